def matmul_kernel(
    a_ptr,
    b_ptr,
    c_ptr,
    M,
    N,
    K,
    stride_am,
    stride_ak,
    stride_bk,
    stride_bn,
    stride_cm,
    stride_cn,
    BLOCK_M: tl.constexpr,
    BLOCK_N: tl.constexpr,
    BLOCK_K: tl.constexpr,
    GROUP_M: tl.constexpr,
):
    pid = tl.program_id(axis=0)
    num_pid_m = tl.cdiv(M, BLOCK_M)
    num_pid_n = tl.cdiv(N, BLOCK_N)
    num_pid_in_group = GROUP_M * num_pid_n
    group_id = pid // num_pid_in_group
    first_pid_m = group_id * GROUP_M
    group_size_m = min(num_pid_m - first_pid_m, GROUP_M)
    pid_m = first_pid_m + ((pid % num_pid_in_group) % group_size_m)
    pid_n = (pid % num_pid_in_group) // group_size_m

    offs_am = (pid_m * BLOCK_M + tl.arange(0, BLOCK_M)) % M
    offs_bn = (pid_n * BLOCK_N + tl.arange(0, BLOCK_N)) % N
    offs_k = tl.arange(0, BLOCK_K)
    a_ptrs = a_ptr + offs_am[:, None] * stride_am + offs_k[None, :] * stride_ak
    b_ptrs = b_ptr + offs_k[:, None] * stride_bk + offs_bn[None, :] * stride_bn

    acc = tl.zeros((BLOCK_M, BLOCK_N), dtype=tl.float32)
    for kk in range(0, tl.cdiv(K, BLOCK_K)):
        a = tl.load(a_ptrs, mask=offs_k[None, :] < K - kk * BLOCK_K, other=0.0)
        b = tl.load(b_ptrs, mask=offs_k[:, None] < K - kk * BLOCK_K, other=0.0)
        acc = tl.dot(a, b, acc)
        a_ptrs += BLOCK_K * stride_ak
        b_ptrs += BLOCK_K * stride_bk

    c = acc.to(c_ptr.dtype.element_ty)
    offs_cm = pid_m * BLOCK_M + tl.arange(0, BLOCK_M)
    offs_cn = pid_n * BLOCK_N + tl.arange(0, BLOCK_N)
    c_ptrs = c_ptr + offs_cm[:, None] * stride_cm + offs_cn[None, :] * stride_cn
    mask = (offs_cm[:, None] < M) & (offs_cn[None, :] < N)
    tl.store(c_ptrs, c, mask=mask)

# config = {"BLOCK_K": 256, "BLOCK_M": 64, "BLOCK_N": 64, "GROUP_M": 8, "arch": "sm_100", "dtype": "bf16", "num_ctas": 1, "num_stages": 3, "num_warps": 4}
# arch = sm_100


// ===== COMPILED SASS (sm_100a) =====

	.target	sm_100a

	.elftype	@"ET_EXEC"


//--------------------- .note.nv.tkinfo           --------------------------
	.section	.note.nv.tkinfo,"",@"SHT_NOTE"
	.sectionflags	@"SHF_NOTE_NV_TKINFO"
	.tkinfo
        /*0018*/ 	.word	0x00000081
        /*0030*/ 	.string	""
        /*0030*/ 	.string	"ptxas-blackwell"
        /*0030*/ 	.string	"Cuda compilation tools, release 12.9, V12.9.86"
        /*0030*/ 	.string	"Build cuda_12.9.r12.9/compiler.36037853_0"
        /*0030*/ 	.string	"-v  -suppress-debug-info  -lineinfo  -arch sm_100a "



//--------------------- .note.nv.cuver            --------------------------
	.section	.note.nv.cuver,"",@"SHT_NOTE"
	.sectionflags	@"SHF_NOTE_NV_CUVER"
        /*0018*/ 	.short	0x0001
        /*001a*/ 	.short	0x0064
        /*001c*/ 	.short	0x0001
        /*001e*/ 	.short	0x0000
        /*0020*/ 	.short	0x0001
        /*0022*/ 	.short	0x0000


//--------------------- .nv.info                  --------------------------
	.section	.nv.info,"",@"SHT_CUDA_INFO"
	.align	4


	//----- nvinfo : EIATTR_REGCOUNT
	.align		4
        /*0000*/ 	.byte	0x04, 0x2f
        /*0002*/ 	.short	(.L_4 - .L_3)
	.align		4
.L_3:
        /*0004*/ 	.word	index@(matmul_kernel)
        /*0008*/ 	.word	0x00000038


	//----- nvinfo : EIATTR_FRAME_SIZE
	.align		4
.L_4:
        /*000c*/ 	.byte	0x04, 0x11
        /*000e*/ 	.short	(.L_6 - .L_5)
	.align		4
.L_5:
        /*0010*/ 	.word	index@($__internal_2_$__cuda_sm10x_tcgen05_guardrail_trap_unallocated_columns_being_dealloced)
        /*0014*/ 	.word	0x00001568


	//----- nvinfo : EIATTR_FRAME_SIZE
	.align		4
.L_6:
        /*0018*/ 	.byte	0x04, 0x11
        /*001a*/ 	.short	(.L_8 - .L_7)
	.align		4
.L_7:
        /*001c*/ 	.word	index@($__internal_1_$__cuda_sm10x_tcgen05_guardrail_trap_phase_invalid_during_alloc)
        /*0020*/ 	.word	0x00001568


	//----- nvinfo : EIATTR_FRAME_SIZE
	.align		4
.L_8:
        /*0024*/ 	.byte	0x04, 0x11
        /*0026*/ 	.short	(.L_10 - .L_9)
	.align		4
.L_9:
        /*0028*/ 	.word	index@($__internal_0_$__cuda_sm10x_tcgen05_guardrail_trap_col_being_dealloced_not_returned_by_alloc)
        /*002c*/ 	.word	0x00001568


	//----- nvinfo : EIATTR_FRAME_SIZE
	.align		4
.L_10:
        /*0030*/ 	.byte	0x04, 0x11
        /*0032*/ 	.short	(.L_12 - .L_11)
	.align		4
.L_11:
        /*0034*/ 	.word	index@(matmul_kernel)
        /*0038*/ 	.word	0x00001568


	//----- nvinfo : EIATTR_MIN_STACK_SIZE
	.align		4
.L_12:
        /*003c*/ 	.byte	0x04, 0x12
        /*003e*/ 	.short	(.L_14 - .L_13)
	.align		4
.L_13:
        /*0040*/ 	.word	index@(matmul_kernel)
        /*0044*/ 	.word	0x00001568
.L_14:


//--------------------- .nv.info.matmul_kernel    --------------------------
	.section	.nv.info.matmul_kernel,"",@"SHT_CUDA_INFO"
	.sectionflags	@""
	.align	4


	//----- nvinfo : EIATTR_CUDA_API_VERSION
	.align		4
        /*0000*/ 	.byte	0x04, 0x37
        /*0002*/ 	.short	(.L_16 - .L_15)
.L_15:
        /*0004*/ 	.word	0x00000081


	//----- nvinfo : EIATTR_KPARAM_INFO
	.align		4
.L_16:
        /*0008*/ 	.byte	0x04, 0x17
        /*000a*/ 	.short	(.L_18 - .L_17)
.L_17:
        /*000c*/ 	.word	0x00000000
        /*0010*/ 	.short	0x000d
        /*0012*/ 	.short	0x0048
        /*0014*/ 	.byte	0x00, 0xf4, 0x21, 0x00


	//----- nvinfo : EIATTR_KPARAM_INFO
	.align		4
.L_18:
        /*0018*/ 	.byte	0x04, 0x17
        /*001a*/ 	.short	(.L_20 - .L_19)
.L_19:
        /*001c*/ 	.word	0x00000000
        /*0020*/ 	.short	0x000c
        /*0022*/ 	.short	0x0040
        /*0024*/ 	.byte	0x00, 0xf4, 0x21, 0x00


	//----- nvinfo : EIATTR_KPARAM_INFO
	.align		4
.L_20:
        /*0028*/ 	.byte	0x04, 0x17
        /*002a*/ 	.short	(.L_22 - .L_21)
.L_21:
        /*002c*/ 	.word	0x00000000
        /*0030*/ 	.short	0x000b
        /*0032*/ 	.short	0x0038
        /*0034*/ 	.byte	0x00, 0xf0, 0x11, 0x00


	//----- nvinfo : EIATTR_KPARAM_INFO
	.align		4
.L_22:
        /*0038*/ 	.byte	0x04, 0x17
        /*003a*/ 	.short	(.L_24 - .L_23)
.L_23:
        /*003c*/ 	.word	0x00000000
        /*0040*/ 	.short	0x000a
        /*0042*/ 	.short	0x0034
        /*0044*/ 	.byte	0x00, 0xf0, 0x11, 0x00


	//----- nvinfo : EIATTR_KPARAM_INFO
	.align		4
.L_24:
        /*0048*/ 	.byte	0x04, 0x17
        /*004a*/ 	.short	(.L_26 - .L_25)
.L_25:
        /*004c*/ 	.word	0x00000000
        /*0050*/ 	.short	0x0009
        /*0052*/ 	.short	0x0030
        /*0054*/ 	.byte	0x00, 0xf0, 0x11, 0x00


	//----- nvinfo : EIATTR_KPARAM_INFO
	.align		4
.L_26:
        /*0058*/ 	.byte	0x04, 0x17
        /*005a*/ 	.short	(.L_28 - .L_27)
.L_27:
        /*005c*/ 	.word	0x00000000
        /*0060*/ 	.short	0x0008
        /*0062*/ 	.short	0x002c
        /*0064*/ 	.byte	0x00, 0xf0, 0x11, 0x00


	//----- nvinfo : EIATTR_KPARAM_INFO
	.align		4
.L_28:
        /*0068*/ 	.byte	0x04, 0x17
        /*006a*/ 	.short	(.L_30 - .L_29)
.L_29:
        /*006c*/ 	.word	0x00000000
        /*0070*/ 	.short	0x0007
        /*0072*/ 	.short	0x0028
        /*0074*/ 	.byte	0x00, 0xf0, 0x11, 0x00


	//----- nvinfo : EIATTR_KPARAM_INFO
	.align		4
.L_30:
        /*0078*/ 	.byte	0x04, 0x17
        /*007a*/ 	.short	(.L_32 - .L_31)
.L_31:
        /*007c*/ 	.word	0x00000000
        /*0080*/ 	.short	0x0006
        /*0082*/ 	.short	0x0024
        /*0084*/ 	.byte	0x00, 0xf0, 0x11, 0x00


	//----- nvinfo : EIATTR_KPARAM_INFO
	.align		4
.L_32:
        /*0088*/ 	.byte	0x04, 0x17
        /*008a*/ 	.short	(.L_34 - .L_33)
.L_33:
        /*008c*/ 	.word	0x00000000
        /*0090*/ 	.short	0x0005
        /*0092*/ 	.short	0x0020
        /*0094*/ 	.byte	0x00, 0xf0, 0x11, 0x00


	//----- nvinfo : EIATTR_KPARAM_INFO
	.align		4
.L_34:
        /*0098*/ 	.byte	0x04, 0x17
        /*009a*/ 	.short	(.L_36 - .L_35)
.L_35:
        /*009c*/ 	.word	0x00000000
        /*00a0*/ 	.short	0x0004
        /*00a2*/ 	.short	0x001c
        /*00a4*/ 	.byte	0x00, 0xf0, 0x11, 0x00


	//----- nvinfo : EIATTR_KPARAM_INFO
	.align		4
.L_36:
        /*00a8*/ 	.byte	0x04, 0x17
        /*00aa*/ 	.short	(.L_38 - .L_37)
.L_37:
        /*00ac*/ 	.word	0x00000000
        /*00b0*/ 	.short	0x0003
        /*00b2*/ 	.short	0x0018
        /*00b4*/ 	.byte	0x00, 0xf0, 0x11, 0x00


	//----- nvinfo : EIATTR_KPARAM_INFO
	.align		4
.L_38:
        /*00b8*/ 	.byte	0x04, 0x17
        /*00ba*/ 	.short	(.L_40 - .L_39)
.L_39:
        /*00bc*/ 	.word	0x00000000
        /*00c0*/ 	.short	0x0002
        /*00c2*/ 	.short	0x0010
        /*00c4*/ 	.byte	0x00, 0xf4, 0x21, 0x00


	//----- nvinfo : EIATTR_KPARAM_INFO
	.align		4
.L_40:
        /*00c8*/ 	.byte	0x04, 0x17
        /*00ca*/ 	.short	(.L_42 - .L_41)
.L_41:
        /*00cc*/ 	.word	0x00000000
        /*00d0*/ 	.short	0x0001
        /*00d2*/ 	.short	0x0008
        /*00d4*/ 	.byte	0x00, 0xf4, 0x21, 0x00


	//----- nvinfo : EIATTR_KPARAM_INFO
	.align		4
.L_42:
        /*00d8*/ 	.byte	0x04, 0x17
        /*00da*/ 	.short	(.L_44 - .L_43)
.L_43:
        /*00dc*/ 	.word	0x00000000
        /*00e0*/ 	.short	0x0000
        /*00e2*/ 	.short	0x0000
        /*00e4*/ 	.byte	0x00, 0xf4, 0x21, 0x00


	//----- nvinfo : EIATTR_AT_ENTRY_FRAGMENTS
	.align		4
.L_44:
        /*00e8*/ 	.byte	0x04, 0x4f
        /*00ea*/ 	.short	(.L_46 - .L_45)


	//   ....[0]....
.L_45:
        /*00ec*/ 	.word	0x00000004


	//----- nvinfo : EIATTR_RESERVED_SMEM_USED
	.align		4
.L_46:
        /*00f0*/ 	.byte	0x01, 0x41
	.zero		2


	//----- nvinfo : EIATTR_SPARSE_MMA_MASK
	.align		4
        /*00f4*/ 	.byte	0x03, 0x50
        /*00f6*/ 	.short	0x0000


	//----- nvinfo : EIATTR_TCGEN05_1CTA_USED
	.align		4
        /*00f8*/ 	.byte	0x01, 0x51
	.zero		2


	//----- nvinfo : EIATTR_MAXREG_COUNT
	.align		4
        /*00fc*/ 	.byte	0x03, 0x1b
        /*00fe*/ 	.short	0x00ff


	//----- nvinfo : EIATTR_NUM_BARRIERS
	.align		4
        /*0100*/ 	.byte	0x02, 0x4c
        /*0102*/ 	.byte	0x01
	.zero		1


	//----- nvinfo : EIATTR_ANNOTATIONS
	.align		4
        /*0104*/ 	.byte	0x04, 0x55
        /*0106*/ 	.short	(.L_48 - .L_47)


	//   ....[0]....
.L_47:
        /*0108*/ 	.word	0x00000001
        /*010c*/ 	.byte	0xd0, 0x09, 0x00, 0x00, 0x01, 0x00, 0x00, 0x00, 0xf0, 0x0a, 0x00, 0x00, 0x01, 0x00, 0x00, 0x00
        /* <DEDUP_REMOVED lines=2076> */
        /*82dc*/ 	.byte	0x30, 0x66, 0x02, 0x00, 0x01, 0x00, 0x00, 0x00, 0x70, 0x79, 0x02, 0x00


	//----- nvinfo : EIATTR_INT_WARP_WIDE_INSTR_OFFSETS
	.align		4
.L_48:
        /*82e8*/ 	.byte	0x04, 0x31
        /*82ea*/ 	.short	(.L_50 - .L_49)


	//   ....[0]....
.L_49:
        /*82ec*/ 	.word	0x000049b0


	//   ....[1]....
        /*82f0*/ 	.word	0x000049c0


	//   ....[2]....
        /*82f4*/ 	.word	0x0000bbe0


	//   ....[3]....
        /*82f8*/ 	.word	0x00027850


	//   ....[4]....
        /*82fc*/ 	.word	0x000278a0


	//----- nvinfo : EIATTR_COOP_GROUP_MASK_REGIDS
	.align		4
.L_50:
        /*8300*/ 	.byte	0x04, 0x29
        /*8302*/ 	.short	(.L_52 - .L_51)


	//   ....[0]....
.L_51:
        /*8304*/ 	.word	0xffffffff


	//   ....[1]....
        /*8308*/ 	.word	0xffffffff


	//   ....[2]....
        /*830c*/ 	.word	0xffffffff


	//   ....[3]....
        /*8310*/ 	.word	0xffffffff


	//----- nvinfo : EIATTR_COOP_GROUP_INSTR_OFFSETS
	.align		4
.L_52:
        /*8314*/ 	.byte	0x04, 0x28
        /*8316*/ 	.short	(.L_54 - .L_53)


	//   ....[0]....
.L_53:
        /*8318*/ 	.word	0x00000070


	//   ....[1]....
        /*831c*/ 	.word	0x00000330


	//   ....[2]....
        /*8320*/ 	.word	0x000276e0


	//   ....[3]....
        /*8324*/ 	.word	0x00027950


	//----- nvinfo : EIATTR_VRC_CTA_INIT_COUNT
	.align		4
.L_54:
        /*8328*/ 	.byte	0x02, 0x4a
        /*832a*/ 	.byte	0x80
	.zero		1


	//----- nvinfo : EIATTR_MBARRIER_INSTR_OFFSETS
	.align		4
        /*832c*/ 	.byte	0x04, 0x39
        /*832e*/ 	.short	(.L_56 - .L_55)


	//   ....[0]....
.L_55:
        /*8330*/ 	.word	0x00004be0
        /*8334*/ 	.word	0x000000ff
        /*8338*/ 	.word	0x00000000
        /*833c*/ 	.short	0x0100
        /*833e*/ 	.byte	0x04
	.zero		1


	//   ....[1]....
        /*8340*/ 	.word	0x0000bbf0
        /*8344*/ 	.word	0x000000ff
        /*8348*/ 	.word	0x00020008
        /*834c*/ 	.short	0x0100
        /*834e*/ 	.byte	0x09
	.zero		1


	//   ....[2]....
        /*8350*/ 	.word	0x000157f0
        /*8354*/ 	.word	0x000000ff
        /*8358*/ 	.word	0x00000000
        /*835c*/ 	.short	0x010a
        /*835e*/ 	.byte	0x04
	.zero		1


	//   ....[3]....
        /*8360*/ 	.word	0x000265f0
        /*8364*/ 	.word	0x000000ff
        /*8368*/ 	.word	0x00000000
        /*836c*/ 	.short	0x010a
        /*836e*/ 	.byte	0x04
	.zero		1


	//   ....[4]....
        /*8370*/ 	.word	0x00026680
        /*8374*/ 	.word	0x000000ff
        /*8378*/ 	.word	0x00020000
        /*837c*/ 	.short	0x0108
        /*837e*/ 	.byte	0x09
	.zero		1


	//   ....[5]....
        /*8380*/ 	.word	0x000266f0
        /*8384*/ 	.word	0x000000ff
        /*8388*/ 	.word	0x00020008
        /*838c*/ 	.short	0x0108
        /*838e*/ 	.byte	0x09
	.zero		1


	//   ....[6]....
        /*8390*/ 	.word	0x00027980
        /*8394*/ 	.word	0x000000ff
        /*8398*/ 	.word	0x00000000
        /*839c*/ 	.short	0x010a
        /*839e*/ 	.byte	0x04
	.zero		1


	//   ....[7]....
        /*83a0*/ 	.word	0x000279e0
        /*83a4*/ 	.word	0x000000ff
        /*83a8*/ 	.word	0x00000000
        /*83ac*/ 	.short	0x010a
        /*83ae*/ 	.byte	0x04
	.zero		1


	//----- nvinfo : EIATTR_NUM_MBARRIERS
	.align		4
.L_56:
        /*83b0*/ 	.byte	0x03, 0x38
        /*83b2*/ 	.short	0x0002


	//----- nvinfo : EIATTR_EXIT_INSTR_OFFSETS
	.align		4
        /*83b4*/ 	.byte	0x04, 0x1c
        /*83b6*/ 	.short	(.L_58 - .L_57)


	//   ....[0]....
.L_57:
        /*83b8*/ 	.word	0x00027960


	//----- nvinfo : EIATTR_REQNTID
	.align		4
.L_58:
        /*83bc*/ 	.byte	0x04, 0x10
        /*83be*/ 	.short	(.L_60 - .L_59)
.L_59:
        /*83c0*/ 	.word	0x00000080
        /*83c4*/ 	.word	0x00000001
        /*83c8*/ 	.word	0x00000001


	//----- nvinfo : EIATTR_CRS_STACK_SIZE
	.align		4
.L_60:
        /*83cc*/ 	.byte	0x04, 0x1e
        /*83ce*/ 	.short	(.L_62 - .L_61)
.L_61:
        /*83d0*/ 	.word	0x00000000


	//----- nvinfo : EIATTR_CBANK_PARAM_SIZE
	.align		4
.L_62:
        /*83d4*/ 	.byte	0x03, 0x19
        /*83d6*/ 	.short	0x0050


	//----- nvinfo : EIATTR_PARAM_CBANK
	.align		4
        /*83d8*/ 	.byte	0x04, 0x0a
        /*83da*/ 	.short	(.L_64 - .L_63)
	.align		4
.L_63:
        /*83dc*/ 	.word	index@(.nv.constant0.matmul_kernel)
        /*83e0*/ 	.short	0x0380
        /*83e2*/ 	.short	0x0050


	//----- nvinfo : EIATTR_SW_WAR
	.align		4
.L_64:
        /*83e4*/ 	.byte	0x04, 0x36
        /*83e6*/ 	.short	(.L_66 - .L_65)
.L_65:
        /*83e8*/ 	.word	0x00000008
.L_66:


//--------------------- .nv.compat                --------------------------
	.section	.nv.compat,"",@"SHT_CUDA_COMPAT_INFO"
	.align	4
        /*0000*/ 	.byte	0x02, 0x02, 0x02, 0x00, 0x02, 0x05, 0x05, 0x00, 0x02, 0x03, 0x00, 0x00, 0x02, 0x06, 0x01, 0x00


//--------------------- .nv.callgraph             --------------------------
	.section	.nv.callgraph,"",@"SHT_CUDA_CALLGRAPH"
	.align	4
	.sectionentsize	8
	.align		4
        /*0000*/ 	.word	0x00000000
	.align		4
        /*0004*/ 	.word	0xffffffff
	.align		4
        /*0008*/ 	.word	0x00000000
	.align		4
        /*000c*/ 	.word	0xfffffffe
	.align		4
        /*0010*/ 	.word	0x00000000
	.align		4
        /*0014*/ 	.word	0xfffffffd
	.align		4
        /*0018*/ 	.word	0x00000000
	.align		4
        /*001c*/ 	.word	0xfffffffc


//--------------------- .text.matmul_kernel       --------------------------
	.section	.text.matmul_kernel,"ax",@progbits
	.align	128
        .global         matmul_kernel
        .type           matmul_kernel,@function
        .size           matmul_kernel,(.L_x_20 - matmul_kernel)
        .other          matmul_kernel,@"STO_CUDA_ENTRY STV_DEFAULT"
matmul_kernel:
.text.matmul_kernel:
[----:B------:R-:W0:Y:S01]  /*0000*/  LDC R1, c[0x0][0x37c] ;  /* 0x0000df00ff017b82 */ /* 0x000e220000000800 */
[----:B------:R-:W1:Y:S01]  /*0010*/  S2R R0, SR_TID.X ;  /* 0x0000000000007919 */ /* 0x000e620000002100 */
[----:B0-----:R-:W-:Y:S01]  /*0020*/  VIADD R1, R1, 0xffffea98 ;  /* 0xffffea9801017836 */ /* 0x001fe20000000000 */
[----:B-1----:R-:W-:-:S13]  /*0030*/  ISETP.GE.U32.AND P0, PT, R0, 0x20, PT ;  /* 0x000000200000780c */ /* 0x002fda0003f06070 */
[----:B------:R-:W-:Y:S02]  /*0040*/  VOTEU.ANY UP0, P0 ;  /* 0x0000000000ff7886 */ /* 0x000fe40000000100 */
[----:B------:R-:W-:Y:S05]  /*0050*/  BRA.U UP0, `(.L_x_0) ;  /* 0x0000000100b87547 */ /* 0x000fea000b800000 */
[----:B------:R-:W0:Y:S01]  /*0060*/  S2UR UR6, SR_CgaCtaId ;  /* 0x00000000000679c3 */ /* 0x000e220000008800 */
[----:B------:R-:W-:Y:S01]  /*0070*/  NOP ;  /* 0x0000000000007918 */ /* 0x000fe20000000000 */
[----:B------:R-:W-:Y:S02]  /*0080*/  UMOV UR4, 0x40 ;  /* 0x0000004000047882 */ /* 0x000fe40000000000 */
[----:B0-----:R-:W-:-:S09]  /*0090*/  ULEA UR4, UR6, UR4, 0x18 ;  /* 0x0000000406047291 */ /* 0x001fd2000f8ec0ff */
[----:B------:R-:W0:Y:S01]  /*00a0*/  LDS.U8 R0, [UR4] ;  /* 0x00000004ff007984 */ /* 0x000e220008000000 */
[----:B------:R-:W-:Y:S02]  /*00b0*/  UMOV UR4, 0x400 ;  /* 0x0000040000047882 */ /* 0x000fe40000000000 */
[----:B------:R-:W-:Y:S01]  /*00c0*/  ULEA UR4, UR6, UR4, 0x18 ;  /* 0x0000000406047291 */ /* 0x000fe2000f8ec0ff */
[----:B0-----:R-:W-:-:S13]  /*00d0*/  ISETP.NE.AND P0, PT, R0, RZ, PT ;  /* 0x000000ff0000720c */ /* 0x001fda0003f05270 */
[----:B------:R-:W-:Y:S05]  /*00e0*/  @P0 BRA `(.L_x_1) ;  /* 0x00000000007c0947 */ /* 0x000fea0003800000 */
[----:B------:R-:W-:-:S13]  /*00f0*/  ELECT P0, URZ, PT ;  /* 0x0000000000ff782f */ /* 0x000fda0003800000 */
[----:B------:R-:W-:Y:S05]  /*0100*/  @!P0 BRA `(.L_x_2) ;  /* 0x0000000000848947 */ /* 0x000fea0003800000 */
[----:B------:R-:W-:Y:S01]  /*0110*/  UMOV UR5, 0x2 ;  /* 0x0000000200057882 */ /* 0x000fe20000000000 */
[----:B------:R-:W-:Y:S02]  /*0120*/  IMAD.MOV.U32 R4, RZ, RZ, 0x1 ;  /* 0x00000001ff047424 */ /* 0x000fe400078e00ff */
[----:B------:R-:W-:Y:S02]  /*0130*/  IMAD.MOV.U32 R5, RZ, RZ, 0x3 ;  /* 0x00000003ff057424 */ /* 0x000fe400078e00ff */
[----:B------:R-:W-:Y:S04]  /*0140*/  DEPBAR.LE SB0, 0x36 ;  /* 0x00008d800000791a */ /* 0x000fe80000000000 */
[----:B------:R-:W0:Y:S02]  /*0150*/  UTCATOMSWS.FIND_AND_SET.ALIGN UP1, UR5, UR5 ;  /* 0x00000005000575e3 */ /* 0x000e240008020800 */
[----:B0-----:R-:W-:-:S04]  /*0160*/  PLOP3.LUT P0, PT, PT, PT, UP1, 0x80, 0x8 ;  /* 0x000000000008781c */ /* 0x001fc80003f0f018 */
[----:B------:R-:W-:-:S04]  /*0170*/  SEL R0, RZ, 0xffffffff, !P0 ;  /* 0xffffffffff007807 */ /* 0x000fc80004000000 */
[----:B------:R-:W-:Y:S01]  /*0180*/  ISETP.NE.AND P0, PT, R0, RZ, PT ;  /* 0x000000ff0000720c */ /* 0x000fe20003f05270 */
[----:B------:R-:W-:-:S12]  /*0190*/  IMAD.U32 R0, RZ, RZ, UR5 ;  /* 0x00000005ff007e24 */ /* 0x000fd8000f8e00ff */
[----:B------:R-:W-:Y:S05]  /*01a0*/  @P0 BRA `(.L_x_3) ;  /* 0x0000000000240947 */ /* 0x000fea0003800000 */
.L_x_4:
[----:B------:R-:W-:Y:S05]  /*01b0*/  NANOSLEEP 0x64 ;  /* 0x000000640000795d */ /* 0x000fea0003800000 */
[----:B------:R-:W-:-:S05]  /*01c0*/  UMOV UR5, 0x2 ;  /* 0x0000000200057882 */ /* 0x000fca0000000000 */
[----:B------:R-:W-:Y:S04]  /*01d0*/  DEPBAR.LE SB0, 0x36 ;  /* 0x00008d800000791a */ /* 0x000fe80000000000 */
[----:B------:R-:W0:Y:S02]  /*01e0*/  UTCATOMSWS.FIND_AND_SET.ALIGN UP1, UR5, UR5 ;  /* 0x00000005000575e3 */ /* 0x000e240008020800 */
[----:B0-----:R-:W-:-:S04]  /*01f0*/  PLOP3.LUT P0, PT, PT, PT, UP1, 0x80, 0x8 ;  /* 0x000000000008781c */ /* 0x001fc80003f0f018 */
[----:B------:R-:W-:-:S04]  /*0200*/  SEL R0, RZ, 0xffffffff, !P0 ;  /* 0xffffffffff007807 */ /* 0x000fc80004000000 */
[----:B------:R-:W-:Y:S01]  /*0210*/  ISETP.NE.AND P0, PT, R0, RZ, PT ;  /* 0x000000ff0000720c */ /* 0x000fe20003f05270 */
[----:B------:R-:W-:-:S12]  /*0220*/  IMAD.U32 R0, RZ, RZ, UR5 ;  /* 0x00000005ff007e24 */ /* 0x000fd8000f8e00ff */
[----:B------:R-:W-:Y:S05]  /*0230*/  @!P0 BRA `(.L_x_4) ;  /* 0xfffffffc00dc8947 */ /* 0x000fea000383ffff */
.L_x_3:
[C---:B------:R-:W-:Y:S01]  /*0240*/  VIADD R3, R0.reuse, 0x10 ;  /* 0x0000001000037836 */ /* 0x040fe20000000000 */
[----:B------:R-:W-:Y:S01]  /*0250*/  UMOV UR5, 0x50 ;  /* 0x0000005000057882 */ /* 0x000fe20000000000 */
[----:B------:R-:W-:Y:S01]  /*0260*/  SHF.L.U32 R2, R5, R0, RZ ;  /* 0x0000000005027219 */ /* 0x000fe200000006ff */
[----:B------:R-:W-:Y:S01]  /*0270*/  ULEA UR5, UR6, UR5, 0x18 ;  /* 0x0000000506057291 */ /* 0x000fe2000f8ec0ff */
[----:B------:R-:W-:Y:S01]  /*0280*/  IMAD.SHL.U32 R0, R0, 0x20, RZ ;  /* 0x0000002000007824 */ /* 0x000fe200078e00ff */
[----:B------:R-:W-:-:S04]  /*0290*/  SHF.L.U32 R3, R4, R3, RZ ;  /* 0x0000000304037219 */ /* 0x000fc800000006ff */
[----:B------:R-:W-:-:S05]  /*02a0*/  LOP3.LUT R2, R3, R2, RZ, 0xfc, !PT ;  /* 0x0000000203027212 */ /* 0x000fca00078efcff */
[----:B------:R0:W-:Y:S04]  /*02b0*/  ATOMS.OR RZ, [UR5], R2 ;  /* 0x00000002ffff798c */ /* 0x0001e8000b000005 */
[----:B------:R0:W-:Y:S01]  /*02c0*/  STS [UR4], R0 ;  /* 0x00000000ff007988 */ /* 0x0001e20008000804 */
[----:B------:R-:W-:Y:S05]  /*02d0*/  BRA `(.L_x_2) ;  /* 0x0000000000107947 */ /* 0x000fea0003800000 */
.L_x_1:
[----:B------:R-:W-:Y:S01]  /*02e0*/  IMAD.MOV.U32 R0, RZ, RZ, -0x1 ;  /* 0xffffffffff007424 */ /* 0x000fe200078e00ff */
[----:B------:R-:W-:-:S04]  /*02f0*/  MOV R2, 0x320 ;  /* 0x0000032000027802 */ /* 0x000fc80000000f00 */
[----:B------:R0:W-:Y:S03]  /*0300*/  STS [UR4], R0 ;  /* 0x00000000ff007988 */ /* 0x0001e60008000804 */
[----:B0-----:R-:W-:Y:S05]  /*0310*/  CALL.REL.NOINC `($__internal_1_$__cuda_sm10x_tcgen05_guardrail_trap_phase_invalid_during_alloc) ;  /* 0x0000027400c87944 */ /* 0x001fea0003c00000 */
.L_x_2:
[----:B------:R-:W-:Y:S05]  /*0320*/  WARPSYNC.ALL ;  /* 0x0000000000007948 */ /* 0x000fea0003800000 */
[----:B------:R-:W-:Y:S01]  /*0330*/  NOP ;  /* 0x0000000000007918 */ /* 0x000fe20000000000 */
.L_x_0:
[----:B------:R-:W1:Y:S01]  /*0340*/  LDC.64 R24, c[0x0][0x398] ;  /* 0x0000e600ff187b82 */ /* 0x000e620000000a00 */
[----:B------:R-:W2:Y:S01]  /*0350*/  S2R R5, SR_CTAID.X ;  /* 0x0000000000057919 */ /* 0x000ea20000002500 */
[----:B------:R-:W3:Y:S01]  /*0360*/  LDCU UR13, c[0x0][0x3a0] ;  /* 0x00007400ff0d77ac */ /* 0x000ee20008000800 */
[----:B------:R-:W4:Y:S01]  /*0370*/  S2R R12, SR_TID.X ;  /* 0x00000000000c7919 */ /* 0x000f220000002100 */
[----:B------:R-:W-:Y:S01]  /*0380*/  UMOV UR9, 0x400 ;  /* 0x0000040000097882 */ /* 0x000fe20000000000 */
[----:B------:R-:W5:Y:S03]  /*0390*/  LDCU.128 UR16, c[0x0][0x380] ;  /* 0x00007000ff1077ac */ /* 0x000f660008000c00 */
[----:B------:R-:W0:Y:S01]  /*03a0*/  S2UR UR6, SR_CgaCtaId ;  /* 0x00000000000679c3 */ /* 0x000e220000008800 */
[----:B---3--:R-:W-:Y:S01]  /*03b0*/  UIADD3 UR4, UPT, UPT, UR13, 0xff, URZ ;  /* 0x000000ff0d047890 */ /* 0x008fe2000fffe0ff */
[----:B01----:R-:W-:-:S03]  /*03c0*/  VIADD R0, R25, 0x3f ;  /* 0x0000003f19007836 */ /* 0x003fc60000000000 */
[----:B------:R-:W-:Y:S02]  /*03d0*/  UISETP.GT.AND UP1, UPT, UR4, 0xff, UPT ;  /* 0x000000ff0400788c */ /* 0x000fe4000bf24270 */
[----:B------:R-:W-:Y:S01]  /*03e0*/  SHF.R.S32.HI R3, RZ, 0x1f, R0 ;  /* 0x0000001fff037819 */ /* 0x000fe20000011400 */
[----:B------:R-:W-:-:S03]  /*03f0*/  ULEA UR9, UR6, UR9, 0x18 ;  /* 0x0000000906097291 */ /* 0x000fc6000f8ec0ff */
[----:B------:R-:W-:Y:S02]  /*0400*/  LEA.HI R3, R3, R0, RZ, 0x6 ;  /* 0x0000000003037211 */ /* 0x000fe400078f30ff */
[----:B--2---:R-:W-:Y:S02]  /*0410*/  IABS R8, R5 ;  /* 0x0000000500087213 */ /* 0x004fe40000000000 */
[----:B------:R-:W-:Y:S02]  /*0420*/  SHF.R.S32.HI R3, RZ, 0x6, R3 ;  /* 0x00000006ff037819 */ /* 0x000fe40000011403 */
[----:B----4-:R-:W-:-:S03]  /*0430*/  LOP3.LUT R13, R12, 0x3f, RZ, 0xc0, !PT ;  /* 0x0000003f0c0d7812 */ /* 0x010fc600078ec0ff */
[----:B------:R-:W-:-:S05]  /*0440*/  IMAD.SHL.U32 R4, R3, 0x8, RZ ;  /* 0x0000000803047824 */ /* 0x000fca00078e00ff */
[-C--:B------:R-:W-:Y:S02]  /*0450*/  IABS R7, R4.reuse ;  /* 0x0000000400077213 */ /* 0x080fe40000000000 */
[----:B------:R-:W-:Y:S02]  /*0460*/  IABS R10, R4 ;  /* 0x00000004000a7213 */ /* 0x000fe40000000000 */
[----:B------:R-:W0:Y:S08]  /*0470*/  I2F.RP R0, R7 ;  /* 0x0000000700007306 */ /* 0x000e300000209400 */
[----:B0-----:R-:W0:Y:S02]  /*0480*/  MUFU.RCP R0, R0 ;  /* 0x0000000000007308 */ /* 0x001e240000001000 */
[----:B0-----:R-:W-:-:S02]  /*0490*/  VIADD R2, R0, 0xffffffe ;  /* 0x0ffffffe00027836 */ /* 0x001fc40000000000 */
[----:B------:R-:W-:-:S04]  /*04a0*/  IMAD.MOV R0, RZ, RZ, -R10 ;  /* 0x000000ffff007224 */ /* 0x000fc800078e0a0a */
[----:B------:R0:W1:Y:S02]  /*04b0*/  F2I.FTZ.U32.TRUNC.NTZ R3, R2 ;  /* 0x0000000200037305 */ /* 0x000064000021f000 */
[----:B0-----:R-:W-:Y:S02]  /*04c0*/  IMAD.MOV.U32 R2, RZ, RZ, RZ ;  /* 0x000000ffff027224 */ /* 0x001fe400078e00ff */
[----:B-1----:R-:W-:-:S04]  /*04d0*/  IMAD.MOV R6, RZ, RZ, -R3 ;  /* 0x000000ffff067224 */ /* 0x002fc800078e0a03 */
[----:B------:R-:W-:Y:S02]  /*04e0*/  IMAD R9, R6, R7, RZ ;  /* 0x0000000706097224 */ /* 0x000fe400078e02ff */
[----:B------:R-:W-:Y:S02]  /*04f0*/  IMAD.MOV.U32 R6, RZ, RZ, R8 ;  /* 0x000000ffff067224 */ /* 0x000fe400078e0008 */
[----:B------:R-:W-:-:S06]  /*0500*/  IMAD.HI.U32 R3, R3, R9, R2 ;  /* 0x0000000903037227 */ /* 0x000fcc00078e0002 */
[----:B------:R-:W-:-:S04]  /*0510*/  IMAD.HI.U32 R3, R3, R6, RZ ;  /* 0x0000000603037227 */ /* 0x000fc800078e00ff */
[----:B------:R-:W-:Y:S01]  /*0520*/  IMAD R0, R3, R0, R6 ;  /* 0x0000000003007224 */ /* 0x000fe200078e0206 */
[----:B------:R-:W-:Y:S04]  /*0530*/  BAR.SYNC.DEFER_BLOCKING 0x0 ;  /* 0x0000000000007b1d */ /* 0x000fe80000010000 */
[----:B------:R-:W-:-:S13]  /*0540*/  ISETP.GT.U32.AND P1, PT, R7, R0, PT ;  /* 0x000000000700720c */ /* 0x000fda0003f24070 */
[----:B------:R-:W-:Y:S02]  /*0550*/  @!P1 IMAD.IADD R0, R0, 0x1, -R7 ;  /* 0x0000000100009824 */ /* 0x000fe400078e0a07 */
[----:B------:R-:W-:Y:S01]  /*0560*/  @!P1 VIADD R3, R3, 0x1 ;  /* 0x0000000103039836 */ /* 0x000fe20000000000 */
[----:B------:R-:W-:Y:S02]  /*0570*/  ISETP.NE.AND P1, PT, R4, RZ, PT ;  /* 0x000000ff0400720c */ /* 0x000fe40003f25270 */
[----:B------:R-:W-:Y:S02]  /*0580*/  ISETP.GE.U32.AND P0, PT, R0, R7, PT ;  /* 0x000000070000720c */ /* 0x000fe40003f06070 */
[----:B------:R-:W-:-:S04]  /*0590*/  LOP3.LUT R0, R5, R4, RZ, 0x3c, !PT ;  /* 0x0000000405007212 */ /* 0x000fc800078e3cff */
[----:B------:R-:W-:Y:S01]  /*05a0*/  ISETP.GE.AND P2, PT, R0, RZ, PT ;  /* 0x000000ff0000720c */ /* 0x000fe20003f46270 */
[----:B------:R-:W-:-:S06]  /*05b0*/  VIADD R0, R24, 0x3f ;  /* 0x0000003f18007836 */ /* 0x000fcc0000000000 */
[----:B------:R-:W-:-:S04]  /*05c0*/  @P0 VIADD R3, R3, 0x1 ;  /* 0x0000000103030836 */ /* 0x000fc80000000000 */
[----:B------:R-:W-:Y:S01]  /*05d0*/  IMAD.MOV.U32 R2, RZ, RZ, R3 ;  /* 0x000000ffff027224 */ /* 0x000fe200078e0003 */
[----:B------:R-:W-:-:S03]  /*05e0*/  SHF.R.S32.HI R3, RZ, 0x1f, R0 ;  /* 0x0000001fff037819 */ /* 0x000fc60000011400 */
[----:B------:R-:W-:Y:S01]  /*05f0*/  @!P2 IMAD.MOV R2, RZ, RZ, -R2 ;  /* 0x000000ffff02a224 */ /* 0x000fe200078e0a02 */
[----:B------:R-:W-:Y:S02]  /*0600*/  @!P1 LOP3.LUT R2, RZ, R4, RZ, 0x33, !PT ;  /* 0x00000004ff029212 */ /* 0x000fe400078e33ff */
[----:B------:R-:W-:-:S03]  /*0610*/  LEA.HI R3, R3, R0, RZ, 0x6 ;  /* 0x0000000003037211 */ /* 0x000fc600078f30ff */
[----:B------:R-:W-:Y:S02]  /*0620*/  IMAD.SHL.U32 R8, R2, 0x8, RZ ;  /* 0x0000000802087824 */ /* 0x000fe400078e00ff */
[----:B------:R-:W-:-:S03]  /*0630*/  IMAD.MOV R2, RZ, RZ, -R2 ;  /* 0x000000ffff027224 */ /* 0x000fc600078e0a02 */
[----:B------:R-:W-:Y:S01]  /*0640*/  LEA.HI.SX32 R3, R3, -R8, 0x1a ;  /* 0x8000000803037211 */ /* 0x000fe200078fd2ff */
[----:B------:R-:W-:-:S03]  /*0650*/  IMAD R10, R4, R2, R5 ;  /* 0x00000002040a7224 */ /* 0x000fc600078e0205 */
[----:B------:R-:W-:Y:S02]  /*0660*/  VIMNMX R11, PT, PT, R3, 0x8, PT ;  /* 0x00000008030b7848 */ /* 0x000fe40003fe0100 */
[----:B------:R-:W-:Y:S02]  /*0670*/  IABS R9, R10 ;  /* 0x0000000a00097213 */ /* 0x000fe40000000000 */
[-C--:B------:R-:W-:Y:S02]  /*0680*/  IABS R7, R11.reuse ;  /* 0x0000000b00077213 */ /* 0x080fe40000000000 */
[----:B------:R-:W-:Y:S02]  /*0690*/  IABS R4, R11 ;  /* 0x0000000b00047213 */ /* 0x000fe40000000000 */
[----:B------:R-:W0:Y:S03]  /*06a0*/  I2F.RP R0, R7 ;  /* 0x0000000700007306 */ /* 0x000e260000209400 */
[----:B------:R-:W-:-:S05]  /*06b0*/  IMAD.MOV R4, RZ, RZ, -R4 ;  /* 0x000000ffff047224 */ /* 0x000fca00078e0a04 */
[----:B0-----:R-:W0:Y:S02]  /*06c0*/  MUFU.RCP R0, R0 ;  /* 0x0000000000007308 */ /* 0x001e240000001000 */
[----:B0-----:R-:W-:Y:S01]  /*06d0*/  VIADD R3, R0, 0xffffffe ;  /* 0x0ffffffe00037836 */ /* 0x001fe20000000000 */
[----:B------:R-:W-:-:S05]  /*06e0*/  IABS R0, R24 ;  /* 0x0000001800007213 */ /* 0x000fca0000000000 */
[----:B------:R-:W0:Y:S02]  /*06f0*/  F2I.FTZ.U32.TRUNC.NTZ R3, R3 ;  /* 0x0000000300037305 */ /* 0x000e24000021f000 */
[----:B0-----:R-:W-:-:S04]  /*0700*/  IMAD.MOV R6, RZ, RZ, -R3 ;  /* 0x000000ffff067224 */ /* 0x001fc800078e0a03 */
[----:B------:R-:W-:-:S04]  /*0710*/  IMAD.MOV.U32 R2, RZ, RZ, R6 ;  /* 0x000000ffff027224 */ /* 0x000fc800078e0006 */
[----:B------:R-:W-:Y:S02]  /*0720*/  IMAD R5, R2, R7, RZ ;  /* 0x0000000702057224 */ /* 0x000fe400078e02ff */
[----:B------:R-:W-:-:S04]  /*0730*/  IMAD.MOV.U32 R2, RZ, RZ, RZ ;  /* 0x000000ffff027224 */ /* 0x000fc800078e00ff */
[----:B------:R-:W-:Y:S01]  /*0740*/  IMAD.HI.U32 R2, R3, R5, R2 ;  /* 0x0000000503027227 */ /* 0x000fe200078e0002 */
[----:B------:R-:W-:Y:S01]  /*0750*/  IABS R3, R25 ;  /* 0x0000001900037213 */ /* 0x000fe20000000000 */
[----:B------:R-:W0:Y:S04]  /*0760*/  I2F.RP R5, R0 ;  /* 0x0000000000057306 */ /* 0x000e280000209400 */
[----:B------:R-:W-:-:S04]  /*0770*/  IMAD.HI.U32 R2, R2, R9, RZ ;  /* 0x0000000902027227 */ /* 0x000fc800078e00ff */
[----:B------:R-:W-:Y:S01]  /*0780*/  IMAD R4, R2, R4, R9 ;  /* 0x0000000402047224 */ /* 0x000fe200078e0209 */
[----:B------:R-:W1:Y:S01]  /*0790*/  I2F.RP R6, R3 ;  /* 0x0000000300067306 */ /* 0x000e620000209400 */
[----:B------:R-:W-:-:S03]  /*07a0*/  SHF.R.U32.HI R9, RZ, 0x6, R12 ;  /* 0x00000006ff097819 */ /* 0x000fc6000001160c */
[----:B------:R-:W-:Y:S02]  /*07b0*/  ISETP.GT.U32.AND P1, PT, R7, R4, PT ;  /* 0x000000040700720c */ /* 0x000fe40003f24070 */
[----:B------:R-:W-:Y:S02]  /*07c0*/  SGXT.U32 R9, R9, 0x1 ;  /* 0x000000010909781a */ /* 0x000fe40000000000 */
[----:B0-----:R-:W0:Y:S08]  /*07d0*/  MUFU.RCP R5, R5 ;  /* 0x0000000500057308 */ /* 0x001e300000001000 */
[----:B-1----:R-:W1:Y:S01]  /*07e0*/  MUFU.RCP R6, R6 ;  /* 0x0000000600067308 */ /* 0x002e620000001000 */
[----:B------:R-:W-:-:S02]  /*07f0*/  @!P1 IMAD.IADD R4, R4, 0x1, -R7 ;  /* 0x0000000104049824 */ /* 0x000fc400078e0a07 */
[----:B------:R-:W-:Y:S01]  /*0800*/  @!P1 VIADD R2, R2, 0x1 ;  /* 0x0000000102029836 */ /* 0x000fe20000000000 */
[----:B------:R-:W-:Y:S02]  /*0810*/  ISETP.NE.AND P1, PT, R11, RZ, PT ;  /* 0x000000ff0b00720c */ /* 0x000fe40003f25270 */
[----:B------:R-:W-:Y:S02]  /*0820*/  ISETP.GE.U32.AND P0, PT, R4, R7, PT ;  /* 0x000000070400720c */ /* 0x000fe40003f06070 */
[----:B------:R-:W-:-:S04]  /*0830*/  LOP3.LUT R4, R10, R11, RZ, 0x3c, !PT ;  /* 0x0000000b0a047212 */ /* 0x000fc800078e3cff */
[----:B------:R-:W-:Y:S01]  /*0840*/  ISETP.GE.AND P2, PT, R4, RZ, PT ;  /* 0x000000ff0400720c */ /* 0x000fe20003f46270 */
[----:B0-----:R-:W-:-:S04]  /*0850*/  VIADD R4, R5, 0xffffffe ;  /* 0x0ffffffe05047836 */ /* 0x001fc80000000000 */
[----:B------:R0:W2:Y:S01]  /*0860*/  F2I.FTZ.U32.TRUNC.NTZ R5, R4 ;  /* 0x0000000400057305 */ /* 0x0000a2000021f000 */
[----:B-1----:R-:W-:Y:S01]  /*0870*/  VIADD R46, R6, 0xffffffe ;  /* 0x0ffffffe062e7836 */ /* 0x002fe20000000000 */
[----:B------:R-:W-:Y:S01]  /*0880*/  SHF.R.U32.HI R6, RZ, 0x5, R12 ;  /* 0x00000005ff067819 */ /* 0x000fe2000001160c */
[----:B------:R-:W-:-:S03]  /*0890*/  @P0 VIADD R2, R2, 0x1 ;  /* 0x0000000102020836 */ /* 0x000fc60000000000 */
[----:B------:R-:W-:Y:S01]  /*08a0*/  R2UR UR12, R6 ;  /* 0x00000000060c72ca */ /* 0x000fe200000e0000 */
[----:B------:R-:W-:Y:S01]  /*08b0*/  IMAD.MOV.U32 R53, RZ, RZ, R2 ;  /* 0x000000ffff357224 */ /* 0x000fe200078e0002 */
[----:B------:R1:W3:Y:S01]  /*08c0*/  F2I.FTZ.U32.TRUNC.NTZ R47, R46 ;  /* 0x0000002e002f7305 */ /* 0x0002e2000021f000 */
[----:B0-----:R-:W-:Y:S02]  /*08d0*/  IMAD.MOV.U32 R4, RZ, RZ, RZ ;  /* 0x000000ffff047224 */ /* 0x001fe400078e00ff */
[----:B------:R-:W-:Y:S01]  /*08e0*/  @!P2 IMAD.MOV R53, RZ, RZ, -R53 ;  /* 0x000000ffff35a224 */ /* 0x000fe200078e0a35 */
[----:B------:R-:W-:Y:S01]  /*08f0*/  @!P1 LOP3.LUT R53, RZ, R11, RZ, 0x33, !PT ;  /* 0x0000000bff359212 */ /* 0x000fe200078e33ff */
[----:B--2---:R-:W-:-:S04]  /*0900*/  IMAD.MOV R7, RZ, RZ, -R5 ;  /* 0x000000ffff077224 */ /* 0x004fc800078e0a05 */
[----:B------:R-:W-:Y:S02]  /*0910*/  IMAD.MOV R2, RZ, RZ, -R53 ;  /* 0x000000ffff027224 */ /* 0x000fe400078e0a35 */
[----:B------:R-:W-:Y:S02]  /*0920*/  IMAD R7, R7, R0, RZ ;  /* 0x0000000007077224 */ /* 0x000fe400078e02ff */
[----:B------:R-:W-:Y:S02]  /*0930*/  IMAD R2, R11, R2, R10 ;  /* 0x000000020b027224 */ /* 0x000fe400078e020a */
[----:B------:R-:W-:Y:S01]  /*0940*/  IMAD.HI.U32 R4, R5, R7, R4 ;  /* 0x0000000705047227 */ /* 0x000fe200078e0004 */
[----:B------:R-:W0:Y:S03]  /*0950*/  LDS R10, [UR9] ;  /* 0x00000009ff0a7984 */ /* 0x000e260008000800 */
[----:B------:R-:W-:-:S02]  /*0960*/  IMAD.IADD R2, R8, 0x1, R2 ;  /* 0x0000000108027824 */ /* 0x000fc400078e0202 */
[----:B------:R-:W-:Y:S02]  /*0970*/  IMAD.SHL.U32 R53, R53, 0x40, RZ ;  /* 0x0000004035357824 */ /* 0x000fe400078e00ff */
[----:B------:R-:W-:Y:S02]  /*0980*/  IMAD R15, R2, 0x40, R13 ;  /* 0x00000040020f7824 */ /* 0x000fe400078e020d */
[----:B-1----:R-:W-:Y:S02]  /*0990*/  IMAD.MOV.U32 R46, RZ, RZ, RZ ;  /* 0x000000ffff2e7224 */ /* 0x002fe400078e00ff */
[C---:B------:R-:W-:Y:S01]  /*09a0*/  VIADD R14, R53.reuse, 0x3f ;  /* 0x0000003f350e7836 */ /* 0x040fe20000000000 */
[----:B------:R-:W-:Y:S01]  /*09b0*/  IABS R2, R15 ;  /* 0x0000000f00027213 */ /* 0x000fe20000000000 */
[C---:B------:R-:W-:Y:S01]  /*09c0*/  VIADD R11, R53.reuse, 0x1 ;  /* 0x00000001350b7836 */ /* 0x040fe20000000000 */
[----:B------:R-:W-:Y:S01]  /*09d0*/  STL [R1+0xc28], R15 ;  /* 0x000c280f01007387 */ /* 0x000fe20000100800 */
[----:B------:R-:W-:Y:S01]  /*09e0*/  VIADD R12, R53, 0x2 ;  /* 0x00000002350c7836 */ /* 0x000fe20000000000 */
[----:B------:R-:W-:Y:S01]  /*09f0*/  IABS R49, R14 ;  /* 0x0000000e00317213 */ /* 0x000fe20000000000 */
[----:B------:R-:W-:Y:S01]  /*0a00*/  IMAD.MOV.U32 R5, RZ, RZ, R2 ;  /* 0x000000ffff057224 */ /* 0x000fe200078e0002 */
[----:B------:R-:W-:Y:S01]  /*0a10*/  ISETP.GE.AND P5, PT, R15, RZ, PT ;  /* 0x000000ff0f00720c */ /* 0x000fe20003fa6270 */
[----:B---3--:R-:W-:Y:S01]  /*0a20*/  IMAD.MOV R2, RZ, RZ, -R47 ;  /* 0x000000ffff027224 */ /* 0x008fe200078e0a2f */
[----:B------:R-:W-:Y:S01]  /*0a30*/  IABS R8, R12 ;  /* 0x0000000c00087213 */ /* 0x000fe20000000000 */
[----:B------:R-:W-:Y:S01]  /*0a40*/  IMAD.HI.U32 R4, R4, R5, RZ ;  /* 0x0000000504047227 */ /* 0x000fe200078e00ff */
[----:B------:R-:W-:-:S03]  /*0a50*/  ISETP.GE.AND P3, PT, R11, RZ, PT ;  /* 0x000000ff0b00720c */ /* 0x000fc60003f66270 */
[----:B------:R-:W-:Y:S02]  /*0a60*/  IMAD.MOV R4, RZ, RZ, -R4 ;  /* 0x000000ffff047224 */ /* 0x000fe400078e0a04 */
[----:B------:R-:W-:Y:S02]  /*0a70*/  IMAD R7, R2, R3, RZ ;  /* 0x0000000302077224 */ /* 0x000fe400078e02ff */
[C---:B------:R-:W-:Y:S02]  /*0a80*/  IMAD R2, R0.reuse, R4, R5 ;  /* 0x0000000400027224 */ /* 0x040fe400078e0205 */
[----:B------:R-:W-:Y:S01]  /*0a90*/  IMAD.HI.U32 R46, R47, R7, R46 ;  /* 0x000000072f2e7227 */ /* 0x000fe200078e002e */
[----:B------:R-:W-:Y:S02]  /*0aa0*/  IABS R7, R11 ;  /* 0x0000000b00077213 */ /* 0x000fe40000000000 */
[----:B------:R-:W-:Y:S01]  /*0ab0*/  ISETP.GT.U32.AND P0, PT, R0, R2, PT ;  /* 0x000000020000720c */ /* 0x000fe20003f04070 */
[----:B------:R-:W-:Y:S01]  /*0ac0*/  IMAD.U32 R4, RZ, RZ, UR4 ;  /* 0x00000004ff047e24 */ /* 0x000fe2000f8e00ff */
[----:B------:R-:W1:Y:S01]  /*0ad0*/  LDCU UR4, c[0x0][0x3a4] ;  /* 0x00007480ff0477ac */ /* 0x000e620008000800 */
[----:B------:R-:W-:-:S03]  /*0ae0*/  IMAD.HI.U32 R6, R46, R49, RZ ;  /* 0x000000312e067227 */ /* 0x000fc600078e00ff */
[----:B------:R2:W-:Y:S01]  /*0af0*/  STL [R1+0xc30], R4 ;  /* 0x000c300401007387 */ /* 0x0005e20000100800 */
[----:B------:R-:W-:Y:S01]  /*0b00*/  IMAD.MOV R6, RZ, RZ, -R6 ;  /* 0x000000ffff067224 */ /* 0x000fe200078e0a06 */
[----:B0-----:R-:W-:Y:S01]  /*0b10*/  R2UR UR8, R10 ;  /* 0x000000000a0872ca */ /* 0x001fe200000e0000 */
[----:B------:R-:W-:-:S04]  /*0b20*/  IMAD.HI.U32 R5, R46, R8, RZ ;  /* 0x000000082e057227 */ /* 0x000fc800078e00ff */
[----:B------:R-:W-:Y:S01]  /*0b30*/  @!P0 IMAD.IADD R2, R2, 0x1, -R0 ;  /* 0x0000000102028824 */ /* 0x000fe200078e0a00 */
[----:B------:R-:W-:Y:S01]  /*0b40*/  PLOP3.LUT P0, PT, PT, PT, UP1, 0x80, 0x8 ;  /* 0x000000000008781c */ /* 0x000fe20003f0f018 */
[C---:B------:R-:W-:Y:S02]  /*0b50*/  IMAD R49, R3.reuse, R6, R49 ;  /* 0x0000000603317224 */ /* 0x040fe400078e0231 */
[----:B--2---:R-:W-:Y:S01]  /*0b60*/  IMAD.HI.U32 R4, R46, R7, RZ ;  /* 0x000000072e047227 */ /* 0x004fe200078e00ff */
[----:B------:R-:W-:Y:S02]  /*0b70*/  ISETP.GT.U32.AND P2, PT, R0, R2, PT ;  /* 0x000000020000720c */ /* 0x000fe40003f44070 */
[----:B------:R-:W-:Y:S01]  /*0b80*/  ISETP.GT.U32.AND P1, PT, R3, R49, PT ;  /* 0x000000310300720c */ /* 0x000fe20003f24070 */
[----:B------:R-:W-:Y:S01]  /*0b90*/  IMAD.MOV R4, RZ, RZ, -R4 ;  /* 0x000000ffff047224 */ /* 0x000fe200078e0a04 */
[----:B------:R-:W-:Y:S01]  /*0ba0*/  ISETP.LT.AND P0, PT, R9, UR13, P0 ;  /* 0x0000000d09007c0c */ /* 0x000fe20008701270 */
[----:B------:R-:W-:-:S02]  /*0bb0*/  IMAD.MOV R5, RZ, RZ, -R5 ;  /* 0x000000ffff057224 */ /* 0x000fc400078e0a05 */
[C---:B------:R-:W-:Y:S02]  /*0bc0*/  IMAD R6, R3.reuse, R4, R7 ;  /* 0x0000000403067224 */ /* 0x040fe400078e0207 */
[----:B------:R-:W-:Y:S02]  /*0bd0*/  IMAD R4, R3, R5, R8 ;  /* 0x0000000503047224 */ /* 0x000fe400078e0208 */
[----:B------:R-:W-:Y:S01]  /*0be0*/  VIADD R9, R53, 0x3 ;  /* 0x0000000335097836 */ /* 0x000fe20000000000 */
[C---:B------:R-:W-:Y:S01]  /*0bf0*/  ISETP.GT.U32.AND P4, PT, R3.reuse, R6, PT ;  /* 0x000000060300720c */ /* 0x040fe20003f84070 */
[----:B------:R-:W-:Y:S01]  /*0c00*/  @!P2 IMAD.IADD R2, R2, 0x1, -R0 ;  /* 0x000000010202a824 */ /* 0x000fe200078e0a00 */
[----:B------:R-:W-:Y:S01]  /*0c10*/  ISETP.GT.U32.AND P6, PT, R3, R4, PT ;  /* 0x000000040300720c */ /* 0x000fe20003fc4070 */
[----:B------:R-:W-:Y:S01]  /*0c20*/  VIADD R13, R53, 0x4 ;  /* 0x00000004350d7836 */ /* 0x000fe20000000000 */
[----:B------:R-:W-:Y:S01]  /*0c30*/  IABS R5, R9 ;  /* 0x0000000900057213 */ /* 0x000fe20000000000 */
[----:B------:R-:W-:Y:S01]  /*0c40*/  @!P1 IMAD.IADD R49, R49, 0x1, -R3 ;  /* 0x0000000131319824 */ /* 0x000fe200078e0a03 */
[----:B------:R-:W-:Y:S01]  /*0c50*/  ISETP.NE.AND P2, PT, R24, RZ, PT ;  /* 0x000000ff1800720c */ /* 0x000fe20003f45270 */
[----:B------:R-:W-:Y:S01]  /*0c60*/  VIADD R11, R53, 0x5 ;  /* 0x00000005350b7836 */ /* 0x000fe20000000000 */
[----:B------:R-:W-:Y:S01]  /*0c70*/  IABS R8, R13 ;  /* 0x0000000d00087213 */ /* 0x000fe20000000000 */
[----:B------:R-:W-:Y:S01]  /*0c80*/  IMAD.HI.U32 R0, R46, R5, RZ ;  /* 0x000000052e007227 */ /* 0x000fe200078e00ff */
[----:B------:R-:W-:-:S02]  /*0c90*/  ISETP.GT.U32.AND P1, PT, R3, R49, PT ;  /* 0x000000310300720c */ /* 0x000fc40003f24070 */
[----:B------:R-:W-:Y:S01]  /*0ca0*/  IABS R10, R11 ;  /* 0x0000000b000a7213 */ /* 0x000fe20000000000 */
[----:B------:R-:W-:Y:S02]  /*0cb0*/  IMAD.MOV R0, RZ, RZ, -R0 ;  /* 0x000000ffff007224 */ /* 0x000fe400078e0a00 */
[----:B------:R-:W-:Y:S01]  /*0cc0*/  @!P5 IMAD.MOV R2, RZ, RZ, -R2 ;  /* 0x000000ffff02d224 */ /* 0x000fe200078e0a02 */
[----:B------:R-:W-:Y:S01]  /*0cd0*/  ISETP.GE.AND P5, PT, R14, RZ, PT ;  /* 0x000000ff0e00720c */ /* 0x000fe20003fa6270 */
[----:B------:R-:W-:Y:S02]  /*0ce0*/  @!P6 IMAD.IADD R4, R4, 0x1, -R3 ;  /* 0x000000010404e824 */ /* 0x000fe400078e0a03 */
[C---:B------:R-:W-:Y:S01]  /*0cf0*/  IMAD R0, R3.reuse, R0, R5 ;  /* 0x0000000003007224 */ /* 0x040fe200078e0205 */
[----:B------:R-:W-:Y:S01]  /*0d00*/  @!P2 LOP3.LUT R2, RZ, R24, RZ, 0x33, !PT ;  /* 0x00000018ff02a212 */ /* 0x000fe200078e33ff */
[----:B------:R-:W-:Y:S01]  /*0d10*/  IMAD.HI.U32 R5, R46, R8, RZ ;  /* 0x000000082e057227 */ /* 0x000fe200078e00ff */
[----:B------:R-:W-:-:S03]  /*0d20*/  ISETP.GT.U32.AND P6, PT, R3, R4, PT ;  /* 0x000000040300720c */ /* 0x000fc60003fc4070 */
[----:B------:R-:W-:Y:S01]  /*0d30*/  IMAD.HI.U32 R7, R46, R10, RZ ;  /* 0x0000000a2e077227 */ /* 0x000fe200078e00ff */
[----:B------:R0:W-:Y:S03]  /*0d40*/  STL [R1+0xc34], R2 ;  /* 0x000c340201007387 */ /* 0x0001e60000100800 */
[----:B------:R-:W-:Y:S02]  /*0d50*/  IMAD.MOV R5, RZ, RZ, -R5 ;  /* 0x000000ffff057224 */ /* 0x000fe400078e0a05 */
[----:B------:R-:W-:Y:S01]  /*0d60*/  @!P4 IMAD.IADD R6, R6, 0x1, -R3 ;  /* 0x000000010606c824 */ /* 0x000fe200078e0a03 */
[----:B------:R-:W-:Y:S01]  /*0d70*/  ISETP.GE.AND P4, PT, R12, RZ, PT ;  /* 0x000000ff0c00720c */ /* 0x000fe20003f86270 */
[----:B------:R-:W-:Y:S02]  /*0d80*/  IMAD.MOV R7, RZ, RZ, -R7 ;  /* 0x000000ffff077224 */ /* 0x000fe400078e0a07 */
[----:B------:R-:W-:Y:S01]  /*0d90*/  @!P1 IMAD.IADD R49, R49, 0x1, -R3 ;  /* 0x0000000131319824 */ /* 0x000fe200078e0a03 */
[C---:B------:R-:W-:Y:S01]  /*0da0*/  ISETP.GT.U32.AND P1, PT, R3.reuse, R0, PT ;  /* 0x000000000300720c */ /* 0x040fe20003f24070 */
[C---:B------:R-:W-:Y:S01]  /*0db0*/  IMAD R8, R3.reuse, R5, R8 ;  /* 0x0000000503087224 */ /* 0x040fe200078e0208 */
[C---:B------:R-:W-:Y:S01]  /*0dc0*/  ISETP.GT.U32.AND P2, PT, R3.reuse, R6, PT ;  /* 0x000000060300720c */ /* 0x040fe20003f44070 */
[----:B------:R-:W-:-:S02]  /*0dd0*/  IMAD R10, R3, R7, R10 ;  /* 0x00000007030a7224 */ /* 0x000fc400078e020a */
[----:B------:R-:W-:Y:S01]  /*0de0*/  @!P5 IMAD.MOV R49, RZ, RZ, -R49 ;  /* 0x000000ffff31d224 */ /* 0x000fe200078e0a31 */
[C---:B------:R-:W-:Y:S01]  /*0df0*/  ISETP.GT.U32.AND P5, PT, R3.reuse, R8, PT ;  /* 0x000000080300720c */ /* 0x040fe20003fa4070 */
[--C-:B------:R-:W-:Y:S01]  /*0e00*/  @!P6 IMAD.IADD R4, R4, 0x1, -R3.reuse ;  /* 0x000000010404e824 */ /* 0x100fe200078e0a03 */
[----:B------:R-:W-:Y:S01]  /*0e10*/  ISETP.GT.U32.AND P6, PT, R3, R10, PT ;  /* 0x0000000a0300720c */ /* 0x000fe20003fc4070 */
[C---:B------:R-:W-:Y:S01]  /*0e20*/  VIADD R15, R53.reuse, 0x6 ;  /* 0x00000006350f7836 */ /* 0x040fe20000000000 */
[----:B------:R-:W-:Y:S01]  /*0e30*/  STL [R1+0xc38], R49 ;  /* 0x000c383101007387 */ /* 0x000fe20000100800 */
[C---:B------:R-:W-:Y:S02]  /*0e40*/  VIADD R17, R53.reuse, 0x7 ;  /* 0x0000000735117836 */ /* 0x040fe40000000000 */
[--C-:B------:R-:W-:Y:S01]  /*0e50*/  @!P1 IMAD.IADD R0, R0, 0x1, -R3.reuse ;  /* 0x0000000100009824 */ /* 0x100fe200078e0a03 */
[----:B------:R-:W-:Y:S01]  /*0e60*/  IABS R7, R15 ;  /* 0x0000000f00077213 */ /* 0x000fe20000000000 */
[--C-:B------:R-:W-:Y:S01]  /*0e70*/  @!P2 IMAD.IADD R6, R6, 0x1, -R3.reuse ;  /* 0x000000010606a824 */ /* 0x100fe200078e0a03 */
[----:B------:R-:W-:Y:S01]  /*0e80*/  IABS R12, R17 ;  /* 0x00000011000c7213 */ /* 0x000fe20000000000 */
[----:B------:R-:W-:Y:S01]  /*0e90*/  VIADD R18, R53, 0x9 ;  /* 0x0000000935127836 */ /* 0x000fe20000000000 */
[----:B------:R-:W-:Y:S01]  /*0ea0*/  ISETP.GE.AND P1, PT, R13, RZ, PT ;  /* 0x000000ff0d00720c */ /* 0x000fe20003f26270 */
[----:B------:R-:W-:Y:S01]  /*0eb0*/  @!P5 IMAD.IADD R8, R8, 0x1, -R3 ;  /* 0x000000010808d824 */ /* 0x000fe200078e0a03 */
[----:B------:R-:W-:Y:S01]  /*0ec0*/  ISETP.GT.U32.AND P5, PT, R3, R0, PT ;  /* 0x000000000300720c */ /* 0x000fe20003fa4070 */
[----:B------:R-:W-:Y:S01]  /*0ed0*/  IMAD.HI.U32 R5, R46, R7, RZ ;  /* 0x000000072e057227 */ /* 0x000fe200078e00ff */
[----:B------:R-:W-:-:S02]  /*0ee0*/  ISETP.GE.AND P2, PT, R9, RZ, PT ;  /* 0x000000ff0900720c */ /* 0x000fc40003f46270 */
[----:B------:R-:W-:Y:S01]  /*0ef0*/  IABS R9, R18 ;  /* 0x0000001200097213 */ /* 0x000fe20000000000 */
[----:B------:R-:W-:Y:S02]  /*0f00*/  IMAD.MOV.U32 R16, RZ, RZ, R6 ;  /* 0x000000ffff107224 */ /* 0x000fe400078e0006 */
[----:B------:R-:W-:Y:S01]  /*0f10*/  @!P6 IMAD.IADD R10, R10, 0x1, -R3 ;  /* 0x000000010a0ae824 */ /* 0x000fe200078e0a03 */
[----:B------:R-:W-:Y:S01]  /*0f20*/  ISETP.GT.U32.AND P6, PT, R3, R8, PT ;  /* 0x000000080300720c */ /* 0x000fe20003fc4070 */
[----:B------:R-:W-:Y:S02]  /*0f30*/  IMAD.MOV R6, RZ, RZ, -R5 ;  /* 0x000000ffff067224 */ /* 0x000fe400078e0a05 */
[----:B------:R-:W-:-:S04]  /*0f40*/  IMAD.HI.U32 R5, R46, R12, RZ ;  /* 0x0000000c2e057227 */ /* 0x000fc800078e00ff */
[----:B------:R-:W-:Y:S02]  /*0f50*/  VIADD R13, R53, 0x8 ;  /* 0x00000008350d7836 */ /* 0x000fe40000000000 */
[C---:B------:R-:W-:Y:S02]  /*0f60*/  IMAD R6, R3.reuse, R6, R7 ;  /* 0x0000000603067224 */ /* 0x040fe400078e0207 */
[----:B------:R-:W-:Y:S01]  /*0f70*/  IMAD.MOV R5, RZ, RZ, -R5 ;  /* 0x000000ffff057224 */ /* 0x000fe200078e0a05 */
[----:B------:R-:W-:Y:S01]  /*0f80*/  IABS R14, R13 ;  /* 0x0000000d000e7213 */ /* 0x000fe20000000000 */
[--C-:B------:R-:W-:Y:S01]  /*0f90*/  @!P5 IMAD.IADD R0, R0, 0x1, -R3.reuse ;  /* 0x000000010000d824 */ /* 0x100fe200078e0a03 */
[C---:B------:R-:W-:Y:S01]  /*0fa0*/  ISETP.GT.U32.AND P5, PT, R3.reuse, R6, PT ;  /* 0x000000060300720c */ /* 0x040fe20003fa4070 */
[----:B------:R-:W-:Y:S02]  /*0fb0*/  IMAD R12, R3, R5, R12 ;  /* 0x00000005030c7224 */ /* 0x000fe400078e020c */
[----:B------:R-:W-:-:S02]  /*0fc0*/  @!P6 IMAD.IADD R8, R8, 0x1, -R3 ;  /* 0x000000010808e824 */ /* 0x000fc400078e0a03 */
[----:B------:R-:W-:Y:S01]  /*0fd0*/  IMAD.HI.U32 R5, R46, R14, RZ ;  /* 0x0000000e2e057227 */ /* 0x000fe200078e00ff */
[----:B------:R-:W-:-:S03]  /*0fe0*/  ISETP.GT.U32.AND P6, PT, R3, R12, PT ;  /* 0x0000000c0300720c */ /* 0x000fc60003fc4070 */
[----:B------:R-:W-:Y:S01]  /*0ff0*/  @!P3 IMAD.MOV R16, RZ, RZ, -R16 ;  /* 0x000000ffff10b224 */ /* 0x000fe200078e0a10 */
[C---:B------:R-:W-:Y:S01]  /*1000*/  ISETP.GT.U32.AND P3, PT, R3.reuse, R10, PT ;  /* 0x0000000a0300720c */ /* 0x040fe20003f64070 */
[----:B------:R-:W-:Y:S02]  /*1010*/  IMAD.MOV R7, RZ, RZ, -R5 ;  /* 0x000000ffff077224 */ /* 0x000fe400078e0a05 */
[--C-:B------:R-:W-:Y:S01]  /*1020*/  @!P5 IMAD.IADD R6, R6, 0x1, -R3.reuse ;  /* 0x000000010606d824 */ /* 0x100fe200078e0a03 */
[----:B------:R2:W-:Y:S01]  /*1030*/  STL [R1+0x80], R16 ;  /* 0x0000801001007387 */ /* 0x0005e20000100800 */
[----:B------:R-:W-:Y:S01]  /*1040*/  IMAD R14, R3, R7, R14 ;  /* 0x00000007030e7224 */ /* 0x000fe200078e020e */
[----:B------:R-:W-:Y:S01]  /*1050*/  ISETP.GE.AND P5, PT, R15, RZ, PT ;  /* 0x000000ff0f00720c */ /* 0x000fe20003fa6270 */
[----:B0-----:R-:W-:Y:S02]  /*1060*/  IMAD.MOV.U32 R2, RZ, RZ, R4 ;  /* 0x000000ffff027224 */ /* 0x001fe400078e0004 */
[----:B------:R-:W-:-:S02]  /*1070*/  @!P6 IMAD.IADD R12, R12, 0x1, -R3 ;  /* 0x000000010c0ce824 */ /* 0x000fc400078e0a03 */
[----:B------:R-:W-:Y:S01]  /*1080*/  @!P4 IMAD.MOV R2, RZ, RZ, -R2 ;  /* 0x000000ffff02c224 */ /* 0x000fe200078e0a02 */
[C---:B------:R-:W-:Y:S01]  /*1090*/  ISETP.GT.U32.AND P4, PT, R3.reuse, R6, PT ;  /* 0x000000060300720c */ /* 0x040fe20003f84070 */
[----:B------:R-:W-:Y:S01]  /*10a0*/  @!P2 IMAD.MOV R0, RZ, RZ, -R0 ;  /* 0x000000ffff00a224 */ /* 0x000fe200078e0a00 */
[----:B------:R-:W-:Y:S01]  /*10b0*/  ISETP.GT.U32.AND P2, PT, R3, R14, PT ;  /* 0x0000000e0300720c */ /* 0x000fe20003f44070 */
[----:B------:R-:W-:Y:S01]  /*10c0*/  VIADD R19, R53, 0xa ;  /* 0x0000000a35137836 */ /* 0x000fe20000000000 */
[----:B------:R-:W-:Y:S01]  /*10d0*/  ISETP.GT.U32.AND P6, PT, R3, R12, PT ;  /* 0x0000000c0300720c */ /* 0x000fe20003fc4070 */
[----:B------:R-:W-:Y:S01]  /*10e0*/  @!P3 IMAD.IADD R10, R10, 0x1, -R3 ;  /* 0x000000010a0ab824 */ /* 0x000fe200078e0a03 */
[----:B------:R-:W-:Y:S01]  /*10f0*/  ISETP.GE.AND P3, PT, R11, RZ, PT ;  /* 0x000000ff0b00720c */ /* 0x000fe20003f66270 */
[----:B------:R-:W-:Y:S01]  /*1100*/  IMAD.HI.U32 R5, R46, R9, RZ ;  /* 0x000000092e057227 */ /* 0x000fe200078e00ff */
[----:B------:R-:W-:Y:S01]  /*1110*/  IABS R11, R19 ;  /* 0x00000013000b7213 */ /* 0x000fe20000000000 */
[----:B------:R0:W-:Y:S02]  /*1120*/  STL [R1+0x7c], R2 ;  /* 0x00007c0201007387 */ /* 0x0001e40000100800 */
[----:B------:R-:W-:-:S02]  /*1130*/  IMAD.MOV.U32 R4, RZ, RZ, R8 ;  /* 0x000000ffff047224 */ /* 0x000fc400078e0008 */
[----:B--2---:R-:W-:Y:S01]  /*1140*/  IMAD.MOV R16, RZ, RZ, -R5 ;  /* 0x000000ffff107224 */ /* 0x004fe200078e0a05 */
[----:B------:R2:W-:Y:S01]  /*1150*/  STL [R1+0x78], R0 ;  /* 0x0000780001007387 */ /* 0x0005e20000100800 */
[----:B------:R-:W-:Y:S01]  /*1160*/  @!P1 IMAD.MOV R4, RZ, RZ, -R4 ;  /* 0x000000ffff049224 */ /* 0x000fe200078e0a04 */
[----:B------:R-:W-:Y:S01]  /*1170*/  ISETP.GE.AND P1, PT, R17, RZ, PT ;  /* 0x000000ff1100720c */ /* 0x000fe20003f26270 */
[----:B------:R-:W-:Y:S02]  /*1180*/  IMAD.MOV.U32 R7, RZ, RZ, R11 ;  /* 0x000000ffff077224 */ /* 0x000fe400078e000b */
[----:B0-----:R-:W-:Y:S01]  /*1190*/  IMAD.MOV.U32 R2, RZ, RZ, R10 ;  /* 0x000000ffff027224 */ /* 0x001fe200078e000a */
[----:B------:R0:W-:Y:S01]  /*11a0*/  STL [R1+0x68], R4 ;  /* 0x0000680401007387 */ /* 0x0001e20000100800 */
[--C-:B------:R-:W-:Y:S01]  /*11b0*/  @!P4 IMAD.IADD R6, R6, 0x1, -R3.reuse ;  /* 0x000000010606c824 */ /* 0x100fe200078e0a03 */
[----:B------:R-:W-:Y:S01]  /*11c0*/  ISETP.GE.AND P4, PT, R18, RZ, PT ;  /* 0x000000ff1200720c */ /* 0x000fe20003f86270 */
[----:B------:R-:W-:-:S02]  /*11d0*/  @!P2 IMAD.IADD R14, R14, 0x1, -R3 ;  /* 0x000000010e0ea824 */ /* 0x000fc400078e0a03 */
[C---:B--2---:R-:W-:Y:S02]  /*11e0*/  IMAD R0, R3.reuse, R16, R9 ;  /* 0x0000001003007224 */ /* 0x044fe400078e0209 */
[----:B------:R-:W-:Y:S01]  /*11f0*/  @!P3 IMAD.MOV R2, RZ, RZ, -R2 ;  /* 0x000000ffff02b224 */ /* 0x000fe200078e0a02 */
[----:B------:R-:W-:Y:S01]  /*1200*/  ISETP.GT.U32.AND P2, PT, R3, R14, PT ;  /* 0x0000000e0300720c */ /* 0x000fe20003f44070 */
[----:B------:R-:W-:Y:S01]  /*1210*/  VIADD R9, R53, 0xb ;  /* 0x0000000b35097836 */ /* 0x000fe20000000000 */
[----:B------:R-:W-:Y:S01]  /*1220*/  ISETP.GE.AND P3, PT, R13, RZ, PT ;  /* 0x000000ff0d00720c */ /* 0x000fe20003f66270 */
[----:B0-----:R-:W-:Y:S01]  /*1230*/  IMAD.HI.U32 R4, R46, R7, RZ ;  /* 0x000000072e047227 */ /* 0x001fe200078e00ff */
[----:B------:R0:W-:Y:S02]  /*1240*/  STL [R1+0x64], R2 ;  /* 0x0000640201007387 */ /* 0x0001e40000100800 */
[----:B------:R-:W-:Y:S01]  /*1250*/  IABS R8, R9 ;  /* 0x0000000900087213 */ /* 0x000fe20000000000 */
[----:B------:R-:W-:Y:S01]  /*1260*/  @!P6 IMAD.IADD R12, R12, 0x1, -R3 ;  /* 0x000000010c0ce824 */ /* 0x000fe200078e0a03 */
[----:B------:R-:W-:Y:S01]  /*1270*/  ISETP.GT.U32.AND P6, PT, R3, R0, PT ;  /* 0x000000000300720c */ /* 0x000fe20003fc4070 */
[----:B------:R-:W-:-:S02]  /*1280*/  IMAD.MOV.U32 R5, RZ, RZ, R6 ;  /* 0x000000ffff057224 */ /* 0x000fc400078e0006 */
[----:B------:R-:W-:Y:S02]  /*1290*/  IMAD.MOV R4, RZ, RZ, -R4 ;  /* 0x000000ffff047224 */ /* 0x000fe400078e0a04 */
[----:B------:R-:W-:Y:S01]  /*12a0*/  @!P5 IMAD.MOV R5, RZ, RZ, -R5 ;  /* 0x000000ffff05d224 */ /* 0x000fe200078e0a05 */
[----:B------:R-:W-:Y:S01]  /*12b0*/  ISETP.GE.AND P5, PT, R19, RZ, PT ;  /* 0x000000ff1300720c */ /* 0x000fe20003fa6270 */
[----:B------:R-:W-:Y:S02]  /*12c0*/  IMAD R4, R3, R4, R7 ;  /* 0x0000000403047224 */ /* 0x000fe400078e0207 */
[----:B0-----:R-:W-:Y:S01]  /*12d0*/  IMAD.MOV.U32 R2, RZ, RZ, R12 ;  /* 0x000000ffff027224 */ /* 0x001fe200078e000c */
[----:B------:R0:W-:Y:S01]  /*12e0*/  STL [R1+0x60], R5 ;  /* 0x0000600501007387 */ /* 0x0001e20000100800 */
[--C-:B------:R-:W-:Y:S01]  /*12f0*/  @!P2 IMAD.IADD R14, R14, 0x1, -R3.reuse ;  /* 0x000000010e0ea824 */ /* 0x100fe200078e0a03 */
[----:B------:R-:W-:Y:S01]  /*1300*/  ISETP.GE.AND P2, PT, R9, RZ, PT ;  /* 0x000000ff0900720c */ /* 0x000fe20003f46270 */
[----:B------:R-:W-:Y:S01]  /*1310*/  @!P1 IMAD.MOV R2, RZ, RZ, -R2 ;  /* 0x000000ffff029224 */ /* 0x000fe200078e0a02 */
[----:B------:R-:W-:Y:S01]  /*1320*/  ISETP.GT.U32.AND P1, PT, R3, R4, PT ;  /* 0x000000040300720c */ /* 0x000fe20003f24070 */
[----:B------:R-:W-:-:S02]  /*1330*/  @!P6 IMAD.IADD R0, R0, 0x1, -R3 ;  /* 0x000000010000e824 */ /* 0x000fc400078e0a03 */
[C---:B------:R-:W-:Y:S01]  /*1340*/  VIADD R10, R53.reuse, 0xc ;  /* 0x0000000c350a7836 */ /* 0x040fe20000000000 */
[----:B------:R2:W-:Y:S01]  /*1350*/  STL [R1+0x5c], R2 ;  /* 0x00005c0201007387 */ /* 0x0005e20000100800 */
[----:B------:R-:W-:Y:S01]  /*1360*/  VIADD R13, R53, 0xd ;  /* 0x0000000d350d7836 */ /* 0x000fe20000000000 */
[----:B------:R-:W-:Y:S01]  /*1370*/  ISETP.GT.U32.AND P6, PT, R3, R0, PT ;  /* 0x000000000300720c */ /* 0x000fe20003fc4070 */
[----:B0-----:R-:W-:Y:S01]  /*1380*/  IMAD.HI.U32 R5, R46, R8, RZ ;  /* 0x000000082e057227 */ /* 0x001fe200078e00ff */
[----:B------:R-:W-:Y:S02]  /*1390*/  IABS R12, R10 ;  /* 0x0000000a000c7213 */ /* 0x000fe40000000000 */
[----:B------:R-:W-:Y:S01]  /*13a0*/  IABS R7, R13 ;  /* 0x0000000d00077213 */ /* 0x000fe20000000000 */
[----:B------:R-:W-:Y:S02]  /*13b0*/  IMAD.MOV R5, RZ, RZ, -R5 ;  /* 0x000000ffff057224 */ /* 0x000fe400078e0a05 */
[----:B------:R-:W-:-:S02]  /*13c0*/  @!P1 IMAD.IADD R4, R4, 0x1, -R3 ;  /* 0x0000000104049824 */ /* 0x000fc400078e0a03 */
[C---:B------:R-:W-:Y:S02]  /*13d0*/  IMAD R8, R3.reuse, R5, R8 ;  /* 0x0000000503087224 */ /* 0x040fe400078e0208 */
[----:B--2---:R-:W-:Y:S01]  /*13e0*/  IMAD.MOV.U32 R2, RZ, RZ, R14 ;  /* 0x000000ffff027224 */ /* 0x004fe200078e000e */
[----:B------:R-:W-:Y:S01]  /*13f0*/  ISETP.GT.U32.AND P1, PT, R3, R4, PT ;  /* 0x000000040300720c */ /* 0x000fe20003f24070 */
[----:B------:R-:W-:-:S04]  /*1400*/  IMAD.HI.U32 R5, R46, R12, RZ ;  /* 0x0000000c2e057227 */ /* 0x000fc800078e00ff */
[----:B------:R-:W-:Y:S01]  /*1410*/  @!P3 IMAD.MOV R2, RZ, RZ, -R2 ;  /* 0x000000ffff02b224 */ /* 0x000fe200078e0a02 */
[----:B------:R-:W-:Y:S01]  /*1420*/  ISETP.GT.U32.AND P3, PT, R3, R8, PT ;  /* 0x000000080300720c */ /* 0x000fe20003f64070 */
[----:B------:R-:W-:Y:S02]  /*1430*/  VIADD R11, R53, 0xe ;  /* 0x0000000e350b7836 */ /* 0x000fe40000000000 */
[----:B------:R-:W-:Y:S01]  /*1440*/  @!P6 IMAD.IADD R0, R0, 0x1, -R3 ;  /* 0x000000010000e824 */ /* 0x000fe200078e0a03 */
[----:B------:R-:W-:Y:S01]  /*1450*/  STL [R1+0x58], R2 ;  /* 0x0000580201007387 */ /* 0x000fe20000100800 */
[----:B------:R-:W-:Y:S01]  /*1460*/  IMAD.MOV R5, RZ, RZ, -R5 ;  /* 0x000000ffff057224 */ /* 0x000fe200078e0a05 */
[----:B------:R-:W-:Y:S01]  /*1470*/  IABS R9, R11 ;  /* 0x0000000b00097213 */ /* 0x000fe20000000000 */
[----:B------:R-:W-:Y:S01]  /*1480*/  @!P4 IMAD.MOV R0, RZ, RZ, -R0 ;  /* 0x000000ffff00c224 */ /* 0x000fe200078e0a00 */
[----:B------:R-:W-:Y:S01]  /*1490*/  ISETP.GE.AND P4, PT, R13, RZ, PT ;  /* 0x000000ff0d00720c */ /* 0x000fe20003f86270 */
[----:B------:R-:W-:Y:S01]  /*14a0*/  IMAD.HI.U32 R6, R46, R7, RZ ;  /* 0x000000072e067227 */ /* 0x000fe200078e00ff */
[----:B------:R-:W-:-:S02]  /*14b0*/  ISETP.GE.AND P6, PT, R10, RZ, PT ;  /* 0x000000ff0a00720c */ /* 0x000fc40003fc6270 */
[----:B------:R0:W-:Y:S01]  /*14c0*/  STL [R1+0x54], R0 ;  /* 0x0000540001007387 */ /* 0x0001e20000100800 */
[--C-:B------:R-:W-:Y:S02]  /*14d0*/  @!P3 IMAD.IADD R8, R8, 0x1, -R3.reuse ;  /* 0x000000010808b824 */ /* 0x100fe400078e0a03 */
[C---:B------:R-:W-:Y:S02]  /*14e0*/  IMAD R12, R3.reuse, R5, R12 ;  /* 0x00000005030c7224 */ /* 0x040fe400078e020c */
[----:B------:R-:W-:Y:S01]  /*14f0*/  IMAD.MOV R6, RZ, RZ, -R6 ;  /* 0x000000ffff067224 */ /* 0x000fe200078e0a06 */
[C---:B------:R-:W-:Y:S01]  /*1500*/  ISETP.GT.U32.AND P3, PT, R3.reuse, R8, PT ;  /* 0x000000080300720c */ /* 0x040fe20003f64070 */
[----:B------:R-:W-:Y:S01]  /*1510*/  @!P1 IMAD.IADD R4, R4, 0x1, -R3 ;  /* 0x0000000104049824 */ /* 0x000fe200078e0a03 */
[C---:B------:R-:W-:Y:S01]  /*1520*/  ISETP.GT.U32.AND P1, PT, R3.reuse, R12, PT ;  /* 0x0000000c0300720c */ /* 0x040fe20003f24070 */
[----:B------:R-:W-:Y:S02]  /*1530*/  IMAD R14, R3, R6, R7 ;  /* 0x00000006030e7224 */ /* 0x000fe400078e0207 */
[----:B0-----:R-:W-:-:S04]  /*1540*/  IMAD.HI.U32 R0, R46, R9, RZ ;  /* 0x000000092e007227 */ /* 0x001fc800078e00ff */
[----:B------:R-:W-:Y:S02]  /*1550*/  IMAD.MOV.U32 R2, RZ, RZ, R4 ;  /* 0x000000ffff027224 */ /* 0x000fe400078e0004 */
[----:B------:R-:W-:Y:S02]  /*1560*/  IMAD.MOV R0, RZ, RZ, -R0 ;  /* 0x000000ffff007224 */ /* 0x000fe400078e0a00 */
[----:B------:R-:W-:Y:S01]  /*1570*/  @!P5 IMAD.MOV R2, RZ, RZ, -R2 ;  /* 0x000000ffff02d224 */ /* 0x000fe200078e0a02 */
[C---:B------:R-:W-:Y:S01]  /*1580*/  ISETP.GT.U32.AND P5, PT, R3.reuse, R14, PT ;  /* 0x0000000e0300720c */ /* 0x040fe20003fa4070 */
[C---:B------:R-:W-:Y:S02]  /*1590*/  IMAD R6, R3.reuse, R0, R9 ;  /* 0x0000000003067224 */ /* 0x040fe400078e0209 */
[--C-:B------:R-:W-:Y:S01]  /*15a0*/  @!P3 IMAD.IADD R8, R8, 0x1, -R3.reuse ;  /* 0x000000010808b824 */ /* 0x100fe200078e0a03 */
[----:B------:R0:W-:Y:S01]  /*15b0*/  STL [R1+0x50], R2 ;  /* 0x0000500201007387 */ /* 0x0001e20000100800 */
[----:B------:R-:W-:Y:S01]  /*15c0*/  @!P1 IMAD.IADD R12, R12, 0x1, -R3 ;  /* 0x000000010c0c9824 */ /* 0x000fe200078e0a03 */
[----:B------:R-:W-:Y:S01]  /*15d0*/  ISETP.GT.U32.AND P3, PT, R3, R6, PT ;  /* 0x000000060300720c */ /* 0x000fe20003f64070 */
[----:B------:R-:W-:-:S02]  /*15e0*/  VIADD R13, R53, 0xf ;  /* 0x0000000f350d7836 */ /* 0x000fc40000000000 */
[----:B------:R-:W-:Y:S01]  /*15f0*/  VIADD R15, R53, 0x10 ;  /* 0x00000010350f7836 */ /* 0x000fe20000000000 */
[----:B------:R-:W-:Y:S01]  /*1600*/  ISETP.GT.U32.AND P1, PT, R3, R12, PT ;  /* 0x0000000c0300720c */ /* 0x000fe20003f24070 */
[----:B------:R-:W-:Y:S01]  /*1610*/  VIADD R16, R53, 0x11 ;  /* 0x0000001135107836 */ /* 0x000fe20000000000 */
[----:B------:R-:W-:Y:S01]  /*1620*/  IABS R10, R13 ;  /* 0x0000000d000a7213 */ /* 0x000fe20000000000 */
[----:B------:R-:W-:Y:S01]  /*1630*/  @!P5 IMAD.IADD R14, R14, 0x1, -R3 ;  /* 0x000000010e0ed824 */ /* 0x000fe200078e0a03 */
[----:B------:R-:W-:Y:S01]  /*1640*/  IABS R7, R15 ;  /* 0x0000000f00077213 */ /* 0x000fe20000000000 */
[----:B0-----:R-:W-:Y:S01]  /*1650*/  IMAD.MOV.U32 R2, RZ, RZ, R8 ;  /* 0x000000ffff027224 */ /* 0x001fe200078e0008 */
[----:B------:R-:W-:Y:S01]  /*1660*/  IABS R9, R16 ;  /* 0x0000001000097213 */ /* 0x000fe20000000000 */
[----:B------:R-:W-:Y:S01]  /*1670*/  IMAD.HI.U32 R0, R46, R10, RZ ;  /* 0x0000000a2e007227 */ /* 0x000fe200078e00ff */
[----:B------:R-:W-:-:S03]  /*1680*/  ISETP.GT.U32.AND P5, PT, R3, R14, PT ;  /* 0x0000000e0300720c */ /* 0x000fc60003fa4070 */
[----:B------:R-:W-:Y:S02]  /*1690*/  @!P3 IMAD.IADD R6, R6, 0x1, -R3 ;  /* 0x000000010606b824 */ /* 0x000fe400078e0a03 */
[----:B------:R-:W-:-:S03]  /*16a0*/  IMAD.HI.U32 R4, R46, R7, RZ ;  /* 0x000000072e047227 */ /* 0x000fc600078e00ff */
[----:B------:R-:W-:Y:S01]  /*16b0*/  ISETP.GT.U32.AND P3, PT, R3, R6, PT ;  /* 0x000000060300720c */ /* 0x000fe20003f64070 */
[----:B------:R-:W-:Y:S02]  /*16c0*/  IMAD.MOV R0, RZ, RZ, -R0 ;  /* 0x000000ffff007224 */ /* 0x000fe400078e0a00 */
[----:B------:R-:W-:-:S04]  /*16d0*/  IMAD.HI.U32 R5, R46, R9, RZ ;  /* 0x000000092e057227 */ /* 0x000fc800078e00ff */
[----:B------:R-:W-:Y:S02]  /*16e0*/  IMAD.MOV R4, RZ, RZ, -R4 ;  /* 0x000000ffff047224 */ /* 0x000fe400078e0a04 */
[----:B------:R-:W-:Y:S01]  /*16f0*/  @!P1 IMAD.IADD R12, R12, 0x1, -R3 ;  /* 0x000000010c0c9824 */ /* 0x000fe200078e0a03 */
[----:B------:R-:W-:Y:S01]  /*1700*/  ISETP.GE.AND P1, PT, R13, RZ, PT ;  /* 0x000000ff0d00720c */ /* 0x000fe20003f26270 */
[C---:B------:R-:W-:Y:S02]  /*1710*/  IMAD R10, R3.reuse, R0, R10 ;  /* 0x00000000030a7224 */ /* 0x040fe400078e020a */
[----:B------:R-:W-:Y:S02]  /*1720*/  IMAD.MOV R8, RZ, RZ, -R5 ;  /* 0x000000ffff087224 */ /* 0x000fe400078e0a05 */
[----:B------:R-:W-:Y:S02]  /*1730*/  IMAD R0, R3, R4, R7 ;  /* 0x0000000403007224 */ /* 0x000fe400078e0207 */
[----:B------:R-:W-:-:S02]  /*1740*/  IMAD.MOV.U32 R17, RZ, RZ, R12 ;  /* 0x000000ffff117224 */ /* 0x000fc400078e000c */
[----:B------:R-:W-:Y:S01]  /*1750*/  @!P2 IMAD.MOV R2, RZ, RZ, -R2 ;  /* 0x000000ffff02a224 */ /* 0x000fe200078e0a02 */
[----:B------:R-:W-:Y:S01]  /*1760*/  ISETP.GE.AND P2, PT, R11, RZ, PT ;  /* 0x000000ff0b00720c */ /* 0x000fe20003f46270 */
[----:B------:R-:W-:Y:S01]  /*1770*/  @!P5 IMAD.IADD R14, R14, 0x1, -R3 ;  /* 0x000000010e0ed824 */ /* 0x000fe200078e0a03 */
[C---:B------:R-:W-:Y:S01]  /*1780*/  ISETP.GT.U32.AND P5, PT, R3.reuse, R10, PT ;  /* 0x0000000a0300720c */ /* 0x040fe20003fa4070 */
[C---:B------:R-:W-:Y:S01]  /*1790*/  IMAD R4, R3.reuse, R8, R9 ;  /* 0x0000000803047224 */ /* 0x040fe200078e0209 */
[----:B------:R0:W-:Y:S01]  /*17a0*/  STL [R1+0x4c], R2 ;  /* 0x00004c0201007387 */ /* 0x0001e20000100800 */
[----:B------:R-:W-:Y:S01]  /*17b0*/  @!P6 IMAD.MOV R17, RZ, RZ, -R17 ;  /* 0x000000ffff11e224 */ /* 0x000fe200078e0a11 */
[C---:B------:R-:W-:Y:S01]  /*17c0*/  ISETP.GT.U32.AND P6, PT, R3.reuse, R0, PT ;  /* 0x000000000300720c */ /* 0x040fe20003fc4070 */
[----:B------:R-:W-:Y:S01]  /*17d0*/  @!P3 IMAD.IADD R6, R6, 0x1, -R3 ;  /* 0x000000010606b824 */ /* 0x000fe200078e0a03 */
[----:B------:R-:W-:Y:S01]  /*17e0*/  ISETP.GT.U32.AND P3, PT, R3, R4, PT ;  /* 0x000000040300720c */ /* 0x000fe20003f64070 */
[C---:B------:R-:W-:Y:S01]  /*17f0*/  VIADD R12, R53.reuse, 0x12 ;  /* 0x00000012350c7836 */ /* 0x040fe20000000000 */
[----:B------:R-:W-:Y:S01]  /*1800*/  STL [R1+0x38], R17 ;  /* 0x0000381101007387 */ /* 0x000fe20000100800 */
[----:B------:R-:W-:-:S02]  /*1810*/  VIADD R13, R53, 0x14 ;  /* 0x00000014350d7836 */ /* 0x000fc40000000000 */
[----:B------:R-:W-:Y:S01]  /*1820*/  VIADD R20, R53, 0x1b ;  /* 0x0000001b35147836 */ /* 0x000fe20000000000 */
[----:B------:R-:W-:Y:S01]  /*1830*/  IABS R8, R12 ;  /* 0x0000000c00087213 */ /* 0x000fe20000000000 */
[----:B0-----:R-:W-:Y:S01]  /*1840*/  IMAD.MOV.U32 R2, RZ, RZ, R14 ;  /* 0x000000ffff027224 */ /* 0x001fe200078e000e */
[----:B------:R-:W-:Y:S01]  /*1850*/  IABS R11, R13 ;  /* 0x0000000d000b7213 */ /* 0x000fe20000000000 */
[--C-:B------:R-:W-:Y:S01]  /*1860*/  @!P5 IMAD.IADD R10, R10, 0x1, -R3.reuse ;  /* 0x000000010a0ad824 */ /* 0x100fe200078e0a03 */
[----:B------:R-:W-:Y:S01]  /*1870*/  ISETP.GE.AND P5, PT, R16, RZ, PT ;  /* 0x000000ff1000720c */ /* 0x000fe20003fa6270 */
[----:B------:R-:W-:Y:S01]  /*1880*/  @!P4 IMAD.MOV R2, RZ, RZ, -R2 ;  /* 0x000000ffff02c224 */ /* 0x000fe200078e0a02 */
[----:B------:R-:W-:Y:S01]  /*1890*/  ISETP.GE.AND P4, PT, R15, RZ, PT ;  /* 0x000000ff0f00720c */ /* 0x000fe20003f86270 */
[----:B------:R-:W-:Y:S02]  /*18a0*/  VIADD R15, R53, 0x13 ;  /* 0x00000013350f7836 */ /* 0x000fe40000000000 */
[----:B------:R-:W-:Y:S01]  /*18b0*/  @!P6 IMAD.IADD R0, R0, 0x1, -R3 ;  /* 0x000000010000e824 */ /* 0x000fe200078e0a03 */
[----:B------:R0:W-:Y:S01]  /*18c0*/  STL [R1+0x1c], R2 ;  /* 0x00001c0201007387 */ /* 0x0001e20000100800 */
[----:B------:R-:W-:Y:S01]  /*18d0*/  IMAD.HI.U32 R5, R46, R8, RZ ;  /* 0x000000082e057227 */ /* 0x000fe200078e00ff */
[----:B------:R-:W-:-:S02]  /*18e0*/  IABS R9, R15 ;  /* 0x0000000f00097213 */ /* 0x000fc40000000000 */
[C---:B------:R-:W-:Y:S01]  /*18f0*/  ISETP.GT.U32.AND P6, PT, R3.reuse, R10, PT ;  /* 0x0000000a0300720c */ /* 0x040fe20003fc4070 */
[----:B------:R-:W-:Y:S01]  /*1900*/  @!P3 IMAD.IADD R4, R4, 0x1, -R3 ;  /* 0x000000010404b824 */ /* 0x000fe200078e0a03 */
[----:B------:R-:W-:Y:S01]  /*1910*/  ISETP.GT.U32.AND P3, PT, R3, R0, PT ;  /* 0x000000000300720c */ /* 0x000fe20003f64070 */
[----:B------:R-:W-:Y:S02]  /*1920*/  IMAD.MOV R5, RZ, RZ, -R5 ;  /* 0x000000ffff057224 */ /* 0x000fe400078e0a05 */
[----:B------:R-:W-:-:S04]  /*1930*/  IMAD.HI.U32 R7, R46, R9, RZ ;  /* 0x000000092e077227 */ /* 0x000fc800078e00ff */
[----:B0-----:R-:W-:Y:S02]  /*1940*/  IMAD.MOV.U32 R2, RZ, RZ, R6 ;  /* 0x000000ffff027224 */ /* 0x001fe400078e0006 */
[C---:B------:R-:W-:Y:S02]  /*1950*/  IMAD R6, R3.reuse, R5, R8 ;  /* 0x0000000503067224 */ /* 0x040fe400078e0208 */
[----:B------:R-:W-:Y:S02]  /*1960*/  IMAD.MOV R8, RZ, RZ, -R7 ;  /* 0x000000ffff087224 */ /* 0x000fe400078e0a07 */
[----:B------:R-:W-:Y:S02]  /*1970*/  @!P3 IMAD.IADD R0, R0, 0x1, -R3 ;  /* 0x000000010000b824 */ /* 0x000fe400078e0a03 */
[C---:B------:R-:W-:Y:S02]  /*1980*/  IMAD R8, R3.reuse, R8, R9 ;  /* 0x0000000803087224 */ /* 0x040fe400078e0209 */
[----:B------:R-:W-:Y:S01]  /*1990*/  @!P6 IMAD.IADD R10, R10, 0x1, -R3 ;  /* 0x000000010a0ae824 */ /* 0x000fe200078e0a03 */
[C---:B------:R-:W-:Y:S01]  /*19a0*/  ISETP.GT.U32.AND P6, PT, R3.reuse, R6, PT ;  /* 0x000000060300720c */ /* 0x040fe20003fc4070 */
[----:B------:R-:W-:Y:S01]  /*19b0*/  @!P2 IMAD.MOV R2, RZ, RZ, -R2 ;  /* 0x000000ffff02a224 */ /* 0x000fe200078e0a02 */
[----:B------:R-:W-:Y:S01]  /*19c0*/  ISETP.GT.U32.AND P3, PT, R3, R8, PT ;  /* 0x000000080300720c */ /* 0x000fe20003f64070 */
[----:B------:R-:W-:Y:S01]  /*19d0*/  VIADD R16, R53, 0x15 ;  /* 0x0000001535107836 */ /* 0x000fe20000000000 */
[----:B------:R-:W-:Y:S01]  /*19e0*/  ISETP.GT.U32.AND P2, PT, R3, R4, PT ;  /* 0x000000040300720c */ /* 0x000fe20003f44070 */
[----:B------:R-:W-:Y:S01]  /*19f0*/  IMAD.MOV.U32 R7, RZ, RZ, R11 ;  /* 0x000000ffff077224 */ /* 0x000fe200078e000b */
[----:B------:R0:W-:Y:S01]  /*1a00*/  STL [R1+0x18], R2 ;  /* 0x0000180201007387 */ /* 0x0001e20000100800 */
[----:B------:R-:W-:Y:S01]  /*1a10*/  VIADD R14, R53, 0x16 ;  /* 0x00000016350e7836 */ /* 0x000fe20000000000 */
[----:B------:R-:W-:Y:S01]  /*1a20*/  IABS R11, R16 ;  /* 0x00000010000b7213 */ /* 0x000fe20000000000 */
[----:B------:R-:W-:-:S04]  /*1a30*/  IMAD.HI.U32 R5, R46, R7, RZ ;  /* 0x000000072e057227 */ /* 0x000fc800078e00ff */
[--C-:B------:R-:W-:Y:S02]  /*1a40*/  @!P6 IMAD.IADD R6, R6, 0x1, -R3.reuse ;  /* 0x000000010606e824 */ /* 0x100fe400078e0a03 */
[----:B------:R-:W-:Y:S02]  /*1a50*/  @!P3 IMAD.IADD R8, R8, 0x1, -R3 ;  /* 0x000000010808b824 */ /* 0x000fe400078e0a03 */
[----:B0-----:R-:W-:Y:S01]  /*1a60*/  IMAD.MOV.U32 R2, RZ, RZ, R10 ;  /* 0x000000ffff027224 */ /* 0x001fe200078e000a */
[C---:B------:R-:W-:Y:S01]  /*1a70*/  ISETP.GT.U32.AND P6, PT, R3.reuse, R6, PT ;  /* 0x000000060300720c */ /* 0x040fe20003fc4070 */
[----:B------:R-:W-:Y:S01]  /*1a80*/  IMAD.MOV R10, RZ, RZ, -R5 ;  /* 0x000000ffff0a7224 */ /* 0x000fe200078e0a05 */
[----:B------:R-:W-:Y:S01]  /*1a90*/  ISETP.GT.U32.AND P3, PT, R3, R8, PT ;  /* 0x000000080300720c */ /* 0x000fe20003f64070 */
[----:B------:R-:W-:-:S04]  /*1aa0*/  IMAD.HI.U32 R5, R46, R11, RZ ;  /* 0x0000000b2e057227 */ /* 0x000fc800078e00ff */
[----:B------:R-:W-:Y:S01]  /*1ab0*/  @!P2 IMAD.IADD R4, R4, 0x1, -R3 ;  /* 0x000000010404a824 */ /* 0x000fe200078e0a03 */
[----:B------:R-:W-:Y:S01]  /*1ac0*/  ISETP.GE.AND P2, PT, R12, RZ, PT ;  /* 0x000000ff0c00720c */ /* 0x000fe20003f46270 */
[C---:B------:R-:W-:Y:S01]  /*1ad0*/  IMAD R7, R3.reuse, R10, R7 ;  /* 0x0000000a03077224 */ /* 0x040fe200078e0207 */
[----:B------:R-:W-:Y:S01]  /*1ae0*/  IABS R12, R14 ;  /* 0x0000000e000c7213 */ /* 0x000fe20000000000 */
[----:B------:R-:W-:Y:S02]  /*1af0*/  IMAD.MOV R10, RZ, RZ, -R5 ;  /* 0x000000ffff0a7224 */ /* 0x000fe400078e0a05 */
[----:B------:R-:W-:Y:S02]  /*1b00*/  IMAD.MOV.U32 R49, RZ, RZ, R4 ;  /* 0x000000ffff317224 */ /* 0x000fe400078e0004 */
[----:B------:R-:W-:Y:S02]  /*1b10*/  IMAD R4, R3, R10, R11 ;  /* 0x0000000a03047224 */ /* 0x000fe400078e020b */
[----:B------:R-:W-:-:S02]  /*1b20*/  @!P3 IMAD.IADD R8, R8, 0x1, -R3 ;  /* 0x000000010808b824 */ /* 0x000fc400078e0a03 */
[----:B------:R-:W-:Y:S01]  /*1b30*/  IMAD.HI.U32 R9, R46, R12, RZ ;  /* 0x0000000c2e097227 */ /* 0x000fe200078e00ff */
[----:B------:R-:W-:-:S03]  /*1b40*/  ISETP.GT.U32.AND P3, PT, R3, R4, PT ;  /* 0x000000040300720c */ /* 0x000fc60003f64070 */
[----:B------:R-:W-:Y:S01]  /*1b50*/  @!P6 IMAD.IADD R6, R6, 0x1, -R3 ;  /* 0x000000010606e824 */ /* 0x000fe200078e0a03 */
[----:B------:R-:W-:Y:S01]  /*1b60*/  ISETP.GE.AND P6, PT, R16, RZ, PT ;  /* 0x000000ff1000720c */ /* 0x000fe20003fc6270 */
[----:B------:R-:W-:Y:S01]  /*1b70*/  @!P1 IMAD.MOV R2, RZ, RZ, -R2 ;  /* 0x000000ffff029224 */ /* 0x000fe200078e0a02 */
[----:B------:R-:W-:Y:S01]  /*1b80*/  ISETP.GE.AND P1, PT, R15, RZ, PT ;  /* 0x000000ff0f00720c */ /* 0x000fe20003f26270 */
[----:B------:R-:W-:Y:S01]  /*1b90*/  @!P4 IMAD.MOV R0, RZ, RZ, -R0 ;  /* 0x000000ffff00c224 */ /* 0x000fe200078e0a00 */
[----:B------:R-:W-:Y:S01]  /*1ba0*/  ISETP.GT.U32.AND P4, PT, R3, R7, PT ;  /* 0x000000070300720c */ /* 0x000fe20003f84070 */
[----:B------:R-:W-:Y:S01]  /*1bb0*/  VIADD R16, R53, 0x17 ;  /* 0x0000001735107836 */ /* 0x000fe20000000000 */
[----:B------:R0:W-:Y:S01]  /*1bc0*/  STL [R1+0x14], R2 ;  /* 0x0000140201007387 */ /* 0x0001e20000100800 */
[----:B------:R-:W-:Y:S02]  /*1bd0*/  IMAD.MOV R9, RZ, RZ, -R9 ;  /* 0x000000ffff097224 */ /* 0x000fe400078e0a09 */
[----:B------:R-:W-:Y:S01]  /*1be0*/  @!P5 IMAD.MOV R49, RZ, RZ, -R49 ;  /* 0x000000ffff31d224 */ /* 0x000fe200078e0a31 */
[----:B------:R-:W-:Y:S01]  /*1bf0*/  IABS R10, R16 ;  /* 0x00000010000a7213 */ /* 0x000fe20000000000 */
[--C-:B------:R-:W-:Y:S01]  /*1c00*/  @!P3 IMAD.IADD R4, R4, 0x1, -R3.reuse ;  /* 0x000000010404b824 */ /* 0x100fe200078e0a03 */
[----:B------:R-:W-:Y:S01]  /*1c10*/  ISETP.GE.AND P5, PT, R13, RZ, PT ;  /* 0x000000ff0d00720c */ /* 0x000fe20003fa6270 */
[----:B------:R-:W-:Y:S01]  /*1c20*/  IMAD R9, R3, R9, R12 ;  /* 0x0000000903097224 */ /* 0x000fe200078e020c */
[----:B------:R-:W-:Y:S01]  /*1c30*/  STL [R1+0xc3c], R49 ;  /* 0x000c3c3101007387 */ /* 0x000fe20000100800 */
[----:B------:R-:W-:Y:S01]  /*1c40*/  VIADD R15, R53, 0x18 ;  /* 0x00000018350f7836 */ /* 0x000fe20000000000 */
[----:B------:R-:W-:Y:S01]  /*1c50*/  ISETP.GT.U32.AND P3, PT, R3, R4, PT ;  /* 0x000000040300720c */ /* 0x000fe20003f64070 */
[----:B0-----:R-:W-:Y:S01]  /*1c60*/  IMAD.MOV.U32 R2, RZ, RZ, R6 ;  /* 0x000000ffff027224 */ /* 0x001fe200078e0006 */
[----:B------:R0:W-:Y:S01]  /*1c70*/  STL [R1+0x10], R0 ;  /* 0x0000100001007387 */ /* 0x0001e20000100800 */
[----:B------:R-:W-:Y:S01]  /*1c80*/  @!P4 IMAD.IADD R7, R7, 0x1, -R3 ;  /* 0x000000010707c824 */ /* 0x000fe200078e0a03 */
[----:B------:R-:W-:Y:S01]  /*1c90*/  IABS R11, R15 ;  /* 0x0000000f000b7213 */ /* 0x000fe20000000000 */
[----:B------:R-:W-:Y:S01]  /*1ca0*/  @!P2 IMAD.MOV R2, RZ, RZ, -R2 ;  /* 0x000000ffff02a224 */ /* 0x000fe200078e0a02 */
[C---:B------:R-:W-:Y:S01]  /*1cb0*/  ISETP.GT.U32.AND P2, PT, R3.reuse, R9, PT ;  /* 0x000000090300720c */ /* 0x040fe20003f44070 */
[----:B------:R-:W-:Y:S01]  /*1cc0*/  IMAD.MOV.U32 R6, RZ, RZ, R8 ;  /* 0x000000ffff067224 */ /* 0x000fe200078e0008 */
[----:B------:R-:W-:Y:S01]  /*1cd0*/  ISETP.GT.U32.AND P4, PT, R3, R7, PT ;  /* 0x000000070300720c */ /* 0x000fe20003f84070 */
[C---:B------:R-:W-:Y:S01]  /*1ce0*/  IMAD.HI.U32 R5, R46.reuse, R11, RZ ;  /* 0x0000000b2e057227 */ /* 0x040fe200078e00ff */
[----:B------:R-:W-:Y:S03]  /*1cf0*/  STL [R1+0xc40], R2 ;  /* 0x000c400201007387 */ /* 0x000fe60000100800 */
[----:B0-----:R-:W-:Y:S01]  /*1d00*/  IMAD.HI.U32 R0, R46, R10, RZ ;  /* 0x0000000a2e007227 */ /* 0x001fe200078e00ff */
[----:B------:R-:W0:Y:S03]  /*1d10*/  S2R R49, SR_TID.X ;  /* 0x0000000000317919 */ /* 0x000e260000002100 */
[----:B------:R-:W-:-:S02]  /*1d20*/  IMAD.MOV R0, RZ, RZ, -R0 ;  /* 0x000000ffff007224 */ /* 0x000fc400078e0a00 */
[--C-:B------:R-:W-:Y:S02]  /*1d30*/  @!P3 IMAD.IADD R4, R4, 0x1, -R3.reuse ;  /* 0x000000010404b824 */ /* 0x100fe400078e0a03 */
[----:B------:R-:W-:Y:S02]  /*1d40*/  IMAD R10, R3, R0, R10 ;  /* 0x00000000030a7224 */ /* 0x000fe400078e020a */
[----:B------:R-:W-:Y:S02]  /*1d50*/  @!P2 IMAD.IADD R9, R9, 0x1, -R3 ;  /* 0x000000010909a824 */ /* 0x000fe400078e0a03 */
[----:B------:R-:W-:Y:S01]  /*1d60*/  IMAD.MOV R8, RZ, RZ, -R5 ;  /* 0x000000ffff087224 */ /* 0x000fe200078e0a05 */
[----:B------:R-:W-:Y:S01]  /*1d70*/  ISETP.GT.U32.AND P3, PT, R3, R10, PT ;  /* 0x0000000a0300720c */ /* 0x000fe20003f64070 */
[----:B------:R-:W-:Y:S01]  /*1d80*/  @!P4 IMAD.IADD R7, R7, 0x1, -R3 ;  /* 0x000000010707c824 */ /* 0x000fe200078e0a03 */
[C---:B------:R-:W-:Y:S01]  /*1d90*/  ISETP.GT.U32.AND P2, PT, R3.reuse, R9, PT ;  /* 0x000000090300720c */ /* 0x040fe20003f44070 */
[----:B------:R-:W-:Y:S01]  /*1da0*/  IMAD R11, R3, R8, R11 ;  /* 0x00000008030b7224 */ /* 0x000fe200078e020b */
[----:B------:R-:W-:Y:S01]  /*1db0*/  ISETP.GE.AND P4, PT, R16, RZ, PT ;  /* 0x000000ff1000720c */ /* 0x000fe20003f86270 */
[----:B------:R-:W-:-:S02]  /*1dc0*/  VIADD R13, R53, 0x19 ;  /* 0x00000019350d7836 */ /* 0x000fc40000000000 */
[----:B------:R-:W-:Y:S02]  /*1dd0*/  VIADD R0, R53, 0x1a ;  /* 0x0000001a35007836 */ /* 0x000fe40000000000 */
[----:B------:R-:W-:Y:S01]  /*1de0*/  @!P5 IMAD.MOV R7, RZ, RZ, -R7 ;  /* 0x000000ffff07d224 */ /* 0x000fe200078e0a07 */
[----:B------:R-:W-:Y:S01]  /*1df0*/  ISETP.GT.U32.AND P5, PT, R3, R11, PT ;  /* 0x0000000b0300720c */ /* 0x000fe20003fa4070 */
[----:B------:R-:W-:Y:S01]  /*1e00*/  @!P1 IMAD.MOV R6, RZ, RZ, -R6 ;  /* 0x000000ffff069224 */ /* 0x000fe200078e0a06 */
[----:B------:R-:W-:Y:S01]  /*1e10*/  ISETP.GE.AND P1, PT, R14, RZ, PT ;  /* 0x000000ff0e00720c */ /* 0x000fe20003f26270 */
[--C-:B------:R-:W-:Y:S01]  /*1e20*/  @!P3 IMAD.IADD R10, R10, 0x1, -R3.reuse ;  /* 0x000000010a0ab824 */ /* 0x100fe200078e0a03 */
[----:B------:R-:W-:Y:S01]  /*1e30*/  IABS R12, R13 ;  /* 0x0000000d000c7213 */ /* 0x000fe20000000000 */
[----:B------:R-:W-:Y:S01]  /*1e40*/  @!P2 IMAD.IADD R9, R9, 0x1, -R3 ;  /* 0x000000010909a824 */ /* 0x000fe200078e0a03 */
[----:B------:R-:W-:Y:S01]  /*1e50*/  IABS R14, R0 ;  /* 0x00000000000e7213 */ /* 0x000fe20000000000 */
[----:B------:R-:W-:Y:S01]  /*1e60*/  IMAD.MOV.U32 R8, RZ, RZ, R4 ;  /* 0x000000ffff087224 */ /* 0x000fe200078e0004 */
[----:B------:R-:W-:Y:S01]  /*1e70*/  ISETP.GT.U32.AND P3, PT, R3, R10, PT ;  /* 0x0000000a0300720c */ /* 0x000fe20003f64070 */
[C---:B------:R-:W-:Y:S01]  /*1e80*/  IMAD.HI.U32 R5, R46.reuse, R12, RZ ;  /* 0x0000000c2e057227 */ /* 0x040fe200078e00ff */
[----:B------:R-:W-:Y:S01]  /*1e90*/  ISETP.GE.AND P2, PT, R13, RZ, PT ;  /* 0x000000ff0d00720c */ /* 0x000fe20003f46270 */
[----:B------:R-:W-:Y:S02]  /*1ea0*/  STL [R1+0xc44], R6 ;  /* 0x000c440601007387 */ /* 0x000fe40000100800 */
[----:B------:R-:W-:Y:S01]  /*1eb0*/  IMAD.MOV.U32 R13, RZ, RZ, R14 ;  /* 0x000000ffff0d7224 */ /* 0x000fe200078e000e */
[----:B------:R-:W-:Y:S01]  /*1ec0*/  IABS R14, R20 ;  /* 0x00000014000e7213 */ /* 0x000fe20000000000 */
[----:B------:R-:W-:Y:S01]  /*1ed0*/  IMAD.MOV R5, RZ, RZ, -R5 ;  /* 0x000000ffff057224 */ /* 0x000fe200078e0a05 */
[----:B------:R-:W-:Y:S01]  /*1ee0*/  STL [R1+0xc48], R7 ;  /* 0x000c480701007387 */ /* 0x000fe20000100800 */
[----:B------:R-:W-:-:S04]  /*1ef0*/  IMAD.HI.U32 R4, R46, R13, RZ ;  /* 0x0000000d2e047227 */ /* 0x000fc800078e00ff */
[--C-:B------:R-:W-:Y:S02]  /*1f00*/  @!P5 IMAD.IADD R11, R11, 0x1, -R3.reuse ;  /* 0x000000010b0bd824 */ /* 0x100fe400078e0a03 */
[C---:B------:R-:W-:Y:S02]  /*1f10*/  IMAD R12, R3.reuse, R5, R12 ;  /* 0x00000005030c7224 */ /* 0x040fe400078e020c */
[----:B------:R-:W-:Y:S01]  /*1f20*/  IMAD.MOV R4, RZ, RZ, -R4 ;  /* 0x000000ffff047224 */ /* 0x000fe200078e0a04 */
[C---:B------:R-:W-:Y:S01]  /*1f30*/  ISETP.GT.U32.AND P5, PT, R3.reuse, R11, PT ;  /* 0x0000000b0300720c */ /* 0x040fe20003fa4070 */
[----:B------:R-:W-:Y:S01]  /*1f40*/  @!P3 IMAD.IADD R10, R10, 0x1, -R3 ;  /* 0x000000010a0ab824 */ /* 0x000fe200078e0a03 */
[C---:B------:R-:W-:Y:S01]  /*1f50*/  ISETP.GT.U32.AND P3, PT, R3.reuse, R12, PT ;  /* 0x0000000c0300720c */ /* 0x040fe20003f64070 */
[----:B------:R-:W-:Y:S02]  /*1f60*/  IMAD R13, R3, R4, R13 ;  /* 0x00000004030d7224 */ /* 0x000fe400078e020d */
[----:B------:R-:W-:-:S04]  /*1f70*/  IMAD.HI.U32 R4, R46, R14, RZ ;  /* 0x0000000e2e047227 */ /* 0x000fc800078e00ff */
[----:B------:R-:W-:Y:S02]  /*1f80*/  VIADD R22, R53, 0x1c ;  /* 0x0000001c35167836 */ /* 0x000fe40000000000 */
[----:B------:R-:W-:Y:S02]  /*1f90*/  IMAD.MOV R4, RZ, RZ, -R4 ;  /* 0x000000ffff047224 */ /* 0x000fe400078e0a04 */
[----:B------:R-:W-:Y:S01]  /*1fa0*/  @!P6 IMAD.MOV R8, RZ, RZ, -R8 ;  /* 0x000000ffff08e224 */ /* 0x000fe200078e0a08 */
[----:B------:R-:W-:Y:S01]  /*1fb0*/  ISETP.GE.AND P6, PT, R15, RZ, PT ;  /* 0x000000ff0f00720c */ /* 0x000fe20003fc6270 */
[----:B------:R-:W-:Y:S01]  /*1fc0*/  VIADD R5, R53, 0x1e ;  /* 0x0000001e35057836 */ /* 0x000fe20000000000 */
[----:B------:R-:W-:Y:S01]  /*1fd0*/  IABS R15, R22 ;  /* 0x00000016000f7213 */ /* 0x000fe20000000000 */
[----:B------:R-:W-:Y:S01]  /*1fe0*/  IMAD R14, R3, R4, R14 ;  /* 0x00000004030e7224 */ /* 0x000fe200078e020e */
[----:B------:R-:W-:Y:S01]  /*1ff0*/  STL [R1+0xc4c], R8 ;  /* 0x000c4c0801007387 */ /* 0x000fe20000100800 */
[----:B------:R-:W-:Y:S01]  /*2000*/  @!P5 IMAD.IADD R11, R11, 0x1, -R3 ;  /* 0x000000010b0bd824 */ /* 0x000fe200078e0a03 */
[----:B------:R-:W-:Y:S01]  /*2010*/  IABS R21, R5 ;  /* 0x0000000500157213 */ /* 0x000fe20000000000 */
[----:B------:R-:W-:Y:S01]  /*2020*/  IMAD.HI.U32 R17, R46, R15, RZ ;  /* 0x0000000f2e117227 */ /* 0x000fe200078e00ff */
[----:B------:R-:W-:-:S03]  /*2030*/  ISETP.GT.U32.AND P5, PT, R3, R13, PT ;  /* 0x0000000d0300720c */ /* 0x000fc60003fa4070 */
[----:B------:R-:W-:Y:S01]  /*2040*/  @!P3 IMAD.IADD R12, R12, 0x1, -R3 ;  /* 0x000000010c0cb824 */ /* 0x000fe200078e0a03 */
[----:B------:R-:W-:Y:S01]  /*2050*/  ISETP.GT.U32.AND P3, PT, R3, R14, PT ;  /* 0x0000000e0300720c */ /* 0x000fe20003f64070 */
[C---:B------:R-:W-:Y:S02]  /*2060*/  VIADD R19, R53.reuse, 0x1d ;  /* 0x0000001d35137836 */ /* 0x040fe40000000000 */
[----:B------:R-:W-:Y:S02]  /*2070*/  IMAD.MOV R18, RZ, RZ, -R17 ;  /* 0x000000ffff127224 */ /* 0x000fe400078e0a11 */
[----:B------:R-:W-:Y:S01]  /*2080*/  IMAD.MOV.U32 R17, RZ, RZ, R21 ;  /* 0x000000ffff117224 */ /* 0x000fe200078e0015 */
[----:B------:R-:W-:Y:S01]  /*2090*/  IABS R16, R19 ;  /* 0x0000001300107213 */ /* 0x000fe20000000000 */
[----:B------:R-:W-:Y:S02]  /*20a0*/  VIADD R21, R53, 0x1f ;  /* 0x0000001f35157836 */ /* 0x000fe40000000000 */
[----:B------:R-:W-:-:S02]  /*20b0*/  IMAD R15, R3, R18, R15 ;  /* 0x00000012030f7224 */ /* 0x000fc400078e020f */
[----:B------:R-:W-:Y:S01]  /*20c0*/  IMAD.HI.U32 R18, R46, R16, RZ ;  /* 0x000000102e127227 */ /* 0x000fe200078e00ff */
[----:B------:R-:W-:-:S03]  /*20d0*/  IABS R27, R21 ;  /* 0x00000015001b7213 */ /* 0x000fc60000000000 */
[--C-:B------:R-:W-:Y:S01]  /*20e0*/  @!P5 IMAD.IADD R13, R13, 0x1, -R3.reuse ;  /* 0x000000010d0dd824 */ /* 0x100fe200078e0a03 */
[C---:B------:R-:W-:Y:S01]  /*20f0*/  ISETP.GT.U32.AND P5, PT, R3.reuse, R15, PT ;  /* 0x0000000f0300720c */ /* 0x040fe20003fa4070 */
[----:B------:R-:W-:Y:S02]  /*2100*/  @!P3 IMAD.IADD R14, R14, 0x1, -R3 ;  /* 0x000000010e0eb824 */ /* 0x000fe400078e0a03 */
[----:B------:R-:W-:Y:S01]  /*2110*/  IMAD.MOV R24, RZ, RZ, -R18 ;  /* 0x000000ffff187224 */ /* 0x000fe200078e0a12 */
[C---:B------:R-:W-:Y:S01]  /*2120*/  ISETP.GT.U32.AND P3, PT, R3.reuse, R13, PT ;  /* 0x0000000d0300720c */ /* 0x040fe20003f64070 */
[----:B------:R-:W-:Y:S02]  /*2130*/  IMAD.MOV.U32 R18, RZ, RZ, R27 ;  /* 0x000000ffff127224 */ /* 0x000fe400078e001b */
[----:B------:R-:W-:Y:S01]  /*2140*/  @!P4 IMAD.MOV R10, RZ, RZ, -R10 ;  /* 0x000000ffff0ac224 */ /* 0x000fe200078e0a0a */
[C---:B------:R-:W-:Y:S01]  /*2150*/  ISETP.GT.U32.AND P4, PT, R3.reuse, R14, PT ;  /* 0x0000000e0300720c */ /* 0x040fe20003f84070 */
[----:B------:R-:W-:-:S02]  /*2160*/  IMAD R16, R3, R24, R16 ;  /* 0x0000001803107224 */ /* 0x000fc400078e0210 */
[----:B------:R-:W-:-:S04]  /*2170*/  IMAD.HI.U32 R24, R46, R18, RZ ;  /* 0x000000122e187227 */ /* 0x000fc800078e00ff */
[----:B------:R-:W-:Y:S01]  /*2180*/  @!P1 IMAD.MOV R9, RZ, RZ, -R9 ;  /* 0x000000ffff099224 */ /* 0x000fe200078e0a09 */
[----:B------:R-:W-:Y:S01]  /*2190*/  ISETP.GT.U32.AND P1, PT, R3, R12, PT ;  /* 0x0000000c0300720c */ /* 0x000fe20003f24070 */
[----:B------:R-:W-:-:S03]  /*21a0*/  IMAD.HI.U32 R23, R46, R17, RZ ;  /* 0x000000112e177227 */ /* 0x000fc600078e00ff */
[----:B------:R-:W-:Y:S01]  /*21b0*/  STL [R1+0xc50], R9 ;  /* 0x000c500901007387 */ /* 0x000fe20000100800 */
[----:B------:R-:W-:Y:S02]  /*21c0*/  IMAD.MOV R24, RZ, RZ, -R24 ;  /* 0x000000ffff187224 */ /* 0x000fe400078e0a18 */
[----:B------:R-:W-:Y:S01]  /*21d0*/  @!P5 IMAD.IADD R15, R15, 0x1, -R3 ;  /* 0x000000010f0fd824 */ /* 0x000fe200078e0a03 */
[----:B------:R-:W-:Y:S01]  /*21e0*/  STL [R1+0xc54], R10 ;  /* 0x000c540a01007387 */ /* 0x000fe20000100800 */
[----:B------:R-:W-:Y:S02]  /*21f0*/  IMAD.MOV R26, RZ, RZ, -R23 ;  /* 0x000000ffff1a7224 */ /* 0x000fe400078e0a17 */
[C---:B------:R-:W-:Y:S01]  /*2200*/  IMAD R18, R3.reuse, R24, R18 ;  /* 0x0000001803127224 */ /* 0x040fe200078e0212 */
[C---:B------:R-:W-:Y:S01]  /*2210*/  ISETP.GT.U32.AND P5, PT, R3.reuse, R15, PT ;  /* 0x0000000f0300720c */ /* 0x040fe20003fa4070 */
[C---:B------:R-:W-:Y:S02]  /*2220*/  IMAD R17, R3.reuse, R26, R17 ;  /* 0x0000001a03117224 */ /* 0x040fe400078e0211 */
[----:B------:R-:W-:Y:S01]  /*2230*/  @!P4 IMAD.IADD R14, R14, 0x1, -R3 ;  /* 0x000000010e0ec824 */ /* 0x000fe200078e0a03 */
[C---:B------:R-:W-:Y:S01]  /*2240*/  ISETP.GT.U32.AND P4, PT, R3.reuse, R18, PT ;  /* 0x000000120300720c */ /* 0x040fe20003f84070 */
[----:B------:R-:W-:Y:S01]  /*2250*/  @!P6 IMAD.MOV R11, RZ, RZ, -R11 ;  /* 0x000000ffff0be224 */ /* 0x000fe200078e0a0b */
[C---:B------:R-:W-:Y:S01]  /*2260*/  ISETP.GT.U32.AND P6, PT, R3.reuse, R16, PT ;  /* 0x000000100300720c */ /* 0x040fe20003fc4070 */
[--C-:B------:R-:W-:Y:S01]  /*2270*/  @!P1 IMAD.IADD R12, R12, 0x1, -R3.reuse ;  /* 0x000000010c0c9824 */ /* 0x100fe200078e0a03 */
[----:B------:R-:W-:Y:S01]  /*2280*/  ISETP.GT.U32.AND P1, PT, R3, R17, PT ;  /* 0x000000110300720c */ /* 0x000fe20003f24070 */
[----:B------:R-:W-:Y:S01]  /*2290*/  @!P3 IMAD.IADD R13, R13, 0x1, -R3 ;  /* 0x000000010d0db824 */ /* 0x000fe200078e0a03 */
[----:B------:R-:W-:Y:S01]  /*22a0*/  ISETP.GE.AND P3, PT, R0, RZ, PT ;  /* 0x000000ff0000720c */ /* 0x000fe20003f66270 */
[C---:B------:R-:W-:Y:S01]  /*22b0*/  VIADD R4, R53.reuse, 0x20 ;  /* 0x0000002035047836 */ /* 0x040fe20000000000 */
[----:B------:R-:W-:Y:S01]  /*22c0*/  STL [R1+0xc58], R11 ;  /* 0x000c580b01007387 */ /* 0x000fe20000100800 */
[----:B------:R-:W-:-:S02]  /*22d0*/  VIADD R0, R53, 0x21 ;  /* 0x0000002135007836 */ /* 0x000fc40000000000 */
[--C-:B------:R-:W-:Y:S01]  /*22e0*/  @!P5 IMAD.IADD R15, R15, 0x1, -R3.reuse ;  /* 0x000000010f0fd824 */ /* 0x100fe200078e0a03 */
[----:B------:R-:W-:Y:S01]  /*22f0*/  IABS R23, R4 ;  /* 0x0000000400177213 */ /* 0x000fe20000000000 */
[--C-:B------:R-:W-:Y:S01]  /*2300*/  @!P4 IMAD.IADD R18, R18, 0x1, -R3.reuse ;  /* 0x000000011212c824 */ /* 0x100fe200078e0a03 */
[----:B------:R-:W-:Y:S01]  /*2310*/  ISETP.GE.AND P5, PT, R20, RZ, PT ;  /* 0x000000ff1400720c */ /* 0x000fe20003fa6270 */
[--C-:B------:R-:W-:Y:S01]  /*2320*/  @!P6 IMAD.IADD R16, R16, 0x1, -R3.reuse ;  /* 0x000000011010e824 */ /* 0x100fe200078e0a03 */
[----:B------:R-:W-:Y:S01]  /*2330*/  IABS R20, R0 ;  /* 0x0000000000147213 */ /* 0x000fe20000000000 */
[----:B------:R-:W-:Y:S01]  /*2340*/  @!P1 IMAD.IADD R17, R17, 0x1, -R3 ;  /* 0x0000000111119824 */ /* 0x000fe200078e0a03 */
[----:B------:R-:W-:Y:S01]  /*2350*/  ISETP.GE.AND P6, PT, R22, RZ, PT ;  /* 0x000000ff1600720c */ /* 0x000fe20003fc6270 */
[C---:B------:R-:W-:Y:S01]  /*2360*/  IMAD.HI.U32 R24, R46.reuse, R23, RZ ;  /* 0x000000172e187227 */ /* 0x040fe200078e00ff */
[----:B------:R-:W-:Y:S02]  /*2370*/  ISETP.GT.U32.AND P4, PT, R3, R18, PT ;  /* 0x000000120300720c */ /* 0x000fe40003f84070 */
[----:B------:R-:W-:Y:S01]  /*2380*/  ISETP.GE.AND P1, PT, R19, RZ, PT ;  /* 0x000000ff1300720c */ /* 0x000fe20003f26270 */
[----:B------:R-:W-:-:S04]  /*2390*/  IMAD.HI.U32 R22, R46, R20, RZ ;  /* 0x000000142e167227 */ /* 0x000fc800078e00ff */
[----:B------:R-:W-:Y:S01]  /*23a0*/  @!P3 IMAD.MOV R13, RZ, RZ, -R13 ;  /* 0x000000ffff0db224 */ /* 0x000fe200078e0a0d */
[C---:B------:R-:W-:Y:S01]  /*23b0*/  ISETP.GT.U32.AND P3, PT, R3.reuse, R17, PT ;  /* 0x000000110300720c */ /* 0x040fe20003f64070 */
[----:B------:R-:W-:Y:S02]  /*23c0*/  IMAD.MOV R24, RZ, RZ, -R24 ;  /* 0x000000ffff187224 */ /* 0x000fe400078e0a18 */
[----:B------:R-:W-:Y:S01]  /*23d0*/  @!P2 IMAD.MOV R12, RZ, RZ, -R12 ;  /* 0x000000ffff0ca224 */ /* 0x000fe200078e0a0c */
[C---:B------:R-:W-:Y:S01]  /*23e0*/  ISETP.GT.U32.AND P2, PT, R3.reuse, R16, PT ;  /* 0x000000100300720c */ /* 0x040fe20003f44070 */
[----:B------:R-:W-:Y:S02]  /*23f0*/  IMAD.MOV R22, RZ, RZ, -R22 ;  /* 0x000000ffff167224 */ /* 0x000fe400078e0a16 */
[C---:B------:R-:W-:Y:S01]  /*2400*/  IMAD R19, R3.reuse, R24, R23 ;  /* 0x0000001803137224 */ /* 0x040fe200078e0217 */
[----:B------:R-:W-:Y:S01]  /*2410*/  STL [R1+0xc5c], R12 ;  /* 0x000c5c0c01007387 */ /* 0x000fe20000100800 */
[----:B------:R-:W-:-:S02]  /*2420*/  IMAD R20, R3, R22, R20 ;  /* 0x0000001603147224 */ /* 0x000fc400078e0214 */
[----:B------:R-:W-:Y:S01]  /*2430*/  VIADD R23, R53, 0x22 ;  /* 0x0000002235177836 */ /* 0x000fe20000000000 */
[----:B------:R-:W-:Y:S01]  /*2440*/  STL [R1+0xc60], R13 ;  /* 0x000c600d01007387 */ /* 0x000fe20000100800 */
[----:B------:R-:W-:Y:S01]  /*2450*/  @!P6 IMAD.MOV R15, RZ, RZ, -R15 ;  /* 0x000000ffff0fe224 */ /* 0x000fe200078e0a0f */
[----:B------:R-:W-:Y:S01]  /*2460*/  ISETP.GT.U32.AND P6, PT, R3, R19, PT ;  /* 0x000000130300720c */ /* 0x000fe20003fc4070 */
[----:B------:R-:W-:Y:S01]  /*2470*/  @!P5 IMAD.MOV R14, RZ, RZ, -R14 ;  /* 0x000000ffff0ed224 */ /* 0x000fe200078e0a0e */
[----:B------:R-:W-:Y:S01]  /*2480*/  ISETP.GE.AND P5, PT, R5, RZ, PT ;  /* 0x000000ff0500720c */ /* 0x000fe20003fa6270 */
[--C-:B------:R-:W-:Y:S01]  /*2490*/  @!P4 IMAD.IADD R18, R18, 0x1, -R3.reuse ;  /* 0x000000011212c824 */ /* 0x100fe200078e0a03 */
[----:B------:R-:W-:Y:S01]  /*24a0*/  ISETP.GT.U32.AND P4, PT, R3, R20, PT ;  /* 0x000000140300720c */ /* 0x000fe20003f84070 */
[--C-:B------:R-:W-:Y:S01]  /*24b0*/  @!P3 IMAD.IADD R17, R17, 0x1, -R3.reuse ;  /* 0x000000011111b824 */ /* 0x100fe200078e0a03 */
[----:B------:R-:W-:Y:S01]  /*24c0*/  IABS R5, R23 ;  /* 0x0000001700057213 */ /* 0x000fe20000000000 */
[----:B------:R-:W-:Y:S01]  /*24d0*/  @!P2 IMAD.IADD R16, R16, 0x1, -R3 ;  /* 0x000000011010a824 */ /* 0x000fe200078e0a03 */
[----:B------:R-:W-:Y:S01]  /*24e0*/  ISETP.GE.AND P3, PT, R4, RZ, PT ;  /* 0x000000ff0400720c */ /* 0x000fe20003f66270 */
[----:B------:R-:W-:Y:S01]  /*24f0*/  VIADD R4, R53, 0x23 ;  /* 0x0000002335047836 */ /* 0x000fe20000000000 */
[----:B------:R-:W-:Y:S01]  /*2500*/  ISETP.GE.AND P2, PT, R21, RZ, PT ;  /* 0x000000ff1500720c */ /* 0x000fe20003f46270 */
[----:B------:R-:W-:Y:S01]  /*2510*/  IMAD.HI.U32 R21, R46, R5, RZ ;  /* 0x000000052e157227 */ /* 0x000fe200078e00ff */
[----:B------:R2:W-:Y:S03]  /*2520*/  STL [R1+0xc64], R14 ;  /* 0x000c640e01007387 */ /* 0x0005e60000100800 */
[----:B------:R-:W-:Y:S01]  /*2530*/  @!P1 IMAD.MOV R16, RZ, RZ, -R16 ;  /* 0x000000ffff109224 */ /* 0x000fe200078e0a10 */
[----:B------:R-:W-:Y:S01]  /*2540*/  ISETP.GE.AND P1, PT, R0, RZ, PT ;  /* 0x000000ff0000720c */ /* 0x000fe20003f26270 */
[----:B------:R-:W-:Y:S01]  /*2550*/  IMAD.MOV R22, RZ, RZ, -R21 ;  /* 0x000000ffff167224 */ /* 0x000fe200078e0a15 */
[----:B------:R-:W-:Y:S01]  /*2560*/  IABS R0, R4 ;  /* 0x0000000400007213 */ /* 0x000fe20000000000 */
[--C-:B------:R-:W-:Y:S01]  /*2570*/  @!P6 IMAD.IADD R19, R19, 0x1, -R3.reuse ;  /* 0x000000011313e824 */ /* 0x100fe200078e0a03 */
[----:B------:R-:W-:Y:S01]  /*2580*/  STL [R1+0xc68], R15 ;  /* 0x000c680f01007387 */ /* 0x000fe20000100800 */
[----:B------:R-:W-:-:S02]  /*2590*/  @!P4 IMAD.IADD R20, R20, 0x1, -R3 ;  /* 0x000000011414c824 */ /* 0x000fc400078e0a03 */
[C---:B------:R-:W-:Y:S01]  /*25a0*/  IMAD R21, R3.reuse, R22, R5 ;  /* 0x0000001603157224 */ /* 0x040fe200078e0205 */
[C---:B------:R-:W-:Y:S01]  /*25b0*/  ISETP.GT.U32.AND P6, PT, R3.reuse, R19, PT ;  /* 0x000000130300720c */ /* 0x040fe20003fc4070 */
[----:B------:R-:W-:Y:S01]  /*25c0*/  IMAD.MOV.U32 R22, RZ, RZ, R0 ;  /* 0x000000ffff167224 */ /* 0x000fe200078e0000 */
[----:B------:R-:W-:Y:S01]  /*25d0*/  ISETP.GT.U32.AND P4, PT, R3, R20, PT ;  /* 0x000000140300720c */ /* 0x000fe20003f84070 */
[----:B------:R-:W-:Y:S01]  /*25e0*/  VIADD R5, R53, 0x24 ;  /* 0x0000002435057836 */ /* 0x000fe20000000000 */
[----:B------:R-:W-:Y:S01]  /*25f0*/  STL [R1+0xc6c], R16 ;  /* 0x000c6c1001007387 */ /* 0x000fe20000100800 */
[----:B------:R-:W-:-:S03]  /*2600*/  IMAD.HI.U32 R29, R46, R22, RZ ;  /* 0x000000162e1d7227 */ /* 0x000fc600078e00ff */
[----:B------:R-:W-:Y:S01]  /*2610*/  IABS R28, R5 ;  /* 0x00000005001c7213 */ /* 0x000fe20000000000 */
[----:B------:R-:W-:Y:S02]  /*2620*/  IMAD.MOV R29, RZ, RZ, -R29 ;  /* 0x000000ffff1d7224 */ /* 0x000fe400078e0a1d */
[----:B------:R-:W-:Y:S02]  /*2630*/  VIADD R27, R53, 0x25 ;  /* 0x00000025351b7836 */ /* 0x000fe40000000000 */
[----:B------:R-:W-:Y:S02]  /*2640*/  IMAD R22, R3, R29, R22 ;  /* 0x0000001d03167224 */ /* 0x000fe400078e0216 */
[--C-:B------:R-:W-:Y:S01]  /*2650*/  @!P6 IMAD.IADD R19, R19, 0x1, -R3.reuse ;  /* 0x000000011313e824 */ /* 0x100fe200078e0a03 */
[C---:B------:R-:W-:Y:S01]  /*2660*/  ISETP.GT.U32.AND P6, PT, R3.reuse, R21, PT ;  /* 0x000000150300720c */ /* 0x040fe20003fc4070 */
[----:B------:R-:W-:Y:S01]  /*2670*/  @!P4 IMAD.IADD R20, R20, 0x1, -R3 ;  /* 0x000000011414c824 */ /* 0x000fe200078e0a03 */
[----:B------:R-:W-:Y:S01]  /*2680*/  ISETP.GT.U32.AND P4, PT, R3, R22, PT ;  /* 0x000000160300720c */ /* 0x000fe20003f84070 */
[----:B------:R-:W-:Y:S01]  /*2690*/  IMAD.HI.U32 R32, R46, R28, RZ ;  /* 0x0000001c2e207227 */ /* 0x000fe200078e00ff */
[----:B------:R-:W-:-:S03]  /*26a0*/  IABS R24, R27 ;  /* 0x0000001b00187213 */ /* 0x000fc60000000000 */
[----:B------:R-:W-:Y:S02]  /*26b0*/  VIADD R0, R53, 0x26 ;  /* 0x0000002635007836 */ /* 0x000fe40000000000 */
[----:B------:R-:W-:-:S03]  /*26c0*/  IMAD.HI.U32 R30, R46, R24, RZ ;  /* 0x000000182e1e7227 */ /* 0x000fc600078e00ff */
[----:B------:R-:W-:Y:S01]  /*26d0*/  IABS R26, R0 ;  /* 0x00000000001a7213 */ /* 0x000fe20000000000 */
[----:B------:R-:W-:Y:S02]  /*26e0*/  IMAD.MOV R32, RZ, RZ, -R32 ;  /* 0x000000ffff207224 */ /* 0x000fe400078e0a20 */
[--C-:B------:R-:W-:Y:S01]  /*26f0*/  @!P6 IMAD.IADD R21, R21, 0x1, -R3.reuse ;  /* 0x000000011515e824 */ /* 0x100fe200078e0a03 */
[----:B------:R-:W-:Y:S01]  /*2700*/  ISETP.GE.AND P6, PT, R23, RZ, PT ;  /* 0x000000ff1700720c */ /* 0x000fe20003fc6270 */
[----:B------:R-:W-:Y:S02]  /*2710*/  @!P4 IMAD.IADD R22, R22, 0x1, -R3 ;  /* 0x000000011616c824 */ /* 0x000fe400078e0a03 */
[----:B------:R-:W-:Y:S01]  /*2720*/  IMAD.MOV R30, RZ, RZ, -R30 ;  /* 0x000000ffff1e7224 */ /* 0x000fe200078e0a1e */
[C---:B------:R-:W-:Y:S01]  /*2730*/  ISETP.GT.U32.AND P4, PT, R3.reuse, R21, PT ;  /* 0x000000150300720c */ /* 0x040fe20003f84070 */
[C---:B------:R-:W-:Y:S02]  /*2740*/  IMAD R23, R3.reuse, R32, R28 ;  /* 0x0000002003177224 */ /* 0x040fe400078e021c */
[----:B------:R-:W-:Y:S01]  /*2750*/  @!P2 IMAD.MOV R18, RZ, RZ, -R18 ;  /* 0x000000ffff12a224 */ /* 0x000fe200078e0a12 */
[C---:B------:R-:W-:Y:S01]  /*2760*/  ISETP.GT.U32.AND P2, PT, R3.reuse, R22, PT ;  /* 0x000000160300720c */ /* 0x040fe20003f44070 */
[----:B------:R-:W-:-:S02]  /*2770*/  IMAD R24, R3, R30, R24 ;  /* 0x0000001e03187224 */ /* 0x000fc400078e0218 */
[----:B------:R-:W-:Y:S01]  /*2780*/  @!P5 IMAD.MOV R17, RZ, RZ, -R17 ;  /* 0x000000ffff11d224 */ /* 0x000fe200078e0a11 */
[----:B------:R-:W-:Y:S01]  /*2790*/  ISETP.GT.U32.AND P5, PT, R3, R23, PT ;  /* 0x000000170300720c */ /* 0x000fe20003fa4070 */
[----:B------:R-:W-:Y:S02]  /*27a0*/  VIADD R31, R53, 0x27 ;  /* 0x00000027351f7836 */ /* 0x000fe40000000000 */
[----:B------:R-:W-:Y:S01]  /*27b0*/  IMAD.HI.U32 R29, R46, R26, RZ ;  /* 0x0000001a2e1d7227 */ /* 0x000fe200078e00ff */
[----:B------:R3:W-:Y:S02]  /*27c0*/  STL [R1+0xc70], R17 ;  /* 0x000c701101007387 */ /* 0x0007e40000100800 */
[----:B------:R-:W-:Y:S01]  /*27d0*/  IABS R28, R31 ;  /* 0x0000001f001c7213 */ /* 0x000fe20000000000 */
[----:B------:R-:W-:Y:S01]  /*27e0*/  @!P3 IMAD.MOV R19, RZ, RZ, -R19 ;  /* 0x000000ffff13b224 */ /* 0x000fe200078e0a13 */
[C---:B------:R-:W-:Y:S01]  /*27f0*/  ISETP.GT.U32.AND P3, PT, R3.reuse, R24, PT ;  /* 0x000000180300720c */ /* 0x040fe20003f64070 */
[----:B------:R-:W-:Y:S01]  /*2800*/  IMAD.MOV R29, RZ, RZ, -R29 ;  /* 0x000000ffff1d7224 */ /* 0x000fe200078e0a1d */
[----:B------:R-:W-:Y:S01]  /*2810*/  STL [R1+0xc74], R18 ;  /* 0x000c741201007387 */ /* 0x000fe20000100800 */
[----:B------:R-:W-:Y:S01]  /*2820*/  @!P1 IMAD.MOV R20, RZ, RZ, -R20 ;  /* 0x000000ffff149224 */ /* 0x000fe200078e0a14 */
[----:B------:R-:W-:Y:S01]  /*2830*/  ISETP.GE.AND P1, PT, R4, RZ, PT ;  /* 0x000000ff0400720c */ /* 0x000fe20003f26270 */
[----:B------:R-:W-:-:S02]  /*2840*/  IMAD R26, R3, R29, R26 ;  /* 0x0000001d031a7224 */ /* 0x000fc400078e021a */
[----:B------:R-:W-:Y:S02]  /*2850*/  VIADD R4, R53, 0x28 ;  /* 0x0000002835047836 */ /* 0x000fe40000000000 */
[----:B------:R-:W-:-:S04]  /*2860*/  IMAD.HI.U32 R29, R46, R28, RZ ;  /* 0x0000001c2e1d7227 */ /* 0x000fc800078e00ff */
[--C-:B------:R-:W-:Y:S01]  /*2870*/  @!P2 IMAD.IADD R22, R22, 0x1, -R3.reuse ;  /* 0x000000011616a824 */ /* 0x100fe200078e0a03 */
[----:B------:R-:W-:Y:S01]  /*2880*/  ISETP.GE.AND P2, PT, R5, RZ, PT ;  /* 0x000000ff0500720c */ /* 0x000fe20003f46270 */
[----:B------:R-:W-:Y:S01]  /*2890*/  @!P5 IMAD.IADD R23, R23, 0x1, -R3 ;  /* 0x000000011717d824 */ /* 0x000fe200078e0a03 */
[----:B------:R-:W-:Y:S01]  /*28a0*/  IABS R5, R4 ;  /* 0x0000000400057213 */ /* 0x000fe20000000000 */
[----:B------:R-:W-:Y:S01]  /*28b0*/  IMAD.MOV R29, RZ, RZ, -R29 ;  /* 0x000000ffff1d7224 */ /* 0x000fe200078e0a1d */
[----:B------:R-:W-:Y:S01]  /*28c0*/  ISETP.GE.AND P5, PT, R27, RZ, PT ;  /* 0x000000ff1b00720c */ /* 0x000fe20003fa6270 */
[--C-:B------:R-:W-:Y:S01]  /*28d0*/  @!P4 IMAD.IADD R21, R21, 0x1, -R3.reuse ;  /* 0x000000011515c824 */ /* 0x100fe200078e0a03 */
[C---:B------:R-:W-:Y:S01]  /*28e0*/  ISETP.GT.U32.AND P4, PT, R3.reuse, R26, PT ;  /* 0x0000001a0300720c */ /* 0x040fe20003f84070 */
[----:B------:R-:W-:Y:S01]  /*28f0*/  @!P3 IMAD.IADD R24, R24, 0x1, -R3 ;  /* 0x000000011818b824 */ /* 0x000fe200078e0a03 */
[C---:B------:R-:W-:Y:S01]  /*2900*/  ISETP.GT.U32.AND P3, PT, R3.reuse, R23, PT ;  /* 0x000000170300720c */ /* 0x040fe20003f64070 */
[----:B------:R-:W-:-:S02]  /*2910*/  IMAD R27, R3, R29, R28 ;  /* 0x0000001d031b7224 */ /* 0x000fc400078e021c */
[----:B------:R-:W-:Y:S02]  /*2920*/  IMAD.MOV.U32 R28, RZ, RZ, R5 ;  /* 0x000000ffff1c7224 */ /* 0x000fe400078e0005 */
[----:B------:R-:W-:Y:S01]  /*2930*/  @!P6 IMAD.MOV R21, RZ, RZ, -R21 ;  /* 0x000000ffff15e224 */ /* 0x000fe200078e0a15 */
[----:B------:R-:W-:Y:S01]  /*2940*/  ISETP.GT.U32.AND P6, PT, R3, R24, PT ;  /* 0x000000180300720c */ /* 0x000fe20003fc4070 */
[----:B------:R-:W-:-:S04]  /*2950*/  IMAD.HI.U32 R5, R46, R28, RZ ;  /* 0x0000001c2e057227 */ /* 0x000fc800078e00ff */
[----:B------:R-:W-:Y:S02]  /*2960*/  IMAD.MOV R5, RZ, RZ, -R5 ;  /* 0x000000ffff057224 */ /* 0x000fe400078e0a05 */
[----:B------:R-:W-:Y:S02]  /*2970*/  VIADD R32, R53, 0x29 ;  /* 0x0000002935207836 */ /* 0x000fe40000000000 */
[--C-:B------:R-:W-:Y:S01]  /*2980*/  @!P3 IMAD.IADD R23, R23, 0x1, -R3.reuse ;  /* 0x000000011717b824 */ /* 0x100fe200078e0a03 */
[C---:B------:R-:W-:Y:S01]  /*2990*/  ISETP.GT.U32.AND P3, PT, R3.reuse, R27, PT ;  /* 0x0000001b0300720c */ /* 0x040fe20003f64070 */
[C---:B------:R-:W-:Y:S01]  /*29a0*/  IMAD R28, R3.reuse, R5, R28 ;  /* 0x00000005031c7224 */ /* 0x040fe200078e021c */
[----:B------:R-:W-:Y:S01]  /*29b0*/  IABS R29, R32 ;  /* 0x00000020001d7213 */ /* 0x000fe20000000000 */
[--C-:B------:R-:W-:Y:S02]  /*29c0*/  @!P6 IMAD.IADD R24, R24, 0x1, -R3.reuse ;  /* 0x000000011818e824 */ /* 0x100fe400078e0a03 */
[----:B------:R-:W-:Y:S01]  /*29d0*/  @!P4 IMAD.IADD R26, R26, 0x1, -R3 ;  /* 0x000000011a1ac824 */ /* 0x000fe200078e0a03 */
[----:B------:R-:W-:Y:S01]  /*29e0*/  ISETP.GT.U32.AND P6, PT, R3, R28, PT ;  /* 0x0000001c0300720c */ /* 0x000fe20003fc4070 */
[----:B------:R-:W-:-:S03]  /*29f0*/  IMAD.HI.U32 R33, R46, R29, RZ ;  /* 0x0000001d2e217227 */ /* 0x000fc600078e00ff */
[----:B------:R-:W-:Y:S01]  /*2a00*/  ISETP.GT.U32.AND P4, PT, R3, R26, PT ;  /* 0x0000001a0300720c */ /* 0x000fe20003f84070 */
[----:B------:R-:W-:Y:S02]  /*2a10*/  VIADD R5, R53, 0x2a ;  /* 0x0000002a35057836 */ /* 0x000fe40000000000 */
[----:B------:R-:W-:Y:S02]  /*2a20*/  IMAD.MOV R33, RZ, RZ, -R33 ;  /* 0x000000ffff217224 */ /* 0x000fe400078e0a21 */
[----:B------:R-:W-:Y:S01]  /*2a30*/  @!P1 IMAD.MOV R22, RZ, RZ, -R22 ;  /* 0x000000ffff169224 */ /* 0x000fe200078e0a16 */
[----:B------:R-:W-:Y:S01]  /*2a40*/  ISETP.GE.AND P1, PT, R0, RZ, PT ;  /* 0x000000ff0000720c */ /* 0x000fe20003f26270 */
[----:B------:R-:W-:Y:S01]  /*2a50*/  @!P3 IMAD.IADD R27, R27, 0x1, -R3 ;  /* 0x000000011b1bb824 */ /* 0x000fe200078e0a03 */
[----:B------:R-:W-:Y:S01]  /*2a60*/  IABS R30, R5 ;  /* 0x00000005001e7213 */ /* 0x000fe20000000000 */
[C---:B------:R-:W-:Y:S01]  /*2a70*/  IMAD R29, R3.reuse, R33, R29 ;  /* 0x00000021031d7224 */ /* 0x040fe200078e021d */
[----:B------:R-:W-:Y:S01]  /*2a80*/  ISETP.GE.AND P3, PT, R4, RZ, PT ;  /* 0x000000ff0400720c */ /* 0x000fe20003f66270 */
[----:B------:R-:W-:Y:S01]  /*2a90*/  @!P6 IMAD.IADD R28, R28, 0x1, -R3 ;  /* 0x000000011c1ce824 */ /* 0x000fe200078e0a03 */
[C---:B------:R-:W-:Y:S01]  /*2aa0*/  ISETP.GT.U32.AND P6, PT, R3.reuse, R27, PT ;  /* 0x0000001b0300720c */ /* 0x040fe20003fc4070 */
[----:B------:R-:W-:Y:S01]  /*2ab0*/  @!P5 IMAD.MOV R24, RZ, RZ, -R24 ;  /* 0x000000ffff18d224 */ /* 0x000fe200078e0a18 */
[----:B------:R-:W-:Y:S01]  /*2ac0*/  ISETP.GT.U32.AND P5, PT, R3, R29, PT ;  /* 0x0000001d0300720c */ /* 0x000fe20003fa4070 */
[----:B------:R-:W-:-:S02]  /*2ad0*/  VIADD R0, R53, 0x2b ;  /* 0x0000002b35007836 */ /* 0x000fc40000000000 */
[----:B------:R-:W-:-:S04]  /*2ae0*/  IMAD.HI.U32 R33, R46, R30, RZ ;  /* 0x0000001e2e217227 */ /* 0x000fc800078e00ff */
[----:B------:R-:W-:Y:S01]  /*2af0*/  @!P4 IMAD.IADD R26, R26, 0x1, -R3 ;  /* 0x000000011a1ac824 */ /* 0x000fe200078e0a03 */
[----:B------:R-:W-:Y:S01]  /*2b00*/  ISETP.GE.AND P4, PT, R31, RZ, PT ;  /* 0x000000ff1f00720c */ /* 0x000fe20003f86270 */
[----:B------:R-:W-:Y:S01]  /*2b10*/  IMAD.MOV R33, RZ, RZ, -R33 ;  /* 0x000000ffff217224 */ /* 0x000fe200078e0a21 */
[----:B------:R-:W-:Y:S01]  /*2b20*/  IABS R31, R0 ;  /* 0x00000000001f7213 */ /* 0x000fe20000000000 */
[----:B------:R-:W-:Y:S02]  /*2b30*/  VIADD R4, R53, 0x2c ;  /* 0x0000002c35047836 */ /* 0x000fe40000000000 */
[----:B------:R-:W-:Y:S01]  /*2b40*/  @!P1 IMAD.MOV R26, RZ, RZ, -R26 ;  /* 0x000000ffff1a9224 */ /* 0x000fe200078e0a1a */
[----:B------:R-:W-:Y:S01]  /*2b50*/  ISETP.GE.AND P1, PT, R32, RZ, PT ;  /* 0x000000ff2000720c */ /* 0x000fe20003f26270 */
[----:B------:R-:W-:Y:S01]  /*2b60*/  IMAD R30, R3, R33, R30 ;  /* 0x00000021031e7224 */ /* 0x000fe200078e021e */
[----:B------:R-:W-:Y:S01]  /*2b70*/  IABS R33, R4 ;  /* 0x0000000400217213 */ /* 0x000fe20000000000 */
[----:B------:R-:W-:-:S04]  /*2b80*/  IMAD.HI.U32 R32, R46, R31, RZ ;  /* 0x0000001f2e207227 */ /* 0x000fc800078e00ff */
[--C-:B------:R-:W-:Y:S01]  /*2b90*/  @!P6 IMAD.IADD R27, R27, 0x1, -R3.reuse ;  /* 0x000000011b1be824 */ /* 0x100fe200078e0a03 */
[----:B------:R-:W-:Y:S01]  /*2ba0*/  ISETP.GE.AND P6, PT, R5, RZ, PT ;  /* 0x000000ff0500720c */ /* 0x000fe20003fc6270 */
[----:B------:R-:W-:Y:S02]  /*2bb0*/  @!P5 IMAD.IADD R29, R29, 0x1, -R3 ;  /* 0x000000011d1dd824 */ /* 0x000fe400078e0a03 */
[----:B------:R-:W-:Y:S02]  /*2bc0*/  IMAD.MOV R5, RZ, RZ, -R32 ;  /* 0x000000ffff057224 */ /* 0x000fe400078e0a20 */
[----:B------:R-:W-:Y:S01]  /*2bd0*/  IMAD.MOV.U32 R32, RZ, RZ, R33 ;  /* 0x000000ffff207224 */ /* 0x000fe200078e0021 */
[C---:B------:R-:W-:Y:S01]  /*2be0*/  ISETP.GT.U32.AND P5, PT, R3.reuse, R29, PT ;  /* 0x0000001d0300720c */ /* 0x040fe20003fa4070 */
[----:B------:R-:W-:Y:S02]  /*2bf0*/  IMAD R31, R3, R5, R31 ;  /* 0x00000005031f7224 */ /* 0x000fe400078e021f */
[----:B------:R-:W-:-:S04]  /*2c00*/  IMAD.HI.U32 R5, R46, R32, RZ ;  /* 0x000000202e057227 */ /* 0x000fc800078e00ff */
[----:B------:R-:W-:Y:S01]  /*2c10*/  @!P2 IMAD.MOV R23, RZ, RZ, -R23 ;  /* 0x000000ffff17a224 */ /* 0x000fe200078e0a17 */
[C---:B------:R-:W-:Y:S01]  /*2c20*/  ISETP.GT.U32.AND P2, PT, R3.reuse, R28, PT ;  /* 0x0000001c0300720c */ /* 0x040fe20003f44070 */
[----:B------:R-:W-:Y:S02]  /*2c30*/  IMAD.MOV R5, RZ, RZ, -R5 ;  /* 0x000000ffff057224 */ /* 0x000fe400078e0a05 */
[----:B------:R-:W-:Y:S01]  /*2c40*/  @!P4 IMAD.MOV R27, RZ, RZ, -R27 ;  /* 0x000000ffff1bc224 */ /* 0x000fe200078e0a1b */
[C---:B------:R-:W-:Y:S01]  /*2c50*/  ISETP.GT.U32.AND P4, PT, R3.reuse, R31, PT ;  /* 0x0000001f0300720c */ /* 0x040fe20003f84070 */
[----:B------:R-:W-:Y:S02]  /*2c60*/  IMAD R32, R3, R5, R32 ;  /* 0x0000000503207224 */ /* 0x000fe400078e0220 */
[----:B------:R-:W-:Y:S02]  /*2c70*/  @!P5 IMAD.IADD R29, R29, 0x1, -R3 ;  /* 0x000000011d1dd824 */ /* 0x000fe400078e0a03 */
[----:B------:R-:W-:Y:S01]  /*2c80*/  VIADD R35, R53, 0x2d ;  /* 0x0000002d35237836 */ /* 0x000fe20000000000 */
[----:B------:R-:W-:Y:S01]  /*2c90*/  ISETP.GT.U32.AND P5, PT, R3, R32, PT ;  /* 0x000000200300720c */ /* 0x000fe20003fa4070 */
[----:B------:R-:W-:Y:S01]  /*2ca0*/  @!P1 IMAD.MOV R29, RZ, RZ, -R29 ;  /* 0x000000ffff1d9224 */ /* 0x000fe200078e0a1d */
[----:B------:R-:W-:Y:S01]  /*2cb0*/  ISETP.GE.AND P1, PT, R4, RZ, PT ;  /* 0x000000ff0400720c */ /* 0x000fe20003f26270 */
[----:B------:R-:W-:Y:S01]  /*2cc0*/  @!P2 IMAD.IADD R28, R28, 0x1, -R3 ;  /* 0x000000011c1ca824 */ /* 0x000fe200078e0a03 */
[----:B------:R-:W-:Y:S01]  /*2cd0*/  IABS R33, R35 ;  /* 0x0000002300217213 */ /* 0x000fe20000000000 */
[----:B------:R-:W-:Y:S01]  /*2ce0*/  VIADD R4, R53, 0x2f ;  /* 0x0000002f35047836 */ /* 0x000fe20000000000 */
[----:B------:R-:W-:Y:S01]  /*2cf0*/  ISETP.GT.U32.AND P2, PT, R3, R30, PT ;  /* 0x0000001e0300720c */ /* 0x000fe20003f44070 */
[----:B------:R-:W-:Y:S01]  /*2d00*/  @!P3 IMAD.MOV R28, RZ, RZ, -R28 ;  /* 0x000000ffff1cb224 */ /* 0x000fe200078e0a1c */
[----:B------:R-:W-:Y:S01]  /*2d10*/  ISETP.GE.AND P3, PT, R0, RZ, PT ;  /* 0x000000ff0000720c */ /* 0x000fe20003f66270 */
[----:B------:R-:W-:-:S02]  /*2d20*/  VIADD R0, R53, 0x2e ;  /* 0x0000002e35007836 */ /* 0x000fc40000000000 */
[--C-:B------:R-:W-:Y:S02]  /*2d30*/  @!P4 IMAD.IADD R31, R31, 0x1, -R3.reuse ;  /* 0x000000011f1fc824 */ /* 0x100fe400078e0a03 */
[----:B------:R-:W-:Y:S01]  /*2d40*/  IMAD.HI.U32 R5, R46, R33, RZ ;  /* 0x000000212e057227 */ /* 0x000fe200078e00ff */
[----:B------:R-:W-:Y:S02]  /*2d50*/  IABS R34, R0 ;  /* 0x0000000000227213 */ /* 0x000fe40000000000 */
[C---:B------:R-:W-:Y:S01]  /*2d60*/  ISETP.GT.U32.AND P4, PT, R3.reuse, R31, PT ;  /* 0x0000001f0300720c */ /* 0x040fe20003f84070 */
[----:B------:R-:W-:Y:S02]  /*2d70*/  @!P5 IMAD.IADD R32, R32, 0x1, -R3 ;  /* 0x000000012020d824 */ /* 0x000fe400078e0a03 */
[----:B------:R-:W-:Y:S02]  /*2d80*/  IMAD.MOV R5, RZ, RZ, -R5 ;  /* 0x000000ffff057224 */ /* 0x000fe400078e0a05 */
[----:B------:R-:W-:Y:S01]  /*2d90*/  @!P2 IMAD.IADD R30, R30, 0x1, -R3 ;  /* 0x000000011e1ea824 */ /* 0x000fe200078e0a03 */
[C---:B------:R-:W-:Y:S01]  /*2da0*/  ISETP.GT.U32.AND P5, PT, R3.reuse, R32, PT ;  /* 0x000000200300720c */ /* 0x040fe20003fa4070 */
[----:B------:R-:W-:-:S02]  /*2db0*/  IMAD R33, R3, R5, R33 ;  /* 0x0000000503217224 */ /* 0x000fc400078e0221 */
[----:B------:R-:W-:Y:S01]  /*2dc0*/  IMAD.HI.U32 R5, R46, R34, RZ ;  /* 0x000000222e057227 */ /* 0x000fe200078e00ff */
[----:B------:R-:W-:-:S03]  /*2dd0*/  ISETP.GT.U32.AND P2, PT, R3, R30, PT ;  /* 0x0000001e0300720c */ /* 0x000fc60003f44070 */
[----:B------:R-:W-:Y:S02]  /*2de0*/  IMAD.MOV R5, RZ, RZ, -R5 ;  /* 0x000000ffff057224 */ /* 0x000fe400078e0a05 */
[--C-:B------:R-:W-:Y:S01]  /*2df0*/  @!P4 IMAD.IADD R31, R31, 0x1, -R3.reuse ;  /* 0x000000011f1fc824 */ /* 0x100fe200078e0a03 */
[C---:B------:R-:W-:Y:S01]  /*2e00*/  ISETP.GT.U32.AND P4, PT, R3.reuse, R33, PT ;  /* 0x000000210300720c */ /* 0x040fe20003f84070 */
[----:B------:R-:W-:Y:S02]  /*2e10*/  IMAD R34, R3, R5, R34 ;  /* 0x0000000503227224 */ /* 0x000fe400078e0222 */
[--C-:B------:R-:W-:Y:S02]  /*2e20*/  @!P5 IMAD.IADD R32, R32, 0x1, -R3.reuse ;  /* 0x000000012020d824 */ /* 0x100fe400078e0a03 */
[----:B------:R-:W-:Y:S01]  /*2e30*/  VIADD R36, R53, 0x30 ;  /* 0x0000003035247836 */ /* 0x000fe20000000000 */
[----:B------:R-:W-:Y:S01]  /*2e40*/  ISETP.GT.U32.AND P5, PT, R3, R34, PT ;  /* 0x000000220300720c */ /* 0x000fe20003fa4070 */
[--C-:B------:R-:W-:Y:S01]  /*2e50*/  @!P2 IMAD.IADD R30, R30, 0x1, -R3.reuse ;  /* 0x000000011e1ea824 */ /* 0x100fe200078e0a03 */
[----:B------:R-:W-:Y:S01]  /*2e60*/  ISETP.GE.AND P2, PT, R35, RZ, PT ;  /* 0x000000ff2300720c */ /* 0x000fe20003f46270 */
[----:B------:R-:W-:Y:S01]  /*2e70*/  @!P1 IMAD.MOV R32, RZ, RZ, -R32 ;  /* 0x000000ffff209224 */ /* 0x000fe200078e0a20 */
[----:B------:R-:W-:Y:S01]  /*2e80*/  IABS R35, R4 ;  /* 0x0000000400237213 */ /* 0x000fe20000000000 */
[----:B------:R-:W-:Y:S01]  /*2e90*/  @!P6 IMAD.MOV R30, RZ, RZ, -R30 ;  /* 0x000000ffff1ee224 */ /* 0x000fe200078e0a1e */
[----:B------:R-:W-:Y:S01]  /*2ea0*/  ISETP.GE.AND P6, PT, R0, RZ, PT ;  /* 0x000000ff0000720c */ /* 0x000fe20003fc6270 */
[----:B------:R-:W-:Y:S01]  /*2eb0*/  @!P4 IMAD.IADD R33, R33, 0x1, -R3 ;  /* 0x000000012121c824 */ /* 0x000fe200078e0a03 */
[----:B------:R-:W-:Y:S01]  /*2ec0*/  ISETP.GE.AND P4, PT, R36, RZ, PT ;  /* 0x000000ff2400720c */ /* 0x000fe20003f86270 */
[----:B------:R-:W-:Y:S01]  /*2ed0*/  IMAD.HI.U32 R0, R46, R35, RZ ;  /* 0x000000232e007227 */ /* 0x000fe200078e00ff */
[----:B------:R-:W-:-:S03]  /*2ee0*/  IABS R36, R36 ;  /* 0x0000002400247213 */ /* 0x000fc60000000000 */
[----:B------:R-:W-:Y:S01]  /*2ef0*/  @!P5 IMAD.IADD R34, R34, 0x1, -R3 ;  /* 0x000000012222d824 */ /* 0x000fe200078e0a03 */
[C---:B------:R-:W-:Y:S01]  /*2f00*/  ISETP.GT.U32.AND P5, PT, R3.reuse, R33, PT ;  /* 0x000000210300720c */ /* 0x040fe20003fa4070 */
[----:B------:R-:W-:Y:S02]  /*2f10*/  IMAD.MOV R0, RZ, RZ, -R0 ;  /* 0x000000ffff007224 */ /* 0x000fe400078e0a00 */
[----:B------:R-:W-:Y:S01]  /*2f20*/  IMAD.HI.U32 R43, R46, R36, RZ ;  /* 0x000000242e2b7227 */ /* 0x000fe200078e00ff */
[----:B------:R-:W-:-:S03]  /*2f30*/  ISETP.GT.U32.AND P1, PT, R3, R34, PT ;  /* 0x000000220300720c */ /* 0x000fc60003f24070 */
[----:B------:R-:W-:Y:S02]  /*2f40*/  VIADD R41, R53, 0x31 ;  /* 0x0000003135297836 */ /* 0x000fe40000000000 */
[----:B------:R-:W-:Y:S02]  /*2f50*/  IMAD R35, R3, R0, R35 ;  /* 0x0000000003237224 */ /* 0x000fe400078e0223 */
        /* <DEDUP_REMOVED lines=8> */
[----:B------:R-:W-:Y:S02]  /*2fe0*/  IMAD.MOV R42, RZ, RZ, -R42 ;  /* 0x000000ffff2a7224 */ /* 0x000fe400078e0a2a */
[----:B------:R-:W-:Y:S02]  /*2ff0*/  VIADD R5, R53, 0x32 ;  /* 0x0000003235057836 */ /* 0x000fe40000000000 */
[----:B------:R-:W-:Y:S01]  /*3000*/  @!P3 IMAD.MOV R31, RZ, RZ, -R31 ;  /* 0x000000ffff1fb224 */ /* 0x000fe200078e0a1f */
[----:B------:R-:W-:Y:S01]  /*3010*/  ISETP.GE.AND P3, PT, R4, RZ, PT ;  /* 0x000000ff0400720c */ /* 0x000fe20003f66270 */
[----:B------:R-:W-:Y:S01]  /*3020*/  IMAD R37, R3, R42, R37 ;  /* 0x0000002a03257224 */ /* 0x000fe200078e0225 */
[----:B------:R-:W-:Y:S01]  /*3030*/  IABS R38, R5 ;  /* 0x0000000500267213 */ /* 0x000fe20000000000 */
[----:B------:R-:W-:Y:S02]  /*3040*/  VIADD R4, R53, 0x33 ;  /* 0x0000003335047836 */ /* 0x000fe40000000000 */
[----:B------:R-:W-:-:S02]  /*3050*/  @!P5 IMAD.IADD R35, R35, 0x1, -R3 ;  /* 0x000000012323d824 */ /* 0x000fc400078e0a03 */
[----:B------:R-:W-:Y:S01]  /*3060*/  @!P2 IMAD.MOV R33, RZ, RZ, -R33 ;  /* 0x000000ffff21a224 */ /* 0x000fe200078e0a21 */
[C---:B------:R-:W-:Y:S01]  /*3070*/  ISETP.GT.U32.AND P2, PT, R3.reuse, R37, PT ;  /* 0x000000250300720c */ /* 0x040fe20003f44070 */
[----:B------:R-:W-:Y:S01]  /*3080*/  @!P1 IMAD.IADD R36, R36, 0x1, -R3 ;  /* 0x0000000124249824 */ /* 0x000fe200078e0a03 */
[----:B------:R-:W-:Y:S01]  /*3090*/  IABS R39, R4 ;  /* 0x0000000400277213 */ /* 0x000fe20000000000 */
[C---:B------:R-:W-:Y:S01]  /*30a0*/  IMAD.HI.U32 R43, R46.reuse, R38, RZ ;  /* 0x000000262e2b7227 */ /* 0x040fe200078e00ff */
[C---:B------:R-:W-:Y:S02]  /*30b0*/  ISETP.GT.U32.AND P5, PT, R3.reuse, R35, PT ;  /* 0x000000230300720c */ /* 0x040fe40003fa4070 */
[----:B------:R-:W-:Y:S01]  /*30c0*/  ISETP.GT.U32.AND P1, PT, R3, R36, PT ;  /* 0x000000240300720c */ /* 0x000fe20003f24070 */
[----:B------:R-:W-:-:S04]  /*30d0*/  IMAD.HI.U32 R42, R46, R39, RZ ;  /* 0x000000272e2a7227 */ /* 0x000fc800078e00ff */
[----:B------:R-:W-:Y:S02]  /*30e0*/  IMAD.MOV R43, RZ, RZ, -R43 ;  /* 0x000000ffff2b7224 */ /* 0x000fe400078e0a2b */
[----:B------:R-:W-:Y:S02]  /*30f0*/  VIADD R0, R53, 0x34 ;  /* 0x0000003435007836 */ /* 0x000fe40000000000 */
[----:B------:R-:W-:Y:S02]  /*3100*/  IMAD.MOV R42, RZ, RZ, -R42 ;  /* 0x000000ffff2a7224 */ /* 0x000fe400078e0a2a */
[----:B------:R-:W-:Y:S01]  /*3110*/  IMAD R38, R3, R43, R38 ;  /* 0x0000002b03267224 */ /* 0x000fe200078e0226 */
[----:B------:R-:W-:Y:S01]  /*3120*/  IABS R40, R0 ;  /* 0x0000000000287213 */ /* 0x000fe20000000000 */
[----:B------:R-:W-:Y:S02]  /*3130*/  @!P2 IMAD.IADD R37, R37, 0x1, -R3 ;  /* 0x000000012525a824 */ /* 0x000fe400078e0a03 */
[----:B------:R-:W-:-:S02]  /*3140*/  IMAD R39, R3, R42, R39 ;  /* 0x0000002a03277224 */ /* 0x000fc400078e0227 */
[--C-:B------:R-:W-:Y:S01]  /*3150*/  @!P5 IMAD.IADD R35, R35, 0x1, -R3.reuse ;  /* 0x000000012323d824 */ /* 0x100fe200078e0a03 */
[C---:B------:R-:W-:Y:S01]  /*3160*/  ISETP.GT.U32.AND P5, PT, R3.reuse, R38, PT ;  /* 0x000000260300720c */ /* 0x040fe20003fa4070 */
[----:B------:R-:W-:Y:S01]  /*3170*/  @!P1 IMAD.IADD R36, R36, 0x1, -R3 ;  /* 0x0000000124249824 */ /* 0x000fe200078e0a03 */
[C---:B------:R-:W-:Y:S01]  /*3180*/  ISETP.GT.U32.AND P2, PT, R3.reuse, R37, PT ;  /* 0x000000250300720c */ /* 0x040fe20003f44070 */
[----:B------:R-:W-:Y:S01]  /*3190*/  IMAD.HI.U32 R44, R46, R40, RZ ;  /* 0x000000282e2c7227 */ /* 0x000fe200078e00ff */
[----:B------:R-:W-:-:S03]  /*31a0*/  ISETP.GT.U32.AND P1, PT, R3, R39, PT ;  /* 0x000000270300720c */ /* 0x000fc60003f24070 */
[----:B------:R-:W-:Y:S01]  /*31b0*/  @!P6 IMAD.MOV R34, RZ, RZ, -R34 ;  /* 0x000000ffff22e224 */ /* 0x000fe200078e0a22 */
[----:B------:R-:W-:Y:S01]  /*31c0*/  ISETP.GE.AND P6, PT, R41, RZ, PT ;  /* 0x000000ff2900720c */ /* 0x000fe20003fc6270 */
[----:B------:R-:W-:Y:S02]  /*31d0*/  IMAD.MOV R41, RZ, RZ, -R44 ;  /* 0x000000ffff297224 */ /* 0x000fe400078e0a2c */
[----:B--2---:R-:W-:Y:S02]  /*31e0*/  VIADD R14, R53, 0x35 ;  /* 0x00000035350e7836 */ /* 0x004fe40000000000 */
[----:B------:R-:W-:Y:S02]  /*31f0*/  IMAD R40, R3, R41, R40 ;  /* 0x0000002903287224 */ /* 0x000fe400078e0228 */
[--C-:B------:R-:W-:Y:S01]  /*3200*/  @!P5 IMAD.IADD R38, R38, 0x1, -R3.reuse ;  /* 0x000000012626d824 */ /* 0x100fe200078e0a03 */
[----:B------:R-:W-:Y:S01]  /*3210*/  IABS R44, R14 ;  /* 0x0000000e002c7213 */ /* 0x000fe20000000000 */
[--C-:B------:R-:W-:Y:S01]  /*3220*/  @!P2 IMAD.IADD R37, R37, 0x1, -R3.reuse ;  /* 0x000000012525a824 */ /* 0x100fe200078e0a03 */
[----:B------:R-:W-:Y:S01]  /*3230*/  ISETP.GT.U32.AND P2, PT, R3, R40, PT ;  /* 0x000000280300720c */ /* 0x000fe20003f44070 */
[----:B------:R-:W-:Y:S01]  /*3240*/  @!P1 IMAD.IADD R39, R39, 0x1, -R3 ;  /* 0x0000000127279824 */ /* 0x000fe200078e0a03 */
[----:B------:R-:W-:Y:S01]  /*3250*/  ISETP.GT.U32.AND P1, PT, R3, R38, PT ;  /* 0x000000260300720c */ /* 0x000fe20003f24070 */
[----:B------:R-:W-:Y:S01]  /*3260*/  VIADD R13, R53, 0x36 ;  /* 0x00000036350d7836 */ /* 0x000fe20000000000 */
[----:B------:R-:W-:Y:S01]  /*3270*/  ISETP.GE.AND P5, PT, R5, RZ, PT ;  /* 0x000000ff0500720c */ /* 0x000fe20003fa6270 */
[----:B------:R-:W-:Y:S01]  /*3280*/  IMAD.HI.U32 R41, R46, R44, RZ ;  /* 0x0000002c2e297227 */ /* 0x000fe200078e00ff */
[----:B------:R-:W-:-:S02]  /*3290*/  IABS R5, R53 ;  /* 0x0000003500057213 */ /* 0x000fc40000000000 */
[----:B------:R-:W-:Y:S01]  /*32a0*/  IABS R42, R13 ;  /* 0x0000000d002a7213 */ /* 0x000fe20000000000 */
[----:B------:R-:W-:Y:S02]  /*32b0*/  IMAD.MOV R41, RZ, RZ, -R41 ;  /* 0x000000ffff297224 */ /* 0x000fe400078e0a29 */
[----:B------:R-:W-:Y:S02]  /*32c0*/  VIADD R12, R53, 0x37 ;  /* 0x00000037350c7836 */ /* 0x000fe40000000000 */
[----:B------:R-:W-:Y:S02]  /*32d0*/  IMAD R41, R3, R41, R44 ;  /* 0x0000002903297224 */ /* 0x000fe400078e022c */
[----:B------:R-:W-:Y:S01]  /*32e0*/  IMAD.HI.U32 R45, R46, R42, RZ ;  /* 0x0000002a2e2d7227 */ /* 0x000fe200078e00ff */
[----:B------:R-:W-:-:S03]  /*32f0*/  IABS R43, R12 ;  /* 0x0000000c002b7213 */ /* 0x000fc60000000000 */
[--C-:B------:R-:W-:Y:S02]  /*3300*/  @!P2 IMAD.IADD R40, R40, 0x1, -R3.reuse ;  /* 0x000000012828a824 */ /* 0x100fe400078e0a03 */
[----:B------:R-:W-:Y:S01]  /*3310*/  @!P1 IMAD.IADD R38, R38, 0x1, -R3 ;  /* 0x0000000126269824 */ /* 0x000fe200078e0a03 */
[C---:B------:R-:W-:Y:S01]  /*3320*/  ISETP.GT.U32.AND P1, PT, R3.reuse, R41, PT ;  /* 0x000000290300720c */ /* 0x040fe20003f24070 */
[----:B------:R-:W-:Y:S01]  /*3330*/  IMAD.MOV R45, RZ, RZ, -R45 ;  /* 0x000000ffff2d7224 */ /* 0x000fe200078e0a2d */
[----:B------:R-:W-:Y:S01]  /*3340*/  ISETP.GT.U32.AND P2, PT, R3, R40, PT ;  /* 0x000000280300720c */ /* 0x000fe20003f44070 */
[----:B------:R-:W-:Y:S02]  /*3350*/  VIADD R10, R53, 0x39 ;  /* 0x00000039350a7836 */ /* 0x000fe40000000000 */
[----:B------:R-:W-:-:S04]  /*3360*/  IMAD.HI.U32 R47, R46, R43, RZ ;  /* 0x0000002b2e2f7227 */ /* 0x000fc800078e00ff */
[C---:B------:R-:W-:Y:S01]  /*3370*/  IMAD R42, R3.reuse, R45, R42 ;  /* 0x0000002d032a7224 */ /* 0x040fe200078e022a */
[----:B------:R-:W-:Y:S01]  /*3380*/  IABS R45, R10 ;  /* 0x0000000a002d7213 */ /* 0x000fe20000000000 */
[----:B------:R-:W-:Y:S02]  /*3390*/  IMAD.MOV R47, RZ, RZ, -R47 ;  /* 0x000000ffff2f7224 */ /* 0x000fe400078e0a2f */
[----:B------:R-:W-:Y:S01]  /*33a0*/  @!P3 IMAD.MOV R35, RZ, RZ, -R35 ;  /* 0x000000ffff23b224 */ /* 0x000fe200078e0a23 */
[----:B------:R-:W-:Y:S01]  /*33b0*/  ISETP.GT.U32.AND P3, PT, R3, R39, PT ;  /* 0x000000270300720c */ /* 0x000fe20003f64070 */
[----:B------:R-:W-:-:S04]  /*33c0*/  IMAD.HI.U32 R48, R46, R5, RZ ;  /* 0x000000052e307227 */ /* 0x000fc800078e00ff */
[----:B------:R-:W-:-:S04]  /*33d0*/  IMAD.HI.U32 R50, R46, R45, RZ ;  /* 0x0000002d2e327227 */ /* 0x000fc800078e00ff */
[----:B------:R-:W-:Y:S02]  /*33e0*/  IMAD R43, R3, R47, R43 ;  /* 0x0000002f032b7224 */ /* 0x000fe400078e022b */
[--C-:B------:R-:W-:Y:S01]  /*33f0*/  @!P1 IMAD.IADD R41, R41, 0x1, -R3.reuse ;  /* 0x0000000129299824 */ /* 0x100fe200078e0a03 */
[----:B------:R-:W-:Y:S01]  /*3400*/  ISETP.GE.AND P1, PT, R4, RZ, PT ;  /* 0x000000ff0400720c */ /* 0x000fe20003f26270 */
[----:B------:R-:W-:Y:S02]  /*3410*/  IMAD.MOV R4, RZ, RZ, -R48 ;  /* 0x000000ffff047224 */ /* 0x000fe400078e0a30 */
[--C-:B------:R-:W-:Y:S01]  /*3420*/  @!P2 IMAD.IADD R40, R40, 0x1, -R3.reuse ;  /* 0x000000012828a824 */ /* 0x100fe200078e0a03 */
[----:B------:R-:W-:Y:S01]  /*3430*/  ISETP.GT.U32.AND P2, PT, R3, R43, PT ;  /* 0x0000002b0300720c */ /* 0x000fe20003f44070 */
[----:B------:R-:W-:Y:S02]  /*3440*/  IMAD.MOV R48, RZ, RZ, -R50 ;  /* 0x000000ffff307224 */ /* 0x000fe400078e0a32 */
[----:B------:R-:W-:Y:S01]  /*3450*/  VIADD R11, R53, 0x38 ;  /* 0x00000038350b7836 */ /* 0x000fe20000000000 */
[----:B------:R-:W2:Y:S01]  /*3460*/  LDC.64 R50, c[0x0][0x3a8] ;  /* 0x0000ea00ff327b82 */ /* 0x000ea20000000a00 */
[----:B------:R-:W-:Y:S01]  /*3470*/  @!P3 IMAD.IADD R39, R39, 0x1, -R3 ;  /* 0x000000012727b824 */ /* 0x000fe200078e0a03 */
[----:B------:R-:W-:Y:S01]  /*3480*/  ISETP.GT.U32.AND P3, PT, R3, R42, PT ;  /* 0x0000002a0300720c */ /* 0x000fe20003f64070 */
[C---:B------:R-:W-:Y:S01]  /*3490*/  VIADD R9, R53.reuse, 0x3a ;  /* 0x0000003a35097836 */ /* 0x040fe20000000000 */
[----:B------:R-:W-:Y:S01]  /*34a0*/  IABS R44, R11 ;  /* 0x0000000b002c7213 */ /* 0x000fe20000000000 */
[----:B------:R-:W-:-:S02]  /*34b0*/  VIADD R6, R53, 0x3d ;  /* 0x0000003d35067836 */ /* 0x000fc40000000000 */
[----:B------:R-:W-:Y:S01]  /*34c0*/  VIADD R8, R53, 0x3b ;  /* 0x0000003b35087836 */ /* 0x000fe20000000000 */
[----:B------:R-:W-:Y:S01]  /*34d0*/  IABS R52, R9 ;  /* 0x0000000900347213 */ /* 0x000fe20000000000 */
[----:B------:R-:W-:-:S04]  /*34e0*/  IMAD.HI.U32 R47, R46, R44, RZ ;  /* 0x0000002c2e2f7227 */ /* 0x000fc800078e00ff */
[----:B------:R-:W-:Y:S01]  /*34f0*/  @!P2 IMAD.IADD R43, R43, 0x1, -R3 ;  /* 0x000000012b2ba824 */ /* 0x000fe200078e0a03 */
[----:B------:R-:W-:Y:S01]  /*3500*/  ISETP.GE.AND P2, PT, R0, RZ, PT ;  /* 0x000000ff0000720c */ /* 0x000fe20003f46270 */
[----:B------:R-:W-:Y:S01]  /*3510*/  IMAD.MOV R47, RZ, RZ, -R47 ;  /* 0x000000ffff2f7224 */ /* 0x000fe200078e0a2f */
[----:B0-----:R-:W-:Y:S01]  /*3520*/  SHF.R.U32.HI R0, RZ, 0x6, R49 ;  /* 0x00000006ff007819 */ /* 0x001fe20000011631 */
[----:B------:R-:W-:Y:S02]  /*3530*/  @!P3 IMAD.IADD R42, R42, 0x1, -R3 ;  /* 0x000000012a2ab824 */ /* 0x000fe400078e0a03 */
[----:B------:R-:W-:Y:S01]  /*3540*/  IMAD R44, R3, R47, R44 ;  /* 0x0000002f032c7224 */ /* 0x000fe200078e022c */
[----:B------:R-:W-:Y:S01]  /*3550*/  SGXT.U32 R0, R0, 0x1 ;  /* 0x000000010000781a */ /* 0x000fe20000000000 */
[----:B------:R-:W-:-:S03]  /*3560*/  IMAD.HI.U32 R47, R46, R52, RZ ;  /* 0x000000342e2f7227 */ /* 0x000fc600078e00ff */
[C---:B------:R-:W-:Y:S01]  /*3570*/  ISETP.GT.U32.AND P3, PT, R3.reuse, R44, PT ;  /* 0x0000002c0300720c */ /* 0x040fe20003f64070 */
[----:B--2---:R-:W-:Y:S02]  /*3580*/  IMAD R0, R0, R50, RZ ;  /* 0x0000003200007224 */ /* 0x004fe400078e02ff */
[----:B------:R-:W-:Y:S02]  /*3590*/  IMAD.MOV R47, RZ, RZ, -R47 ;  /* 0x000000ffff2f7224 */ /* 0x000fe400078e0a2f */
[C---:B------:R-:W-:Y:S02]  /*35a0*/  IMAD R0, R50.reuse, 0x2, R0 ;  /* 0x0000000232007824 */ /* 0x040fe400078e0200 */
[C---:B------:R-:W-:Y:S02]  /*35b0*/  IMAD R45, R3.reuse, R48, R45 ;  /* 0x00000030032d7224 */ /* 0x040fe400078e022d */
[----:B------:R-:W-:Y:S02]  /*35c0*/  IMAD R0, R50, 0x2, R0 ;  /* 0x0000000232007824 */ /* 0x000fe400078e0200 */
[C---:B------:R-:W-:Y:S01]  /*35d0*/  IMAD R52, R3.reuse, R47, R52 ;  /* 0x0000002f03347224 */ /* 0x040fe200078e0234 */
[----:B------:R-:W-:Y:S01]  /*35e0*/  IABS R47, R6 ;  /* 0x00000006002f7213 */ /* 0x000fe20000000000 */
[----:B------:R-:W-:Y:S01]  /*35f0*/  IMAD R5, R3, R4, R5 ;  /* 0x0000000403057224 */ /* 0x000fe200078e0205 */
[----:B------:R-:W-:Y:S01]  /*3600*/  IABS R4, R8 ;  /* 0x0000000800047213 */ /* 0x000fe20000000000 */
[----:B------:R-:W-:Y:S01]  /*3610*/  VIADD R7, R53, 0x3c ;  /* 0x0000003c35077836 */ /* 0x000fe20000000000 */
[----:B------:R0:W-:Y:S01]  /*3620*/  STL [R1+0x8c], R0 ;  /* 0x00008c0001007387 */ /* 0x0001e20000100800 */
[----:B------:R-:W-:Y:S01]  /*3630*/  @!P3 IMAD.IADD R44, R44, 0x1, -R3 ;  /* 0x000000012c2cb824 */ /* 0x000fe200078e0a03 */
[C---:B------:R-:W-:Y:S01]  /*3640*/  ISETP.GT.U32.AND P3, PT, R3.reuse, R45, PT ;  /* 0x0000002d0300720c */ /* 0x040fe20003f64070 */
[----:B------:R-:W-:Y:S01]  /*3650*/  @!P5 IMAD.MOV R38, RZ, RZ, -R38 ;  /* 0x000000ffff26d224 */ /* 0x000fe200078e0a26 */
[----:B------:R-:W-:Y:S01]  /*3660*/  ISETP.GT.U32.AND P5, PT, R3, R43, PT ;  /* 0x0000002b0300720c */ /* 0x000fe20003fa4070 */
[----:B------:R-:W-:Y:S01]  /*3670*/  VIADD R2, R53, 0x3e ;  /* 0x0000003e35027836 */ /* 0x000fe20000000000 */
[----:B------:R-:W-:Y:S01]  /*3680*/  IABS R48, R7 ;  /* 0x0000000700307213 */ /* 0x000fe20000000000 */
[----:B---3--:R-:W-:-:S03]  /*3690*/  IMAD.HI.U32 R17, R46, R47, RZ ;  /* 0x0000002f2e117227 */ /* 0x008fc600078e00ff */
[----:B------:R-:W-:Y:S01]  /*36a0*/  IABS R15, R2 ;  /* 0x00000002000f7213 */ /* 0x000fe20000000000 */
[----:B0-----:R-:W-:Y:S02]  /*36b0*/  IMAD R0, R50, 0x2, R0 ;  /* 0x0000000232007824 */ /* 0x001fe400078e0200 */
[----:B------:R-:W-:-:S03]  /*36c0*/  IMAD.HI.U32 R16, R46, R4, RZ ;  /* 0x000000042e107227 */ /* 0x000fc600078e00ff */
[----:B------:R0:W-:Y:S01]  /*36d0*/  STL [R1+0x90], R0 ;  /* 0x0000900001007387 */ /* 0x0001e20000100800 */
[----:B------:R-:W-:Y:S02]  /*36e0*/  IMAD.MOV R17, RZ, RZ, -R17 ;  /* 0x000000ffff117224 */ /* 0x000fe400078e0a11 */
[----:B------:R-:W-:-:S04]  /*36f0*/  IMAD.HI.U32 R18, R46, R48, RZ ;  /* 0x000000302e127227 */ /* 0x000fc800078e00ff */
[----:B------:R-:W-:Y:S02]  /*3700*/  IMAD.MOV R16, RZ, RZ, -R16 ;  /* 0x000000ffff107224 */ /* 0x000fe400078e0a10 */
[C---:B------:R-:W-:Y:S02]  /*3710*/  IMAD R47, R3.reuse, R17, R47 ;  /* 0x00000011032f7224 */ /* 0x040fe400078e022f */
[----:B0-----:R-:W-:Y:S02]  /*3720*/  IMAD R0, R50, 0x2, R0 ;  /* 0x0000000232007824 */ /* 0x001fe400078e0200 */
[----:B------:R-:W-:Y:S01]  /*3730*/  @!P1 IMAD.MOV R39, RZ, RZ, -R39 ;  /* 0x000000ffff279224 */ /* 0x000fe200078e0a27 */
[C---:B------:R-:W-:Y:S01]  /*3740*/  ISETP.GT.U32.AND P1, PT, R3.reuse, R44, PT ;  /* 0x0000002c0300720c */ /* 0x040fe20003f24070 */
[----:B------:R-:W-:Y:S01]  /*3750*/  IMAD.MOV R18, RZ, RZ, -R18 ;  /* 0x000000ffff127224 */ /* 0x000fe200078e0a12 */
[----:B------:R0:W-:Y:S01]  /*3760*/  STL [R1+0x3c], R0 ;  /* 0x00003c0001007387 */ /* 0x0001e20000100800 */
[----:B------:R-:W-:-:S02]  /*3770*/  IMAD R4, R3, R16, R4 ;  /* 0x0000001003047224 */ /* 0x000fc400078e0204 */
[----:B------:R-:W-:Y:S01]  /*3780*/  @!P3 IMAD.IADD R45, R45, 0x1, -R3 ;  /* 0x000000012d2db824 */ /* 0x000fe200078e0a03 */
[----:B------:R-:W-:Y:S01]  /*3790*/  ISETP.GT.U32.AND P3, PT, R3, R52, PT ;  /* 0x000000340300720c */ /* 0x000fe20003f64070 */
[----:B------:R-:W-:-:S04]  /*37a0*/  IMAD.HI.U32 R16, R46, R15, RZ ;  /* 0x0000000f2e107227 */ /* 0x000fc800078e00ff */
[--C-:B------:R-:W-:Y:S01]  /*37b0*/  @!P5 IMAD.IADD R43, R43, 0x1, -R3.reuse ;  /* 0x000000012b2bd824 */ /* 0x100fe200078e0a03 */
[C---:B------:R-:W-:Y:S01]  /*37c0*/  ISETP.GT.U32.AND P5, PT, R3.reuse, R47, PT ;  /* 0x0000002f0300720c */ /* 0x040fe20003fa4070 */
[----:B0-----:R-:W-:Y:S02]  /*37d0*/  IMAD R0, R50, 0x2, R0 ;  /* 0x0000000232007824 */ /* 0x001fe400078e0200 */
[C---:B------:R-:W-:Y:S02]  /*37e0*/  IMAD R46, R3.reuse, R18, R48 ;  /* 0x00000012032e7224 */ /* 0x040fe400078e0230 */
[----:B------:R-:W-:Y:S01]  /*37f0*/  IMAD.MOV R48, RZ, RZ, -R16 ;  /* 0x000000ffff307224 */ /* 0x000fe200078e0a10 */
[----:B------:R0:W-:Y:S01]  /*3800*/  STL [R1+0x34], R0 ;  /* 0x0000340001007387 */ /* 0x0001e20000100800 */
[----:B------:R-:W-:Y:S02]  /*3810*/  @!P1 IMAD.IADD R44, R44, 0x1, -R3 ;  /* 0x000000012c2c9824 */ /* 0x000fe400078e0a03 */
[----:B------:R-:W-:-:S02]  /*3820*/  IMAD R48, R3, R48, R15 ;  /* 0x0000003003307224 */ /* 0x000fc400078e020f */
[--C-:B------:R-:W-:Y:S01]  /*3830*/  @!P3 IMAD.IADD R52, R52, 0x1, -R3.reuse ;  /* 0x000000013434b824 */ /* 0x100fe200078e0a03 */
[C---:B------:R-:W-:Y:S01]  /*3840*/  ISETP.GT.U32.AND P3, PT, R3.reuse, R41, PT ;  /* 0x000000290300720c */ /* 0x040fe20003f64070 */
[----:B------:R-:W-:Y:S01]  /*3850*/  @!P4 IMAD.MOV R36, RZ, RZ, -R36 ;  /* 0x000000ffff24c224 */ /* 0x000fe200078e0a24 */
[----:B------:R-:W-:Y:S01]  /*3860*/  ISETP.GT.U32.AND P1, PT, R3, R48, PT ;  /* 0x000000300300720c */ /* 0x000fe20003f24070 */
[----:B------:R-:W-:Y:S01]  /*3870*/  @!P5 IMAD.IADD R47, R47, 0x1, -R3 ;  /* 0x000000012f2fd824 */ /* 0x000fe200078e0a03 */
[----:B------:R-:W-:Y:S01]  /*3880*/  ISETP.GT.U32.AND P4, PT, R3, R42, PT ;  /* 0x0000002a0300720c */ /* 0x000fe20003f84070 */
[----:B0-----:R-:W-:Y:S01]  /*3890*/  IMAD R0, R50, 0x2, R0 ;  /* 0x0000000232007824 */ /* 0x001fe200078e0200 */
[----:B------:R-:W-:Y:S01]  /*38a0*/  ISETP.GE.AND P5, PT, R11, RZ, PT ;  /* 0x000000ff0b00720c */ /* 0x000fe20003fa6270 */
[----:B------:R-:W-:Y:S01]  /*38b0*/  @!P2 IMAD.MOV R40, RZ, RZ, -R40 ;  /* 0x000000ffff28a224 */ /* 0x000fe200078e0a28 */
[C---:B------:R-:W-:Y:S01]  /*38c0*/  ISETP.GT.U32.AND P2, PT, R3.reuse, R45, PT ;  /* 0x0000002d0300720c */ /* 0x040fe20003f44070 */
[----:B------:R-:W-:Y:S01]  /*38d0*/  @!P6 IMAD.MOV R37, RZ, RZ, -R37 ;  /* 0x000000ffff25e224 */ /* 0x000fe200078e0a25 */
[----:B------:R0:W-:Y:S01]  /*38e0*/  STL [R1+0x44], R0 ;  /* 0x0000440001007387 */ /* 0x0001e20000100800 */
[----:B------:R-:W-:-:S02]  /*38f0*/  ISETP.GT.U32.AND P6, PT, R3, R52, PT ;  /* 0x000000340300720c */ /* 0x000fc40003fc4070 */
[--C-:B------:R-:W-:Y:S01]  /*3900*/  @!P3 IMAD.IADD R41, R41, 0x1, -R3.reuse ;  /* 0x000000012929b824 */ /* 0x100fe200078e0a03 */
[C---:B------:R-:W-:Y:S01]  /*3910*/  ISETP.GT.U32.AND P3, PT, R3.reuse, R4, PT ;  /* 0x000000040300720c */ /* 0x040fe20003f64070 */
[--C-:B------:R-:W-:Y:S01]  /*3920*/  @!P1 IMAD.IADD R48, R48, 0x1, -R3.reuse ;  /* 0x0000000130309824 */ /* 0x100fe200078e0a03 */
[----:B------:R-:W-:Y:S01]  /*3930*/  ISETP.GE.AND P1, PT, R10, RZ, PT ;  /* 0x000000ff0a00720c */ /* 0x000fe20003f26270 */
[--C-:B------:R-:W-:Y:S01]  /*3940*/  @!P4 IMAD.IADD R42, R42, 0x1, -R3.reuse ;  /* 0x000000012a2ac824 */ /* 0x100fe200078e0a03 */
[C---:B------:R-:W-:Y:S01]  /*3950*/  ISETP.GT.U32.AND P4, PT, R3.reuse, R46, PT ;  /* 0x0000002e0300720c */ /* 0x040fe20003f84070 */
[----:B------:R-:W-:Y:S01]  /*3960*/  @!P5 IMAD.MOV R44, RZ, RZ, -R44 ;  /* 0x000000ffff2cd224 */ /* 0x000fe200078e0a2c */
[----:B------:R-:W-:Y:S01]  /*3970*/  ISETP.GT.U32.AND P5, PT, R3, R48, PT ;  /* 0x000000300300720c */ /* 0x000fe20003fa4070 */
[----:B0-----:R-:W-:Y:S02]  /*3980*/  IMAD R0, R50, 0x2, R0 ;  /* 0x0000000232007824 */ /* 0x001fe400078e0200 */
[--C-:B------:R-:W-:Y:S01]  /*3990*/  @!P2 IMAD.IADD R45, R45, 0x1, -R3.reuse ;  /* 0x000000012d2da824 */ /* 0x100fe200078e0a03 */
[----:B------:R-:W-:Y:S01]  /*39a0*/  ISETP.GE.AND P2, PT, R14, RZ, PT ;  /* 0x000000ff0e00720c */ /* 0x000fe20003f46270 */
[--C-:B------:R-:W-:Y:S01]  /*39b0*/  @!P6 IMAD.IADD R52, R52, 0x1, -R3.reuse ;  /* 0x000000013434e824 */ /* 0x100fe200078e0a03 */
[----:B------:R0:W-:Y:S01]  /*39c0*/  STL [R1+0x6c], R0 ;  /* 0x00006c0001007387 */ /* 0x0001e20000100800 */
[----:B------:R-:W-:Y:S01]  /*39d0*/  @!P3 IMAD.IADD R4, R4, 0x1, -R3 ;  /* 0x000000010404b824 */ /* 0x000fe200078e0a03 */
[----:B------:R-:W-:Y:S01]  /*39e0*/  ISETP.GE.AND P3, PT, R13, RZ, PT ;  /* 0x000000ff0d00720c */ /* 0x000fe20003f66270 */
[----:B------:R-:W-:Y:S01]  /*39f0*/  @!P1 IMAD.MOV R45, RZ, RZ, -R45 ;  /* 0x000000ffff2d9224 */ /* 0x000fe200078e0a2d */
[----:B------:R-:W-:Y:S01]  /*3a00*/  ISETP.GT.U32.AND P6, PT, R3, R5, PT ;  /* 0x000000050300720c */ /* 0x000fe20003fc4070 */
[--C-:B------:R-:W-:Y:S01]  /*3a10*/  @!P4 IMAD.IADD R46, R46, 0x1, -R3.reuse ;  /* 0x000000012e2ec824 */ /* 0x100fe200078e0a03 */
[----:B------:R-:W-:Y:S01]  /*3a20*/  ISETP.GE.AND P4, PT, R12, RZ, PT ;  /* 0x000000ff0c00720c */ /* 0x000fe20003f86270 */
[----:B------:R-:W-:Y:S01]  /*3a30*/  @!P5 IMAD.IADD R48, R48, 0x1, -R3 ;  /* 0x000000013030d824 */ /* 0x000fe200078e0a03 */
[----:B------:R-:W-:Y:S01]  /*3a40*/  ISETP.GE.AND P5, PT, R2, RZ, PT ;  /* 0x000000ff0200720c */ /* 0x000fe20003fa6270 */
[----:B0-----:R-:W-:-:S02]  /*3a50*/  IMAD R0, R50, 0x2, R0 ;  /* 0x0000000232007824 */ /* 0x001fc400078e0200 */
[----:B------:R-:W-:Y:S01]  /*3a60*/  @!P2 IMAD.MOV R41, RZ, RZ, -R41 ;  /* 0x000000ffff29a224 */ /* 0x000fe200078e0a29 */
[C---:B------:R-:W-:Y:S02]  /*3a70*/  ISETP.GT.U32.AND P2, PT, R3.reuse, R4, PT ;  /* 0x000000040300720c */ /* 0x040fe40003f44070 */
[----:B------:R0:W-:Y:S01]  /*3a80*/  STL [R1+0x4], R0 ;  /* 0x0000040001007387 */ /* 0x0001e20000100800 */
[----:B------:R-:W-:Y:S01]  /*3a90*/  @!P3 IMAD.MOV R42, RZ, RZ, -R42 ;  /* 0x000000ffff2ab224 */ /* 0x000fe200078e0a2a */
[----:B------:R-:W-:Y:S01]  /*3aa0*/  ISETP.GT.U32.AND P3, PT, R3, R46, PT ;  /* 0x0000002e0300720c */ /* 0x000fe20003f64070 */
[----:B------:R-:W-:Y:S01]  /*3ab0*/  @!P6 IMAD.IADD R5, R5, 0x1, -R3 ;  /* 0x000000010505e824 */ /* 0x000fe200078e0a03 */
[----:B------:R-:W-:Y:S01]  /*3ac0*/  ISETP.GE.AND P6, PT, R9, RZ, PT ;  /* 0x000000ff0900720c */ /* 0x000fe20003fc6270 */
[----:B------:R-:W-:Y:S01]  /*3ad0*/  @!P4 IMAD.MOV R43, RZ, RZ, -R43 ;  /* 0x000000ffff2bc224 */ /* 0x000fe200078e0a2b */
[C---:B------:R-:W-:Y:S02]  /*3ae0*/  ISETP.GT.U32.AND P4, PT, R3.reuse, R47, PT ;  /* 0x0000002f0300720c */ /* 0x040fe40003f84070 */
[----:B------:R-:W-:Y:S01]  /*3af0*/  ISETP.GT.U32.AND P1, PT, R3, R5, PT ;  /* 0x000000050300720c */ /* 0x000fe20003f24070 */
[----:B0-----:R-:W-:-:S02]  /*3b00*/  IMAD R0, R50, 0x2, R0 ;  /* 0x0000000232007824 */ /* 0x001fc400078e0200 */
[--C-:B------:R-:W-:Y:S01]  /*3b10*/  @!P2 IMAD.IADD R4, R4, 0x1, -R3.reuse ;  /* 0x000000010404a824 */ /* 0x100fe200078e0a03 */
[----:B------:R-:W-:Y:S02]  /*3b20*/  ISETP.GE.AND P2, PT, R8, RZ, PT ;  /* 0x000000ff0800720c */ /* 0x000fe40003f46270 */
[----:B------:R0:W-:Y:S01]  /*3b30*/  STL [R1+0x30], R0 ;  /* 0x0000300001007387 */ /* 0x0001e20000100800 */
[--C-:B------:R-:W-:Y:S01]  /*3b40*/  @!P3 IMAD.IADD R46, R46, 0x1, -R3.reuse ;  /* 0x000000012e2eb824 */ /* 0x100fe200078e0a03 */
[----:B------:R-:W-:Y:S01]  /*3b50*/  ISETP.GE.AND P3, PT, R7, RZ, PT ;  /* 0x000000ff0700720c */ /* 0x000fe20003f66270 */
[----:B------:R-:W-:Y:S01]  /*3b60*/  @!P6 IMAD.MOV R52, RZ, RZ, -R52 ;  /* 0x000000ffff34e224 */ /* 0x000fe200078e0a34 */
[----:B------:R-:W-:Y:S01]  /*3b70*/  ISETP.GE.AND P6, PT, R53, RZ, PT ;  /* 0x000000ff3500720c */ /* 0x000fe20003fc6270 */
[--C-:B------:R-:W-:Y:S01]  /*3b80*/  @!P4 IMAD.IADD R47, R47, 0x1, -R3.reuse ;  /* 0x000000012f2fc824 */ /* 0x100fe200078e0a03 */
[----:B------:R-:W-:Y:S01]  /*3b90*/  ISETP.GE.AND P4, PT, R6, RZ, PT ;  /* 0x000000ff0600720c */ /* 0x000fe20003f86270 */
[----:B------:R-:W-:Y:S01]  /*3ba0*/  @!P1 IMAD.IADD R5, R5, 0x1, -R3 ;  /* 0x0000000105059824 */ /* 0x000fe200078e0a03 */
[----:B------:R-:W-:Y:S01]  /*3bb0*/  ISETP.NE.AND P1, PT, R25, RZ, PT ;  /* 0x000000ff1900720c */ /* 0x000fe20003f25270 */
[----:B0-----:R-:W-:-:S05]  /*3bc0*/  IMAD R0, R50, 0x2, R0 ;  /* 0x0000000232007824 */ /* 0x001fca00078e0200 */
[----:B------:R0:W-:Y:S02]  /*3bd0*/  STL [R1+0x40], R0 ;  /* 0x0000400001007387 */ /* 0x0001e40000100800 */
[----:B0-----:R-:W-:-:S05]  /*3be0*/  IMAD R0, R50, 0x2, R0 ;  /* 0x0000000232007824 */ /* 0x001fca00078e0200 */
[----:B------:R0:W-:Y:S02]  /*3bf0*/  STL [R1+0x28], R0 ;  /* 0x0000280001007387 */ /* 0x0001e40000100800 */
[----:B0-----:R-:W-:-:S04]  /*3c00*/  IMAD R0, R50, 0x2, R0 ;  /* 0x0000000232007824 */ /* 0x001fc800078e0200 */
[C---:B------:R-:W-:Y:S01]  /*3c10*/  IMAD R2, R50.reuse, 0x2, R0 ;  /* 0x0000000232027824 */ /* 0x040fe200078e0200 */
[----:B------:R0:W-:Y:S03]  /*3c20*/  STL [R1], R0 ;  /* 0x0000000001007387 */ /* 0x0001e60000100800 */
[----:B------:R-:W-:Y:S01]  /*3c30*/  IMAD R18, R50, 0x2, R2 ;  /* 0x0000000232127824 */ /* 0x000fe200078e0202 */
[----:B------:R2:W-:Y:S04]  /*3c40*/  STL [R1+0x20], R2 ;  /* 0x0000200201007387 */ /* 0x0005e80000100800 */
[----:B------:R-:W3:Y:S01]  /*3c50*/  LDL.LU R17, [R1+0x80] ;  /* 0x0000800001117983 */ /* 0x000ee20000300800 */
[----:B0-----:R-:W-:-:S03]  /*3c60*/  LOP3.LUT R0, R49, 0x7f, RZ, 0xc0, !PT ;  /* 0x0000007f31007812 */ /* 0x001fc600078ec0ff */
[----:B------:R-:W4:Y:S04]  /*3c70*/  LDL.LU R16, [R1+0x7c] ;  /* 0x00007c0001107983 */ /* 0x000f280000300800 */
[----:B------:R-:W5:Y:S04]  /*3c80*/  LDL.LU R15, [R1+0x78] ;  /* 0x00007800010f7983 */ /* 0x000f680000300800 */
[----:B------:R0:W-:Y:S04]  /*3c90*/  STL [R1+0x24], R18 ;  /* 0x0000241201007387 */ /* 0x0001e80000100800 */
[----:B------:R-:W5:Y:S04]  /*3ca0*/  LDL.LU R14, [R1+0x68] ;  /* 0x00006800010e7983 */ /* 0x000f680000300800 */
        /* <DEDUP_REMOVED lines=8> */
[----:B--2---:R-:W2:Y:S04]  /*3d30*/  LDL.LU R2, [R1+0x1c] ;  /* 0x00001c0001027983 */ /* 0x004ea80000300800 */
[----:B------:R-:W2:Y:S01]  /*3d40*/  LDL.LU R49, [R1+0x18] ;  /* 0x0000180001317983 */ /* 0x000ea20000300800 */
[----:B------:R-:W-:Y:S01]  /*3d50*/  @!P6 IMAD.MOV R5, RZ, RZ, -R5 ;  /* 0x000000ffff05e224 */ /* 0x000fe200078e0a05 */
[----:B------:R-:W-:Y:S01]  /*3d60*/  LOP3.LUT R25, RZ, R25, RZ, 0x33, !PT ;  /* 0x00000019ff197212 */ /* 0x000fe200078e33ff */
[----:B------:R-:W-:Y:S01]  /*3d70*/  IMAD R0, R0, R51, RZ ;  /* 0x0000003300007224 */ /* 0x000fe200078e02ff */
[----:B------:R-:W2:Y:S02]  /*3d80*/  LDL.LU R3, [R1+0x10] ;  /* 0x0000100001037983 */ /* 0x000ea40000300800 */
[----:B------:R-:W-:Y:S01]  /*3d90*/  SEL R5, R25, R5, !P1 ;  /* 0x0000000519057207 */ /* 0x000fe20004800000 */
[----:B------:R-:W-:-:S02]  /*3da0*/  IMAD R51, R50, 0x2, R18 ;  /* 0x0000000232337824 */ /* 0x000fc400078e0212 */
[----:B0-----:R-:W2:Y:S04]  /*3db0*/  LDL.LU R18, [R1+0xc74] ;  /* 0x000c740001127983 */ /* 0x001ea80000300800 */
[----:B------:R-:W-:Y:S04]  /*3dc0*/  STL [R1+0x2c], R0 ;  /* 0x00002c0001007387 */ /* 0x000fe80000100800 */
[----:B------:R0:W-:Y:S04]  /*3dd0*/  STL [R1+0x1a8], R5 ;  /* 0x0001a80501007387 */ /* 0x0001e80000100800 */
[----:B0-----:R-:W2:Y:S01]  /*3de0*/  LDL.LU R5, [R1+0x14] ;  /* 0x0000140001057983 */ /* 0x001ea20000300800 */
[----:B------:R-:W-:Y:S01]  /*3df0*/  UMOV UR7, 0x1 ;  /* 0x0000000100077882 */ /* 0x000fe20000000000 */
[----:B------:R-:W0:Y:S01]  /*3e00*/  LDCU.64 UR10, c[0x0][0x358] ;  /* 0x00006b00ff0a77ac */ /* 0x000e220008000a00 */
[----:B------:R-:W-:Y:S01]  /*3e10*/  BAR.SYNC.DEFER_BLOCKING 0x0 ;  /* 0x0000000000007b1d */ /* 0x000fe20000010000 */
[----:B---3--:R-:W-:-:S02]  /*3e20*/  SEL R17, R25, R17, !P1 ;  /* 0x0000001119117207 */ /* 0x008fc40004800000 */
[----:B----4-:R-:W-:-:S03]  /*3e30*/  SEL R16, R25, R16, !P1 ;  /* 0x0000001019107207 */ /* 0x010fc60004800000 */
[----:B------:R3:W-:Y:S01]  /*3e40*/  STL [R1+0x1a4], R17 ;  /* 0x0001a41101007387 */ /* 0x0007e20000100800 */
[----:B-----5:R-:W-:-:S03]  /*3e50*/  SEL R15, R25, R15, !P1 ;  /* 0x0000000f190f7207 */ /* 0x020fc60004800000 */
[----:B---3--:R-:W3:Y:S01]  /*3e60*/  LDL.LU R17, [R1+0xc70] ;  /* 0x000c700001117983 */ /* 0x008ee20000300800 */
[----:B------:R-:W-:-:S03]  /*3e70*/  SEL R14, R25, R14, !P1 ;  /* 0x0000000e190e7207 */ /* 0x000fc60004800000 */
[----:B------:R4:W-:Y:S01]  /*3e80*/  STL [R1+0x1a0], R16 ;  /* 0x0001a01001007387 */ /* 0x0009e20000100800 */
[C---:B------:R-:W-:Y:S02]  /*3e90*/  SEL R13, R25.reuse, R13, !P1 ;  /* 0x0000000d190d7207 */ /* 0x040fe40004800000 */
[C---:B------:R-:W-:Y:S01]  /*3ea0*/  SEL R12, R25.reuse, R12, !P1 ;  /* 0x0000000c190c7207 */ /* 0x040fe20004800000 */
[----:B----4-:R-:W4:Y:S01]  /*3eb0*/  LDL.LU R16, [R1+0xc6c] ;  /* 0x000c6c0001107983 */ /* 0x010f220000300800 */
[----:B------:R-:W-:-:S03]  /*3ec0*/  SEL R11, R25, R11, !P1 ;  /* 0x0000000b190b7207 */ /* 0x000fc60004800000 */
[----:B------:R5:W-:Y:S01]  /*3ed0*/  STL [R1+0x19c], R15 ;  /* 0x00019c0f01007387 */ /* 0x000be20000100800 */
[C---:B------:R-:W-:Y:S02]  /*3ee0*/  SEL R10, R25.reuse, R10, !P1 ;  /* 0x0000000a190a7207 */ /* 0x040fe40004800000 */
[C---:B------:R-:W-:Y:S01]  /*3ef0*/  SEL R9, R25.reuse, R9, !P1 ;  /* 0x0000000919097207 */ /* 0x040fe20004800000 */
[----:B-----5:R-:W5:Y:S04]  /*3f00*/  LDL.LU R15, [R1+0xc68] ;  /* 0x000c6800010f7983 */ /* 0x020f680000300800 */
[----:B------:R0:W-:Y:S01]  /*3f10*/  STL [R1+0x298], R14 ;  /* 0x0002980e01007387 */ /* 0x0001e20000100800 */
[----:B------:R-:W-:-:S03]  /*3f20*/  SEL R8, R25, R8, !P1 ;  /* 0x0000000819087207 */ /* 0x000fc60004800000 */
[----:B0-----:R-:W3:Y:S04]  /*3f30*/  LDL.LU R14, [R1+0xc64] ;  /* 0x000c6400010e7983 */ /* 0x001ee80000300800 */
[----:B------:R0:W-:Y:S01]  /*3f40*/  STL [R1+0x488], R13 ;  /* 0x0004880d01007387 */ /* 0x0001e20000100800 */
[----:B------:R-:W-:-:S03]  /*3f50*/  SEL R7, R25, R7, !P1 ;  /* 0x0000000719077207 */ /* 0x000fc60004800000 */
[----:B0-----:R-:W3:Y:S04]  /*3f60*/  LDL.LU R13, [R1+0xc60] ;  /* 0x000c6000010d7983 */ /* 0x001ee80000300800 */
[----:B------:R0:W-:Y:S01]  /*3f70*/  STL [R1+0x484], R12 ;  /* 0x0004840c01007387 */ /* 0x0001e20000100800 */
[----:B------:R-:W-:-:S03]  /*3f80*/  SEL R6, R25, R6, !P1 ;  /* 0x0000000619067207 */ /* 0x000fc60004800000 */
[----:B0-----:R-:W3:Y:S04]  /*3f90*/  LDL.LU R12, [R1+0xc5c] ;  /* 0x000c5c00010c7983 */ /* 0x001ee80000300800 */
[----:B------:R0:W-:Y:S01]  /*3fa0*/  STL [R1+0x480], R11 ;  /* 0x0004800b01007387 */ /* 0x0001e20000100800 */
[----:B--2---:R-:W-:-:S03]  /*3fb0*/  SEL R2, R25, R2, !P1 ;  /* 0x0000000219027207 */ /* 0x004fc60004800000 */
[----:B0-----:R-:W2:Y:S04]  /*3fc0*/  LDL.LU R11, [R1+0xc58] ;  /* 0x000c5800010b7983 */ /* 0x001ea80000300800 */
[----:B------:R0:W-:Y:S01]  /*3fd0*/  STL [R1+0x198], R10 ;  /* 0x0001980a01007387 */ /* 0x0001e20000100800 */
[----:B------:R-:W-:-:S03]  /*3fe0*/  SEL R49, R25, R49, !P1 ;  /* 0x0000003119317207 */ /* 0x000fc60004800000 */
[----:B0-----:R-:W2:Y:S04]  /*3ff0*/  LDL.LU R10, [R1+0xc54] ;  /* 0x000c5400010a7983 */ /* 0x001ea80000300800 */
[----:B------:R0:W-:Y:S04]  /*4000*/  STL [R1+0x194], R9 ;  /* 0x0001940901007387 */ /* 0x0001e80000100800 */
        /* <DEDUP_REMOVED lines=10> */
[----:B0-----:R-:W2:Y:S01]  /*40b0*/  LDL.LU R49, [R1+0xc3c] ;  /* 0x000c3c0001317983 */ /* 0x001ea20000300800 */
[----:B------:R-:W-:-:S05]  /*40c0*/  SEL R5, R25, R5, !P1 ;  /* 0x0000000519057207 */ /* 0x000fca0004800000 */
[----:B------:R0:W-:Y:S02]  /*40d0*/  STL [R1+0x474], R5 ;  /* 0x0004740501007387 */ /* 0x0001e40000100800 */
[C---:B0-----:R-:W-:Y:S02]  /*40e0*/  SEL R5, R25.reuse, R3, !P1 ;  /* 0x0000000319057207 */ /* 0x041fe40004800000 */
[C---:B--2---:R-:W-:Y:S02]  /*40f0*/  SEL R3, R25.reuse, R49, !P1 ;  /* 0x0000003119037207 */ /* 0x044fe40004800000 */
[----:B------:R-:W2:Y:S04]  /*4100*/  LDL.LU R49, [R1+0xc38] ;  /* 0x000c380001317983 */ /* 0x000ea80000300800 */
[----:B------:R0:W-:Y:S02]  /*4110*/  STL [R1+0x188], R5 ;  /* 0x0001880501007387 */ /* 0x0001e40000100800 */
[----:B0-----:R-:W-:-:S02]  /*4120*/  SEL R5, R25, R2, !P1 ;  /* 0x0000000219057207 */ /* 0x001fc40004800000 */
[----:B------:R-:W1:Y:S01]  /*4130*/  LDL.LU R2, [R1+0xc34] ;  /* 0x000c340001027983 */ /* 0x000e620000300800 */
[----:B------:R-:W-:-:S03]  /*4140*/  SEL R7, R25, R7, !P1 ;  /* 0x0000000719077207 */ /* 0x000fc60004800000 */
[----:B------:R0:W-:Y:S04]  /*4150*/  STL [R1+0x184], R3 ;  /* 0x0001840301007387 */ /* 0x0001e80000100800 */
[----:B------:R3:W-:Y:S01]  /*4160*/  STL [R1+0x180], R5 ;  /* 0x0001800501007387 */ /* 0x0007e20000100800 */
[C---:B0-----:R-:W-:Y:S02]  /*4170*/  SEL R3, R25.reuse, R6, !P1 ;  /* 0x0000000619037207 */ /* 0x041fe40004800000 */
[----:B---3--:R-:W-:-:S03]  /*4180*/  SEL R5, R25, R8, !P1 ;  /* 0x0000000819057207 */ /* 0x008fc60004800000 */
[----:B------:R0:W-:Y:S04]  /*4190*/  STL [R1+0x14c], R3 ;  /* 0x00014c0301007387 */ /* 0x0001e80000100800 */
[----:B------:R3:W-:Y:S04]  /*41a0*/  STL [R1+0x290], R7 ;  /* 0x0002900701007387 */ /* 0x0007e80000100800 */
[----:B------:R4:W-:Y:S01]  /*41b0*/  STL [R1+0x470], R5 ;  /* 0x0004700501007387 */ /* 0x0009e20000100800 */
[C---:B0-----:R-:W-:Y:S02]  /*41c0*/  SEL R3, R25.reuse, R9, !P1 ;  /* 0x0000000919037207 */ /* 0x041fe40004800000 */
[----:B---3--:R-:W-:-:S03]  /*41d0*/  SEL R7, R25, R10, !P1 ;  /* 0x0000000a19077207 */ /* 0x008fc60004800000 */
[----:B------:R0:W-:Y:S01]  /*41e0*/  STL [R1+0x46c], R3 ;  /* 0x00046c0301007387 */ /* 0x0001e20000100800 */
[----:B----4-:R-:W-:-:S03]  /*41f0*/  SEL R5, R25, R11, !P1 ;  /* 0x0000000b19057207 */ /* 0x010fc60004800000 */
        /* <DEDUP_REMOVED lines=8> */
[C---:B-----5:R-:W-:Y:S02]  /*4280*/  SEL R3, R25.reuse, R15, !P1 ;  /* 0x0000000f19037207 */ /* 0x060fe40004800000 */
[----:B0-----:R-:W-:-:S03]  /*4290*/  SEL R7, R25, R16, !P1 ;  /* 0x0000001019077207 */ /* 0x001fc60004800000 */
[----:B------:R0:W-:Y:S01]  /*42a0*/  STL [R1+0x230], R3 ;  /* 0x0002300301007387 */ /* 0x0001e20000100800 */
[----:B---3--:R-:W-:-:S03]  /*42b0*/  SEL R5, R25, R17, !P1 ;  /* 0x0000001119057207 */ /* 0x008fc60004800000 */
        /* <DEDUP_REMOVED lines=48> */
[----:B------:R3:W-:Y:S01]  /*45c0*/  STL [R1+0x434], R7 ;  /* 0x0004340701007387 */ /* 0x0007e20000100800 */
[----:B------:R-:W-:-:S03]  /*45d0*/  @!P2 IMAD.MOV R4, RZ, RZ, -R4 ;  /* 0x000000ffff04a224 */ /* 0x000fc600078e0a04 */
[----:B------:R4:W-:Y:S01]  /*45e0*/  STL [R1+0x430], R5 ;  /* 0x0004300501007387 */ /* 0x0009e20000100800 */
[C---:B0-----:R-:W-:Y:S01]  /*45f0*/  SEL R3, R25.reuse, R43, !P1 ;  /* 0x0000002b19037207 */ /* 0x041fe20004800000 */
[----:B------:R-:W-:Y:S01]  /*4600*/  @!P3 IMAD.MOV R46, RZ, RZ, -R46 ;  /* 0x000000ffff2eb224 */ /* 0x000fe200078e0a2e */
        /* <DEDUP_REMOVED lines=11> */
[----:B------:R-:W-:Y:S01]  /*46c0*/  STL [R1+0x228], R7 ;  /* 0x0002280701007387 */ /* 0x000fe20000100800 */
[----:B------:R-:W-:-:S03]  /*46d0*/  LEA R20, P2, R0, UR18, 0x1 ;  /* 0x0000001200147c11 */ /* 0x000fc6000f8408ff */
[----:B------:R3:W-:Y:S01]  /*46e0*/  STL [R1+0x428], R5 ;  /* 0x0004280501007387 */ /* 0x0007e20000100800 */
[C---:B0-----:R-:W-:Y:S02]  /*46f0*/  SEL R3, R25.reuse, R47, !P1 ;  /* 0x0000002f19037207 */ /* 0x041fe40004800000 */
[----:B------:R-:W-:Y:S02]  /*4700*/  LEA.HI.X.SX32 R21, R0, UR19, 0x1, P2 ;  /* 0x0000001300157c11 */ /* 0x000fe400090f0eff */
[----:B------:R-:W0:Y:S01]  /*4710*/  S2R R0, SR_TID.X ;  /* 0x0000000000007919 */ /* 0x000e220000002100 */
[----:B---3--:R-:W-:Y:S01]  /*4720*/  SEL R5, R25, R48, !P1 ;  /* 0x0000003019057207 */ /* 0x008fe20004800000 */
[----:B------:R-:W-:Y:S04]  /*4730*/  STL [R1+0x424], R3 ;  /* 0x0004240301007387 */ /* 0x000fe80000100800 */
[----:B------:R3:W-:Y:S02]  /*4740*/  STL [R1+0x420], R5 ;  /* 0x0004200501007387 */ /* 0x0007e40000100800 */
[----:B---3--:R-:W3:Y:S01]  /*4750*/  S2R R5, SR_TID.X ;  /* 0x0000000000057919 */ /* 0x008ee20000002100 */
[----:B------:R-:W-:-:S02]  /*4760*/  PRMT R6, RZ, 0x7610, R6 ;  /* 0x00007610ff067816 */ /* 0x000fc40000000006 */
[----:B------:R-:W-:Y:S01]  /*4770*/  PRMT R4, RZ, 0x7610, R4 ;  /* 0x00007610ff047816 */ /* 0x000fe20000000004 */
[----:B------:R-:W-:-:S04]  /*4780*/  IMAD R7, R50, 0x2, R51 ;  /* 0x0000000232077824 */ /* 0x000fc800078e0233 */
[----:B------:R-:W-:-:S04]  /*4790*/  IMAD R17, R50, 0x2, R7 ;  /* 0x0000000232117824 */ /* 0x000fc800078e0207 */
[----:B------:R-:W-:Y:S01]  /*47a0*/  IMAD R18, R50, 0x2, R17 ;  /* 0x0000000232127824 */ /* 0x000fe200078e0211 */
[----:B0-----:R-:W-:-:S03]  /*47b0*/  SHF.R.U32.HI R0, RZ, 0x6, R0 ;  /* 0x00000006ff007819 */ /* 0x001fc60000011600 */
[----:B------:R-:W-:Y:S01]  /*47c0*/  IMAD R32, R50, 0x2, R18 ;  /* 0x0000000232207824 */ /* 0x000fe200078e0212 */
[----:B--2---:R-:W-:Y:S01]  /*47d0*/  SEL R3, R25, R49, !P1 ;  /* 0x0000003119037207 */ /* 0x004fe20004800000 */
[----:B-1----:R-:W-:Y:S01]  /*47e0*/  IMAD R2, R2, UR4, RZ ;  /* 0x0000000402027c24 */ /* 0x002fe2000f8e02ff */
[----:B------:R-:W-:-:S04]  /*47f0*/  USHF.L.U32 UR4, UR12, 0x15, URZ ;  /* 0x000000150c047899 */ /* 0x000fc800080006ff */
[----:B------:R-:W-:-:S04]  /*4800*/  ULOP3.LUT UR5, UR4, 0x600000, URZ, 0xc0, !UPT ;  /* 0x0060000004057892 */ /* 0x000fc8000f8ec0ff */
[----:B------:R-:W-:Y:S01]  /*4810*/  UIADD3 UR5, UPT, UPT, UR8, UR5, URZ ;  /* 0x0000000508057290 */ /* 0x000fe2000fffe0ff */
[----:B------:R-:W-:Y:S05]  /*4820*/  STL [R1+0x41c], R3 ;  /* 0x00041c0301007387 */ /* 0x000fea0000100800 */
[----:B------:R-:W-:Y:S01]  /*4830*/  IMAD.U32 R14, RZ, RZ, UR5 ;  /* 0x00000005ff0e7e24 */ /* 0x000fe2000f8e00ff */
[----:B------:R0:W-:Y:S04]  /*4840*/  STL.S16 [R1+0x80], R6 ;  /* 0x0000800601007387 */ /* 0x0001e80000100600 */
[----:B------:R1:W-:Y:S04]  /*4850*/  STL.S16 [R1+0x7c], R4 ;  /* 0x00007c0401007387 */ /* 0x0003e80000100600 */
[----:B------:R1:W-:Y:S01]  /*4860*/  STL [R1+0xc2c], R14 ;  /* 0x000c2c0e01007387 */ /* 0x0003e20000100800 */
[----:B---3--:R-:W-:Y:S01]  /*4870*/  LOP3.LUT R5, R5, 0x7f, RZ, 0xc0, !PT ;  /* 0x0000007f05057812 */ /* 0x008fe200078ec0ff */
[----:B0-----:R-:W-:Y:S01]  /*4880*/  IMAD R6, R50, 0x2, R32 ;  /* 0x0000000232067824 */ /* 0x001fe200078e0220 */
[----:B------:R-:W-:-:S02]  /*4890*/  LEA R3, P1, R2, UR16, 0x1 ;  /* 0x0000001002037c11 */ /* 0x000fc4000f8208ff */
[----:B------:R-:W-:Y:S01]  /*48a0*/  SGXT.U32 R0, R0, 0x1 ;  /* 0x000000010000781a */ /* 0x000fe20000000000 */
[----:B------:R-:W-:Y:S01]  /*48b0*/  IMAD R16, R50, 0x2, R6 ;  /* 0x0000000232107824 */ /* 0x000fe200078e0206 */
[----:B------:R-:W-:Y:S02]  /*48c0*/  ISETP.NE.U32.AND P2, PT, R5, RZ, PT ;  /* 0x000000ff0500720c */ /* 0x000fe40003f45070 */
[----:B------:R-:W-:Y:S02]  /*48d0*/  LEA.HI.X.SX32 R2, R2, UR17, 0x1, P1 ;  /* 0x0000001102027c11 */ /* 0x000fe400088f0eff */
[----:B------:R-:W-:Y:S02]  /*48e0*/  PLOP3.LUT P3, PT, PT, PT, UP1, 0x80, 0x8 ;  /* 0x000000000008781c */ /* 0x000fe40003f6f018 */
[C---:B------:R-:W-:Y:S02]  /*48f0*/  LOP3.LUT R10, R0.reuse, 0x8, RZ, 0xfc, !PT ;  /* 0x00000008000a7812 */ /* 0x040fe400078efcff */
[----:B------:R-:W-:Y:S01]  /*4900*/  LOP3.LUT R5, R0, 0x10, RZ, 0xfc, !PT ;  /* 0x0000001000057812 */ /* 0x000fe200078efcff */
[----:B------:R-:W-:Y:S01]  /*4910*/  UIADD3 UR4, UPT, UPT, UR9, 0x20000, URZ ;  /* 0x0002000009047890 */ /* 0x000fe2000fffe0ff */
[----:B-1----:R-:W-:Y:S11]  /*4920*/  BRA.U UP0, `(.L_x_5) ;  /* 0x0000000100187547 */ /* 0x002ff6000b800000 */
[----:B------:R-:W-:Y:S01]  /*4930*/  ELECT P1, URZ, PT ;  /* 0x0000000000ff782f */ /* 0x000fe20003820000 */
[----:B------:R-:W-:Y:S01]  /*4940*/  IMAD.MOV.U32 R4, RZ, RZ, 0x1 ;  /* 0x00000001ff047424 */ /* 0x000fe200078e00ff */
[----:B------:R-:W-:Y:S01]  /*4950*/  UMOV UR5, 0x40 ;  /* 0x0000004000057882 */ /* 0x000fe20000000000 */
[----:B------:R-:W-:Y:S01]  /*4960*/  UVIRTCOUNT.DEALLOC.SMPOOL 0x80 ;  /* 0x000000800000784c */ /* 0x000fe20000000000 */
[----:B------:R-:W-:-:S09]  /*4970*/  ULEA UR5, UR6, UR5, 0x18 ;  /* 0x0000000506057291 */ /* 0x000fd2000f8ec0ff */
[----:B------:R0:W-:Y:S03]  /*4980*/  @P1 STS.U8 [UR5], R4 ;  /* 0x00000004ff001988 */ /* 0x0001e60008000005 */
.L_x_5:
[----:B0-----:R-:W2:Y:S01]  /*4990*/  LDL R4, [R1+0xc30] ;  /* 0x000c300001047983 */ /* 0x001ea20000100800 */
[----:B------:R-:W-:Y:S01]  /*49a0*/  R2UR UR5, R14 ;  /* 0x000000000e0572ca */ /* 0x000fe200000e0000 */
[----:B------:R-:W-:Y:S01]  /*49b0*/  VOTEU.ALL UP2, P2 ;  /* 0x0000000000ff7886 */ /* 0x000fe20001040000 */
[----:B------:R-:W-:Y:S01]  /*49c0*/  VOTEU.ALL UP3, P2 ;  /* 0x0000000000ff7886 */ /* 0x000fe20001060000 */
[----:B------:R-:W3:Y:S01]  /*49d0*/  LDL.LU R29, [R1+0x3c] ;  /* 0x00003c00011d7983 */ /* 0x000ee20000300800 */
[----:B------:R-:W-:Y:S01]  /*49e0*/  PLOP3.LUT P1, PT, PT, PT, UP1, 0x80, 0x8 ;  /* 0x000000000008781c */ /* 0x000fe20003f2f018 */
[----:B------:R-:W-:Y:S01]  /*49f0*/  IMAD R24, R50, 0x2, R16 ;  /* 0x0000000232187824 */ /* 0x000fe200078e0210 */
[----:B------:R-:W-:Y:S01]  /*4a00*/  ISETP.LT.AND P3, PT, R10, UR13, P3 ;  /* 0x0000000d0a007c0c */ /* 0x000fe20009f61270 */
[----:B------:R-:W4:Y:S01]  /*4a10*/  LDL R28, [R1+0x80] ;  /* 0x00008000011c7983 */ /* 0x000f220000100800 */
[----:B------:R-:W-:Y:S01]  /*4a20*/  PRMT R13, RZ, 0x7610, R13 ;  /* 0x00007610ff0d7816 */ /* 0x000fe2000000000d */
[----:B------:R-:W0:Y:S04]  /*4a30*/  LDCU UR17, c[0x0][0x3b0] ;  /* 0x00007600ff1177ac */ /* 0x000e280008000800 */
[----:B------:R-:W-:Y:S01]  /*4a40*/  STTM.16dp32bit_t0_t15.x32 tmem[UR5], RZ ;  /* 0x000000ff000079ed */ /* 0x000fe20008a80005 */
[----:B------:R-:W-:Y:S01]  /*4a50*/  STTM.16dp32bit_t16_t31.x32 tmem[UR5+0x20], RZ ;  /* 0x000020ff000079ed */ /* 0x000fe20008aa0005 */
[----:B------:R-:W1:Y:S01]  /*4a60*/  FENCE.VIEW.ASYNC.T ;  /* 0x00000000000073c6 */ /* 0x000e620000000200 */
[----:B------:R-:W-:-:S04]  /*4a70*/  @!UP2 UIADD3 UR14, UPT, UPT, -UR7, 0x100000, URZ ;  /* 0x00100000070ea890 */ /* 0x000fc8000fffe1ff */
[----:B------:R-:W-:Y:S02]  /*4a80*/  @!UP2 USHF.L.U32 UR15, UR14, 0xb, URZ ;  /* 0x0000000b0e0fa899 */ /* 0x000fe400080006ff */
[----:B------:R-:W-:Y:S01]  /*4a90*/  @!UP2 USHF.L.U32 UR14, UR14, 0x1, URZ ;  /* 0x000000010e0ea899 */ /* 0x000fe200080006ff */
[----:B-1----:R-:W-:Y:S01]  /*4aa0*/  BAR.SYNC.DEFER_BLOCKING 0x0 ;  /* 0x0000000000007b1d */ /* 0x002fe20000010000 */
[----:B------:R-:W-:Y:S02]  /*4ab0*/  PRMT R12, RZ, 0x7610, R12 ;  /* 0x00007610ff0c7816 */ /* 0x000fe4000000000c */
[----:B------:R-:W-:Y:S02]  /*4ac0*/  PRMT R31, RZ, 0x7610, R31 ;  /* 0x00007610ff1f7816 */ /* 0x000fe4000000001f */
[----:B------:R-:W-:Y:S01]  /*4ad0*/  PRMT R11, RZ, 0x7610, R11 ;  /* 0x00007610ff0b7816 */ /* 0x000fe2000000000b */
[----:B------:R-:W1:Y:S01]  /*4ae0*/  LDCU UR28, c[0x0][0x3b0] ;  /* 0x00007600ff1c77ac */ /* 0x000e620008000800 */
[----:B------:R-:W4:Y:S01]  /*4af0*/  LDL R9, [R1+0x7c] ;  /* 0x00007c0001097983 */ /* 0x000f220000100800 */
[----:B------:R-:W-:Y:S01]  /*4b00*/  ISETP.LT.AND P1, PT, R5, UR13, P1 ;  /* 0x0000000d05007c0c */ /* 0x000fe20008f21270 */
[----:B------:R-:W0:Y:S02]  /*4b10*/  LDCU UR21, c[0x0][0x3b0] ;  /* 0x00007600ff1577ac */ /* 0x000e240008000800 */
[----:B------:R-:W4:Y:S01]  /*4b20*/  LDL.LU R8, [R1+0x4] ;  /* 0x0000040001087983 */ /* 0x000f220000300800 */
[----:B------:R-:W-:Y:S01]  /*4b30*/  IMAD R36, R50, 0x2, R24 ;  /* 0x0000000232247824 */ /* 0x000fe200078e0218 */
[----:B------:R-:W-:Y:S01]  /*4b40*/  PRMT R27, RZ, 0x7610, R27 ;  /* 0x00007610ff1b7816 */ /* 0x000fe2000000001b */
[----:B------:R-:W0:Y:S01]  /*4b50*/  LDCU UR5, c[0x0][0x3b0] ;  /* 0x00007600ff0577ac */ /* 0x000e220008000800 */
[----:B------:R-:W-:Y:S01]  /*4b60*/  STL [R1+0x10c4], R17 ;  /* 0x0010c41101007387 */ /* 0x000fe20000100800 */
[----:B------:R-:W-:-:S02]  /*4b70*/  PRMT R26, RZ, 0x7610, R26 ;  /* 0x00007610ff1a7816 */ /* 0x000fc4000000001a */
[----:B------:R-:W-:Y:S01]  /*4b80*/  PRMT R23, RZ, 0x7610, R23 ;  /* 0x00007610ff177816 */ /* 0x000fe20000000017 */
[----:B------:R-:W-:Y:S01]  /*4b90*/  STL [R1+0x1094], R18 ;  /* 0x0010941201007387 */ /* 0x000fe20000100800 */
[----:B------:R-:W-:Y:S01]  /*4ba0*/  PRMT R33, RZ, 0x7610, R33 ;  /* 0x00007610ff217816 */ /* 0x000fe20000000021 */
[----:B------:R-:W0:Y:S02]  /*4bb0*/  LDCU UR31, c[0x0][0x3b0] ;  /* 0x00007600ff1f77ac */ /* 0x000e240008000800 */
[----:B------:R0:W-:Y:S04]  /*4bc0*/  STL [R1+0x10c0], R18 ;  /* 0x0010c01201007387 */ /* 0x0001e80000100800 */
[----:B------:R-:W0:Y:S02]  /*4bd0*/  FENCE.VIEW.ASYNC.S ;  /* 0x00000000000073c6 */ /* 0x000e240000000000 */
[----:B0-----:R0:W0:Y:S01]  /*4be0*/  @!UP3 SYNCS.EXCH.64 URZ, [UR4], UR14 ;  /* 0x0000000e04ffb5b2 */ /* 0x0010220008000100 */
[----:B------:R-:W-:Y:S01]  /*4bf0*/  PRMT R19, RZ, 0x7610, R19 ;  /* 0x00007610ff137816 */ /* 0x000fe20000000013 */
[----:B------:R-:W0:Y:S01]  /*4c00*/  LDCU UR25, c[0x0][0x3b0] ;  /* 0x00007600ff1977ac */ /* 0x000e220008000800 */
[----:B------:R-:W-:Y:S01]  /*4c10*/  STL [R1+0x1084], R49 ;  /* 0x0010843101007387 */ /* 0x000fe20000100800 */
[----:B------:R-:W-:Y:S01]  /*4c20*/  PRMT R22, RZ, 0x7610, R22 ;  /* 0x00007610ff167816 */ /* 0x000fe20000000016 */
[----:B------:R-:W0:Y:S02]  /*4c30*/  LDCU UR37, c[0x0][0x3b0] ;  /* 0x00007600ff2577ac */ /* 0x000e240008000800 */
[----:B------:R-:W-:Y:S01]  /*4c40*/  STL [R1+0x1090], R49 ;  /* 0x0010903101007387 */ /* 0x000fe20000100800 */
[----:B------:R-:W0:Y:S03]  /*4c50*/  LDCU UR34, c[0x0][0x3b0] ;  /* 0x00007600ff2277ac */ /* 0x000e260008000800 */
[----:B------:R-:W-:Y:S01]  /*4c60*/  STL [R1+0x10b4], R49 ;  /* 0x0010b43101007387 */ /* 0x000fe20000100800 */
[----:B------:R-:W-:Y:S01]  /*4c70*/  IMAD R5, R0, R50, RZ ;  /* 0x0000003200057224 */ /* 0x000fe200078e02ff */
[----:B------:R-:W0:Y:S02]  /*4c80*/  LDCU UR18, c[0x0][0x3b0] ;  /* 0x00007600ff1277ac */ /* 0x000e240008000800 */
[----:B------:R-:W-:Y:S01]  /*4c90*/  STL [R1+0x10c8], R49 ;  /* 0x0010c83101007387 */ /* 0x000fe20000100800 */
[----:B------:R-:W0:Y:S03]  /*4ca0*/  LDCU UR22, c[0x0][0x3b0] ;  /* 0x00007600ff1677ac */ /* 0x000e260008000800 */
        /* <DEDUP_REMOVED lines=27> */
[----:B--2---:R-:W-:-:S03]  /*4e60*/  R2UR UR38, R4 ;  /* 0x00000000042672ca */ /* 0x004fc600000e0000 */
[----:B------:R-:W-:Y:S01]  /*4e70*/  STL [R1+0x1074], R52 ;  /* 0x0010743401007387 */ /* 0x000fe20000100800 */
[-C--:B------:R-:W-:Y:S02]  /*4e80*/  LEA R4, P4, R5, R3.reuse, 0x1 ;  /* 0x0000000305047211 */ /* 0x080fe400078808ff */
[----:B---3--:R-:W-:Y:S01]  /*4e90*/  LEA R14, P5, R29, R3, 0x1 ;  /* 0x000000031d0e7211 */ /* 0x008fe200078a08ff */
[----:B------:R-:W-:Y:S01]  /*4ea0*/  STL [R1+0x108c], R52 ;  /* 0x00108c3401007387 */ /* 0x000fe20000100800 */
[----:B------:R-:W-:Y:S01]  /*4eb0*/  LEA.HI.X.SX32 R5, R5, R2, 0x1, P4 ;  /* 0x0000000205057211 */ /* 0x000fe200020f0eff */
[----:B------:R-:W-:Y:S01]  /*4ec0*/  IMAD R10, R50, 0x2, R36 ;  /* 0x00000002320a7824 */ /* 0x000fe200078e0224 */
[----:B------:R-:W-:Y:S01]  /*4ed0*/  PRMT R18, RZ, 0x7610, R18 ;  /* 0x00007610ff127816 */ /* 0x000fe20000000012 */
[----:B0-----:R-:W-:Y:S01]  /*4ee0*/  BAR.SYNC.DEFER_BLOCKING 0x0 ;  /* 0x0000000000007b1d */ /* 0x001fe20000010000 */
[----:B------:R-:W-:Y:S01]  /*4ef0*/  PRMT R17, RZ, 0x7610, R17 ;  /* 0x00007610ff117816 */ /* 0x000fe20000000011 */
[----:B------:R-:W-:-:S04]  /*4f00*/  @!UP2 UIADD3 UR6, UPT, UPT, -UR7, 0x100000, URZ ;  /* 0x001000000706a890 */ /* 0x000fc8000fffe1ff */
[----:B------:R-:W-:Y:S02]  /*4f10*/  @!UP2 USHF.L.U32 UR7, UR6, 0xb, URZ ;  /* 0x0000000b0607a899 */ /* 0x000fe400080006ff */
[----:B------:R-:W-:Y:S01]  /*4f20*/  @!UP2 USHF.L.U32 UR6, UR6, 0x1, URZ ;  /* 0x000000010606a899 */ /* 0x000fe200080006ff */
[----:B------:R-:W0:Y:S01]  /*4f30*/  LDCU UR14, c[0x0][0x3b0] ;  /* 0x00007600ff0e77ac */ /* 0x000e220008000800 */
[----:B------:R-:W-:Y:S01]  /*4f40*/  STL [R1+0x10ac], R52 ;  /* 0x0010ac3401007387 */ /* 0x000fe20000100800 */
[----:B------:R-:W2:Y:S03]  /*4f50*/  LDCU UR15, c[0x0][0x3b0] ;  /* 0x00007600ff0f77ac */ /* 0x000ea60008000800 */
[----:B------:R-:W-:Y:S04]  /*4f60*/  STL [R1+0x10d4], R52 ;  /* 0x0010d43401007387 */ /* 0x000fe80000100800 */
[----:B------:R-:W-:Y:S04]  /*4f70*/  STL [R1+0x1070], R47 ;  /* 0x0010702f01007387 */ /* 0x000fe80000100800 */
[----:B------:R-:W-:Y:S04]  /*4f80*/  STL [R1+0x10a4], R47 ;  /* 0x0010a42f01007387 */ /* 0x000fe80000100800 */
[----:B------:R-:W-:Y:S04]  /*4f90*/  STL [R1+0x106c], R46 ;  /* 0x00106c2e01007387 */ /* 0x000fe80000100800 */
[----:B------:R-:W-:Y:S04]  /*4fa0*/  STL [R1+0x10b0], R46 ;  /* 0x0010b02e01007387 */ /* 0x000fe80000100800 */
[----:B----4-:R3:W4:Y:S04]  /*4fb0*/  @P0 LDG.E.U16 R28, desc[UR10][R4.64] ;  /* 0x0000000a041c0981 */ /* 0x010728000c1e1500 */
[----:B------:R-:W-:Y:S04]  /*4fc0*/  STL [R1+0x1068], R45 ;  /* 0x0010682d01007387 */ /* 0x000fe80000100800 */
        /* <DEDUP_REMOVED lines=14> */
[----:B------:R-:W2:Y:S01]  /*50b0*/  LDL.LU R30, [R1] ;  /* 0x00000000011e7983 */ /* 0x000ea20000300800 */
[----:B------:R-:W-:Y:S01]  /*50c0*/  LEA.HI.X.SX32 R29, R29, R2, 0x1, P5 ;  /* 0x000000021d1d7211 */ /* 0x000fe200028f0eff */
[----:B------:R-:W-:-:S02]  /*50d0*/  IMAD R15, R50, 0x2, R10 ;  /* 0x00000002320f7824 */ /* 0x000fc400078e020a */
[----:B------:R3:W-:Y:S02]  /*50e0*/  STL [R1+0x9f8], R4 ;  /* 0x0009f80401007387 */ /* 0x0007e40000100800 */
[----:B------:R-:W-:Y:S02]  /*50f0*/  IMAD R25, R50, 0x2, R15 ;  /* 0x0000000232197824 */ /* 0x000fe400078e020f */
[----:B------:R-:W-:Y:S04]  /*5100*/  STL [R1+0xa00], R14 ;  /* 0x000a000e01007387 */ /* 0x000fe80000100800 */
[----:B------:R0:W-:Y:S04]  /*5110*/  STL [R1+0x9f4], R5 ;  /* 0x0009f40501007387 */ /* 0x0001e80000100800 */
[----:B------:R-:W-:Y:S01]  /*5120*/  STL [R1+0x9fc], R29 ;  /* 0x0009fc1d01007387 */ /* 0x000fe20000100800 */
[----:B---3--:R-:W-:-:S02]  /*5130*/  @P3 IMAD.MOV.U32 R4, RZ, RZ, R14 ;  /* 0x000000ffff043224 */ /* 0x008fc400078e000e */
[----:B0-----:R-:W-:-:S05]  /*5140*/  @P3 IMAD.MOV.U32 R5, RZ, RZ, R29 ;  /* 0x000000ffff053224 */ /* 0x001fca00078e001d */
[----:B------:R0:W3:Y:S04]  /*5150*/  @P3 LDG.E.U16 R9, desc[UR10][R4.64] ;  /* 0x0000000a04093981 */ /* 0x0000e8000c1e1500 */
[----:B----4-:R4:W-:Y:S02]  /*5160*/  @P0 STL [R1+0x80], R28 ;  /* 0x0000801c01000387 */ /* 0x0109e40000100800 */
[----:B----4-:R-:W-:-:S04]  /*5170*/  LEA R28, P0, R8, R3, 0x1 ;  /* 0x00000003081c7211 */ /* 0x010fc800078008ff */
[----:B------:R-:W-:Y:S02]  /*5180*/  LEA.HI.X.SX32 R29, R8, R2, 0x1, P0 ;  /* 0x00000002081d7211 */ /* 0x000fe400000f0eff */
[----:B------:R-:W-:Y:S02]  /*5190*/  LOP3.LUT R8, R0, 0x18, RZ, 0xfc, !PT ;  /* 0x0000001800087812 */ /* 0x000fe400078efcff */
[----:B------:R-:W-:Y:S01]  /*51a0*/  PLOP3.LUT P0, PT, PT, PT, UP1, 0x80, 0x8 ;  /* 0x000000000008781c */ /* 0x000fe20003f0f018 */
[----:B0-----:R-:W-:Y:S02]  /*51b0*/  @P1 IMAD.MOV.U32 R4, RZ, RZ, R28 ;  /* 0x000000ffff041224 */ /* 0x001fe400078e001c */
[----:B------:R-:W-:Y:S01]  /*51c0*/  @P1 IMAD.MOV.U32 R5, RZ, RZ, R29 ;  /* 0x000000ffff051224 */ /* 0x000fe200078e001d */
[----:B------:R-:W-:-:S04]  /*51d0*/  ISETP.LT.AND P0, PT, R8, UR13, P0 ;  /* 0x0000000d08007c0c */ /* 0x000fc80008701270 */
[----:B------:R2:W4:Y:S02]  /*51e0*/  @P1 LDG.E.U16 R13, desc[UR10][R4.64] ;  /* 0x0000000a040d1981 */ /* 0x000524000c1e1500 */
[----:B--2---:R-:W-:-:S04]  /*51f0*/  LEA R4, P4, R30, R3, 0x1 ;  /* 0x000000031e047211 */ /* 0x004fc800078808ff */
[----:B------:R-:W-:-:S05]  /*5200*/  LEA.HI.X.SX32 R5, R30, R2, 0x1, P4 ;  /* 0x000000021e057211 */ /* 0x000fca00020f0eff */
[----:B------:R0:W2:Y:S01]  /*5210*/  @P0 LDG.E.U16 R12, desc[UR10][R4.64] ;  /* 0x0000000a040c0981 */ /* 0x0000a2000c1e1500 */
[----:B------:R-:W-:Y:S02]  /*5220*/  PLOP3.LUT P1, PT, PT, PT, UP1, 0x80, 0x8 ;  /* 0x000000000008781c */ /* 0x000fe40003f2f018 */
[----:B------:R-:W-:Y:S01]  /*5230*/  LEA R34, P4, R7, R3, 0x1 ;  /* 0x0000000307227211 */ /* 0x000fe200078808ff */
[----:B---3--:R-:W-:Y:S04]  /*5240*/  @P3 STL [R1+0x7c], R9 ;  /* 0x00007c0901003387 */ /* 0x008fe80000100800 */
[----:B------:R3:W-:Y:S01]  /*5250*/  STL [R1+0xa04], R28 ;  /* 0x000a041c01007387 */ /* 0x0007e20000100800 */
[----:B------:R-:W-:-:S03]  /*5260*/  PLOP3.LUT P3, PT, PT, PT, UP1, 0x80, 0x8 ;  /* 0x000000000008781c */ /* 0x000fc60003f6f018 */
[----:B------:R-:W-:Y:S01]  /*5270*/  STL [R1+0x9ec], R29 ;  /* 0x0009ec1d01007387 */ /* 0x000fe20000100800 */
[----:B---3--:R-:W-:-:S04]  /*5280*/  LOP3.LUT R28, R0, 0x20, RZ, 0xfc, !PT ;  /* 0x00000020001c7812 */ /* 0x008fc800078efcff */
[----:B------:R-:W-:Y:S02]  /*5290*/  ISETP.LT.AND P1, PT, R28, UR13, P1 ;  /* 0x0000000d1c007c0c */ /* 0x000fe40008f21270 */
[----:B------:R-:W-:Y:S01]  /*52a0*/  LEA.HI.X.SX32 R7, R7, R2, 0x1, P4 ;  /* 0x0000000207077211 */ /* 0x000fe200020f0eff */
[----:B----4-:R3:W-:Y:S04]  /*52b0*/  STL [R1+0x78], R13 ;  /* 0x0000780d01007387 */ /* 0x0107e80000100800 */
[----:B------:R0:W-:Y:S01]  /*52c0*/  STL [R1+0x9f0], R4 ;  /* 0x0009f00401007387 */ /* 0x0001e20000100800 */
[----:B---3--:R-:W-:-:S03]  /*52d0*/  LOP3.LUT R13, R0, 0x28, RZ, 0xfc, !PT ;  /* 0x00000028000d7812 */ /* 0x008fc600078efcff */
[----:B------:R3:W-:Y:S01]  /*52e0*/  STL [R1+0x654], R5 ;  /* 0x0006540501007387 */ /* 0x0007e20000100800 */
[----:B------:R-:W-:-:S03]  /*52f0*/  ISETP.LT.AND P3, PT, R13, UR13, P3 ;  /* 0x0000000d0d007c0c */ /* 0x000fc60009f61270 */
[----:B------:R-:W-:Y:S01]  /*5300*/  STL [R1+0x674], R34 ;  /* 0x0006742201007387 */ /* 0x000fe20000100800 */
[----:B0-----:R-:W-:Y:S02]  /*5310*/  @P1 IMAD.MOV.U32 R4, RZ, RZ, R34 ;  /* 0x000000ffff041224 */ /* 0x001fe400078e0022 */
[----:B---3--:R-:W-:-:S05]  /*5320*/  @P1 IMAD.MOV.U32 R5, RZ, RZ, R7 ;  /* 0x000000ffff051224 */ /* 0x008fca00078e0007 */
[----:B------:R0:W3:Y:S04]  /*5330*/  @P1 LDG.E.U16 R31, desc[UR10][R4.64] ;  /* 0x0000000a041f1981 */ /* 0x0000e8000c1e1500 */
[----:B--2---:R2:W-:Y:S02]  /*5340*/  STL [R1+0x74], R12 ;  /* 0x0000740c01007387 */ /* 0x0045e40000100800 */
[----:B--2---:R-:W-:-:S04]  /*5350*/  LEA R12, P0, R6, R3, 0x1 ;  /* 0x00000003060c7211 */ /* 0x004fc800078008ff */
[----:B------:R-:W-:Y:S01]  /*5360*/  LEA.HI.X.SX32 R28, R6, R2, 0x1, P0 ;  /* 0x00000002061c7211 */ /* 0x000fe200000f0eff */
[----:B0-----:R-:W-:-:S04]  /*5370*/  @P3 IMAD.MOV.U32 R4, RZ, RZ, R12 ;  /* 0x000000ffff043224 */ /* 0x001fc800078e000c */
[----:B------:R-:W-:-:S05]  /*5380*/  @P3 IMAD.MOV.U32 R5, RZ, RZ, R28 ;  /* 0x000000ffff053224 */ /* 0x000fca00078e001c */
[----:B------:R0:W2:Y:S04]  /*5390*/  @P3 LDG.E.U16 R11, desc[UR10][R4.64] ;  /* 0x0000000a040b3981 */ /* 0x0000a8000c1e1500 */
[----:B------:R-:W-:Y:S01]  /*53a0*/  STL [R1+0x694], R12 ;  /* 0x0006940c01007387 */ /* 0x000fe20000100800 */
[----:B------:R-:W-:-:S03]  /*53b0*/  IMAD R35, R50, 0x2, R25 ;  /* 0x0000000232237824 */ /* 0x000fc600078e0219 */
[----:B------:R-:W-:Y:S01]  /*53c0*/  STL [R1+0x670], R7 ;  /* 0x0006700701007387 */ /* 0x000fe20000100800 */
[----:B------:R-:W-:-:S03]  /*53d0*/  PLOP3.LUT P0, PT, PT, PT, UP1, 0x80, 0x8 ;  /* 0x000000000008781c */ /* 0x000fc60003f0f018 */
[----:B------:R-:W-:Y:S01]  /*53e0*/  STL [R1+0x690], R28 ;  /* 0x0006901c01007387 */ /* 0x000fe20000100800 */
[----:B------:R-:W-:Y:S02]  /*53f0*/  LOP3.LUT R6, R0, 0x38, RZ, 0xfc, !PT ;  /* 0x0000003800067812 */ /* 0x000fe400078efcff */
[----:B------:R-:W-:Y:S01]  /*5400*/  PLOP3.LUT P1, PT, PT, PT, UP1, 0x80, 0x8 ;  /* 0x000000000008781c */ /* 0x000fe20003f2f018 */
[----:B------:R-:W-:-:S03]  /*5410*/  IMAD R9, R50, 0x2, R35 ;  /* 0x0000000232097824 */ /* 0x000fc600078e0223 */
[----:B------:R-:W-:Y:S02]  /*5420*/  ISETP.LT.AND P1, PT, R6, UR13, P1 ;  /* 0x0000000d06007c0c */ /* 0x000fe40008f21270 */
[-C--:B0-----:R-:W-:Y:S02]  /*5430*/  LEA R4, P4, R10, R3.reuse, 0x1 ;  /* 0x000000030a047211 */ /* 0x081fe400078808ff */
[C---:B------:R-:W-:Y:S01]  /*5440*/  LEA R34, P5, R9.reuse, R3, 0x1 ;  /* 0x0000000309227211 */ /* 0x040fe200078a08ff */
[----:B------:R-:W-:Y:S01]  /*5450*/  IMAD R14, R50, 0x2, R9 ;  /* 0x00000002320e7824 */ /* 0x000fe200078e0209 */
[-C--:B------:R-:W-:Y:S02]  /*5460*/  LEA.HI.X.SX32 R5, R10, R2.reuse, 0x1, P4 ;  /* 0x000000020a057211 */ /* 0x080fe400020f0eff */
[----:B------:R-:W-:Y:S01]  /*5470*/  LEA.HI.X.SX32 R9, R9, R2, 0x1, P5 ;  /* 0x0000000209097211 */ /* 0x000fe200028f0eff */
[----:B--2---:R0:W-:Y:S02]  /*5480*/  STL [R1+0x68], R11 ;  /* 0x0000680b01007387 */ /* 0x0041e40000100800 */
[----:B0-----:R-:W-:-:S04]  /*5490*/  LOP3.LUT R11, R0, 0x30, RZ, 0xfc, !PT ;  /* 0x00000030000b7812 */ /* 0x001fc800078efcff */
[----:B------:R-:W-:Y:S01]  /*54a0*/  ISETP.LT.AND P0, PT, R11, UR13, P0 ;  /* 0x0000000d0b007c0c */ /* 0x000fe20008701270 */
[----:B------:R0:W-:Y:S04]  /*54b0*/  STL [R1+0x6b4], R4 ;  /* 0x0006b40401007387 */ /* 0x0001e80000100800 */
[----:B------:R-:W-:Y:S04]  /*54c0*/  STL [R1+0x6d8], R34 ;  /* 0x0006d82201007387 */ /* 0x000fe80000100800 */
[----:B------:R2:W-:Y:S04]  /*54d0*/  STL [R1+0x6b0], R5 ;  /* 0x0006b00501007387 */ /* 0x0005e80000100800 */
[----:B------:R0:W4:Y:S02]  /*54e0*/  @P0 LDG.E.U16 R27, desc[UR10][R4.64] ;  /* 0x0000000a041b0981 */ /* 0x000124000c1e1500 */
[----:B0-----:R-:W-:-:S02]  /*54f0*/  @P1 IMAD.MOV.U32 R4, RZ, RZ, R34 ;  /* 0x000000ffff041224 */ /* 0x001fc400078e0022 */
[----:B--2---:R-:W-:-:S05]  /*5500*/  @P1 IMAD.MOV.U32 R5, RZ, RZ, R9 ;  /* 0x000000ffff051224 */ /* 0x004fca00078e0009 */
[----:B------:R0:W2:Y:S01]  /*5510*/  @P1 LDG.E.U16 R26, desc[UR10][R4.64] ;  /* 0x0000000a041a1981 */ /* 0x0000a2000c1e1500 */
[----:B------:R-:W-:Y:S01]  /*5520*/  IMAD R29, R50, 0x2, R14 ;  /* 0x00000002321d7824 */ /* 0x000fe200078e020e */
[----:B------:R-:W-:-:S03]  /*5530*/  LOP3.LUT R11, R0, 0x40, RZ, 0xfc, !PT ;  /* 0x00000040000b7812 */ /* 0x000fc600078efcff */
[----:B------:R-:W-:Y:S01]  /*5540*/  IMAD R39, R50, 0x2, R29 ;  /* 0x0000000232277824 */ /* 0x000fe200078e021d */
[----:B------:R-:W-:-:S03]  /*5550*/  PLOP3.LUT P3, PT, PT, PT, UP1, 0x80, 0x8 ;  /* 0x000000000008781c */ /* 0x000fc60003f6f018 */
[C---:B------:R-:W-:Y:S01]  /*5560*/  IMAD R8, R50.reuse, 0x2, R39 ;  /* 0x0000000232087824 */ /* 0x040fe200078e0227 */
[----:B------:R-:W-:Y:S01]  /*5570*/  ISETP.LT.AND P3, PT, R11, UR13, P3 ;  /* 0x0000000d0b007c0c */ /* 0x000fe20009f61270 */
[----:B---3--:R3:W-:Y:S02]  /*5580*/  STL [R1+0x70], R31 ;  /* 0x0000701f01007387 */ /* 0x0087e40000100800 */
[----:B------:R-:W-:-:S04]  /*5590*/  IMAD R13, R50, 0x2, R8 ;  /* 0x00000002320d7824 */ /* 0x000fc800078e0208 */
[----:B------:R-:W-:Y:S01]  /*55a0*/  IMAD R30, R50, 0x2, R13 ;  /* 0x00000002321e7824 */ /* 0x000fe200078e020d */
[----:B---3--:R-:W-:-:S03]  /*55b0*/  LEA R31, P0, R8, R3, 0x1 ;  /* 0x00000003081f7211 */ /* 0x008fc600078008ff */
[----:B------:R-:W-:Y:S01]  /*55c0*/  IMAD R41, R50, 0x2, R30 ;  /* 0x0000000232297824 */ /* 0x000fe200078e021e */
[----:B------:R-:W-:Y:S02]  /*55d0*/  LEA.HI.X.SX32 R8, R8, R2, 0x1, P0 ;  /* 0x0000000208087211 */ /* 0x000fe400000f0eff */
[----:B------:R-:W-:Y:S01]  /*55e0*/  PLOP3.LUT P0, PT, PT, PT, UP1, 0x80, 0x8 ;  /* 0x000000000008781c */ /* 0x000fe20003f0f018 */
[----:B0-----:R-:W-:Y:S01]  /*55f0*/  @P3 IMAD.MOV.U32 R4, RZ, RZ, R31 ;  /* 0x000000ffff043224 */ /* 0x001fe200078e001f */
[----:B------:R-:W-:Y:S01]  /*5600*/  PRMT R10, RZ, 0x7610, R10 ;  /* 0x00007610ff0a7816 */ /* 0x000fe2000000000a */
[----:B------:R-:W-:Y:S02]  /*5610*/  @P3 IMAD.MOV.U32 R5, RZ, RZ, R8 ;  /* 0x000000ffff053224 */ /* 0x000fe400078e0008 */
[----:B------:R-:W-:-:S03]  /*5620*/  IMAD R7, R50, 0x2, R41 ;  /* 0x0000000232077824 */ /* 0x000fc600078e0229 */
[----:B------:R0:W3:Y:S02]  /*5630*/  @P3 LDG.E.U16 R10, desc[UR10][R4.64] ;  /* 0x0000000a040a3981 */ /* 0x0000e4000c1e1500 */
[----:B0-----:R-:W-:-:S04]  /*5640*/  LEA R4, P4, R7, R3, 0x1 ;  /* 0x0000000307047211 */ /* 0x001fc800078808ff */
[----:B------:R-:W-:Y:S01]  /*5650*/  LEA.HI.X.SX32 R5, R7, R2, 0x1, P4 ;  /* 0x0000000207057211 */ /* 0x000fe200020f0eff */
[----:B----4-:R-:W-:Y:S04]  /*5660*/  STL [R1+0x64], R27 ;  /* 0x0000641b01007387 */ /* 0x010fe80000100800 */
[----:B------:R-:W-:Y:S04]  /*5670*/  STL [R1+0x6d4], R9 ;  /* 0x0006d40901007387 */ /* 0x000fe80000100800 */
[----:B------:R-:W-:Y:S04]  /*5680*/  STL [R1+0x9d0], R31 ;  /* 0x0009d01f01007387 */ /* 0x000fe80000100800 */
[----:B--2---:R0:W-:Y:S02]  /*5690*/  STL [R1+0x60], R26 ;  /* 0x0000601a01007387 */ /* 0x0041e40000100800 */
[----:B0-----:R-:W-:-:S04]  /*56a0*/  LOP3.LUT R26, R0, 0x48, RZ, 0xfc, !PT ;  /* 0x00000048001a7812 */ /* 0x001fc800078efcff */
[----:B------:R-:W-:-:S13]  /*56b0*/  ISETP.LT.AND P0, PT, R26, UR13, P0 ;  /* 0x0000000d1a007c0c */ /* 0x000fda0008701270 */
[----:B------:R0:W2:Y:S01]  /*56c0*/  @P0 LDG.E.U16 R23, desc[UR10][R4.64] ;  /* 0x0000000a04170981 */ /* 0x0000a2000c1e1500 */
[----:B------:R-:W-:-:S04]  /*56d0*/  IMAD R12, R50, 0x2, R7 ;  /* 0x00000002320c7824 */ /* 0x000fc800078e0207 */
[----:B------:R-:W-:-:S04]  /*56e0*/  IMAD R28, R50, 0x2, R12 ;  /* 0x00000002321c7824 */ /* 0x000fc800078e020c */
[----:B------:R-:W-:-:S04]  /*56f0*/  IMAD R38, R50, 0x2, R28 ;  /* 0x0000000232267824 */ /* 0x000fc800078e021c */
[----:B------:R-:W-:Y:S01]  /*5700*/  IMAD R6, R50, 0x2, R38 ;  /* 0x0000000232067824 */ /* 0x000fe200078e0226 */
[----:B------:R-:W-:-:S03]  /*5710*/  LOP3.LUT R26, R0, 0x50, RZ, 0xfc, !PT ;  /* 0x00000050001a7812 */ /* 0x000fc600078efcff */
[----:B------:R-:W-:Y:S01]  /*5720*/  IMAD R11, R50, 0x2, R6 ;  /* 0x00000002320b7824 */ /* 0x000fe200078e0206 */
[----:B------:R-:W-:-:S03]  /*5730*/  PLOP3.LUT P1, PT, PT, PT, UP1, 0x80, 0x8 ;  /* 0x000000000008781c */ /* 0x000fc60003f2f018 */
[----:B------:R-:W-:Y:S01]  /*5740*/  IMAD R27, R50, 0x2, R11 ;  /* 0x00000002321b7824 */ /* 0x000fe200078e020b */
[----:B------:R-:W-:Y:S01]  /*5750*/  ISETP.LT.AND P1, PT, R26, UR13, P1 ;  /* 0x0000000d1a007c0c */ /* 0x000fe20008f21270 */
[----:B------:R4:W-:Y:S01]  /*5760*/  STL [R1+0x6f4], R8 ;  /* 0x0006f40801007387 */ /* 0x0009e20000100800 */
[----:B------:R-:W-:Y:S01]  /*5770*/  PLOP3.LUT P3, PT, PT, PT, UP1, 0x80, 0x8 ;  /* 0x000000000008781c */ /* 0x000fe20003f6f018 */
[----:B------:R-:W-:Y:S01]  /*5780*/  IMAD R34, R50, 0x2, R27 ;  /* 0x0000000232227824 */ /* 0x000fe200078e021b */
[----:B------:R-:W-:Y:S01]  /*5790*/  LEA R48, P4, R6, R3, 0x1 ;  /* 0x0000000306307211 */ /* 0x000fe200078808ff */
[----:B---3--:R-:W-:Y:S02]  /*57a0*/  STL [R1+0x5c], R10 ;  /* 0x00005c0a01007387 */ /* 0x008fe40000100800 */
[----:B------:R-:W-:Y:S01]  /*57b0*/  IMAD R9, R50, 0x2, R34 ;  /* 0x0000000232097824 */ /* 0x000fe200078e0222 */
[----:B----4-:R-:W-:Y:S01]  /*57c0*/  LOP3.LUT R8, R0, 0x58, RZ, 0xfc, !PT ;  /* 0x0000005800087812 */ /* 0x010fe200078efcff */
[----:B------:R0:W-:Y:S01]  /*57d0*/  STL [R1+0x9e4], R4 ;  /* 0x0009e40401007387 */ /* 0x0001e20000100800 */
[----:B------:R-:W-:-:S02]  /*57e0*/  LEA.HI.X.SX32 R6, R6, R2, 0x1, P4 ;  /* 0x0000000206067211 */ /* 0x000fc400020f0eff */
[----:B------:R-:W-:Y:S01]  /*57f0*/  ISETP.LT.AND P3, PT, R8, UR13, P3 ;  /* 0x0000000d08007c0c */ /* 0x000fe20009f61270 */
[----:B------:R3:W-:Y:S04]  /*5800*/  STL [R1+0x9e0], R5 ;  /* 0x0009e00501007387 */ /* 0x0007e80000100800 */
        /* <DEDUP_REMOVED lines=9> */
[----:B------:R0:W2:Y:S01]  /*58a0*/  @P3 LDG.E.U16 R19, desc[UR10][R4.64] ;  /* 0x0000000a04133981 */ /* 0x0000a2000c1e1500 */
[----:B------:R-:W-:-:S04]  /*58b0*/  IMAD R10, R50, 0x2, R9 ;  /* 0x00000002320a7824 */ /* 0x000fc800078e0209 */
[----:B------:R-:W-:-:S04]  /*58c0*/  IMAD R31, R50, 0x2, R10 ;  /* 0x00000002321f7824 */ /* 0x000fc800078e020a */
[----:B------:R-:W-:-:S04]  /*58d0*/  IMAD R40, R50, 0x2, R31 ;  /* 0x0000000232287824 */ /* 0x000fc800078e021f */
[C---:B------:R-:W-:Y:S01]  /*58e0*/  IMAD R8, R50.reuse, 0x2, R40 ;  /* 0x0000000232087824 */ /* 0x040fe200078e0228 */
[----:B------:R-:W-:Y:S03]  /*58f0*/  STL [R1+0x9dc], R23 ;  /* 0x0009dc1701007387 */ /* 0x000fe60000100800 */
[C---:B------:R-:W-:Y:S01]  /*5900*/  IMAD R7, R50.reuse, 0x2, R8 ;  /* 0x0000000232077824 */ /* 0x040fe200078e0208 */
[----:B------:R-:W-:Y:S03]  /*5910*/  STL [R1+0x9d4], R6 ;  /* 0x0009d40601007387 */ /* 0x000fe60000100800 */
[----:B------:R-:W-:Y:S01]  /*5920*/  IMAD R26, R50, 0x2, R7 ;  /* 0x00000002321a7824 */ /* 0x000fe200078e0207 */
[----:B------:R-:W-:Y:S01]  /*5930*/  STL [R1+0x9d8], R37 ;  /* 0x0009d82501007387 */ /* 0x000fe20000100800 */
[----:B------:R-:W-:-:S02]  /*5940*/  PLOP3.LUT P0, PT, PT, PT, UP1, 0x80, 0x8 ;  /* 0x000000000008781c */ /* 0x000fc40003f0f018 */
[----:B------:R-:W-:Y:S02]  /*5950*/  LOP3.LUT R9, R0, 0x68, RZ, 0xfc, !PT ;  /* 0x0000006800097812 */ /* 0x000fe400078efcff */
[----:B------:R-:W-:Y:S01]  /*5960*/  PLOP3.LUT P1, PT, PT, PT, UP1, 0x80, 0x8 ;  /* 0x000000000008781c */ /* 0x000fe20003f2f018 */
[----:B---3--:R3:W-:Y:S03]  /*5970*/  STL [R1+0x54], R33 ;  /* 0x0000542101007387 */ /* 0x0087e60000100800 */
[----:B------:R-:W-:Y:S01]  /*5980*/  ISETP.LT.AND P1, PT, R9, UR13, P1 ;  /* 0x0000000d09007c0c */ /* 0x000fe20008f21270 */
[----:B---3--:R-:W-:-:S04]  /*5990*/  IMAD R33, R50, 0x2, R26 ;  /* 0x0000000232217824 */ /* 0x008fc800078e021a */
[----:B0-----:R-:W-:Y:S01]  /*59a0*/  IMAD R4, R50, 0x2, R33 ;  /* 0x0000000232047824 */ /* 0x001fe200078e0221 */
[----:B------:R-:W-:-:S04]  /*59b0*/  LEA R5, P4, R8, R3, 0x1 ;  /* 0x0000000308057211 */ /* 0x000fc800078808ff */
[----:B------:R-:W-:Y:S02]  /*59c0*/  LEA R9, P5, R4, R3, 0x1 ;  /* 0x0000000304097211 */ /* 0x000fe400078a08ff */
[-C--:B------:R-:W-:Y:S02]  /*59d0*/  LEA.HI.X.SX32 R48, R8, R2.reuse, 0x1, P4 ;  /* 0x0000000208307211 */ /* 0x080fe400020f0eff */
[----:B------:R-:W-:Y:S01]  /*59e0*/  LEA.HI.X.SX32 R8, R4, R2, 0x1, P5 ;  /* 0x0000000204087211 */ /* 0x000fe200028f0eff */
[----:B------:R-:W-:Y:S01]  /*59f0*/  IMAD R6, R50, 0x2, R4 ;  /* 0x0000000232067824 */ /* 0x000fe200078e0204 */
[----:B--2---:R0:W-:Y:S02]  /*5a00*/  STL [R1+0x50], R19 ;  /* 0x0000501301007387 */ /* 0x0041e40000100800 */
[----:B0-----:R-:W-:-:S04]  /*5a10*/  LOP3.LUT R19, R0, 0x60, RZ, 0xfc, !PT ;  /* 0x0000006000137812 */ /* 0x001fc800078efcff */
[----:B------:R-:W-:Y:S01]  /*5a20*/  ISETP.LT.AND P0, PT, R19, UR13, P0 ;  /* 0x0000000d13007c0c */ /* 0x000fe20008701270 */
[----:B------:R-:W-:Y:S04]  /*5a30*/  STL [R1+0x9c0], R5 ;  /* 0x0009c00501007387 */ /* 0x000fe80000100800 */
[----:B------:R0:W-:Y:S04]  /*5a40*/  STL [R1+0x9c8], R9 ;  /* 0x0009c80901007387 */ /* 0x0001e80000100800 */
[----:B------:R-:W-:Y:S04]  /*5a50*/  STL [R1+0x9bc], R48 ;  /* 0x0009bc3001007387 */ /* 0x000fe80000100800 */
[----:B------:R-:W-:Y:S01]  /*5a60*/  @P0 IMAD.MOV.U32 R4, RZ, RZ, R5 ;  /* 0x000000ffff040224 */ /* 0x000fe200078e0005 */
[----:B------:R-:W2:Y:S01]  /*5a70*/  LDL.LU R51, [R1+0x34] ;  /* 0x0000340001337983 */ /* 0x000ea20000300800 */
[----:B0-----:R-:W-:Y:S01]  /*5a80*/  @P1 LOP3.LUT R9, R9, R8, RZ, 0x3c, !PT ;  /* 0x0000000809091212 */ /* 0x001fe200078e3cff */
[----:B------:R-:W-:-:S02]  /*5a90*/  @P0 IMAD.MOV.U32 R5, RZ, RZ, R48 ;  /* 0x000000ffff050224 */ /* 0x000fc400078e0030 */
[----:B------:R0:W-:Y:S04]  /*5aa0*/  STL [R1+0x9c4], R8 ;  /* 0x0009c40801007387 */ /* 0x0001e80000100800 */
[----:B------:R3:W4:Y:S01]  /*5ab0*/  @P0 LDG.E.U16 R18, desc[UR10][R4.64] ;  /* 0x0000000a04120981 */ /* 0x000722000c1e1500 */
[----:B0-----:R-:W-:-:S04]  /*5ac0*/  @P1 LOP3.LUT R8, R9, R8, RZ, 0x3c, !PT ;  /* 0x0000000809081212 */ /* 0x001fc800078e3cff */
[----:B------:R-:W-:-:S05]  /*5ad0*/  @P1 LOP3.LUT R9, R9, R8, RZ, 0x3c, !PT ;  /* 0x0000000809091212 */ /* 0x000fca00078e3cff */
[----:B------:R-:W2:Y:S01]  /*5ae0*/  @P1 LDG.E.U16 R22, desc[UR10][R8.64] ;  /* 0x0000000a08161981 */ /* 0x000ea2000c1e1500 */
[----:B------:R-:W-:Y:S01]  /*5af0*/  IMAD R23, R50, 0x2, R6 ;  /* 0x0000000232177824 */ /* 0x000fe200078e0206 */
[----:B------:R-:W-:Y:S02]  /*5b00*/  LOP3.LUT R19, R0, 0x70, RZ, 0xfc, !PT ;  /* 0x0000007000137812 */ /* 0x000fe400078efcff */
[----:B------:R-:W-:Y:S01]  /*5b10*/  PLOP3.LUT P3, PT, PT, PT, UP1, 0x80, 0x8 ;  /* 0x000000000008781c */ /* 0x000fe20003f6f018 */
[----:B------:R-:W-:-:S03]  /*5b20*/  IMAD R37, R50, 0x2, R23 ;  /* 0x0000000232257824 */ /* 0x000fc600078e0217 */
[----:B------:R-:W-:Y:S01]  /*5b30*/  ISETP.LT.AND P3, PT, R19, UR13, P3 ;  /* 0x0000000d13007c0c */ /* 0x000fe20009f61270 */
[----:B------:R-:W-:-:S04]  /*5b40*/  IMAD R19, R50, 0x2, R37 ;  /* 0x0000000232137824 */ /* 0x000fc800078e0225 */
[----:B---3--:R-:W-:Y:S01]  /*5b50*/  IMAD R5, R50, 0x2, R19 ;  /* 0x0000000232057824 */ /* 0x008fe200078e0213 */
[----:B------:R-:W-:Y:S02]  /*5b60*/  LOP3.LUT R4, R0, 0x78, RZ, 0xfc, !PT ;  /* 0x0000007800047812 */ /* 0x000fe400078efcff */
[----:B------:R-:W-:-:S04]  /*5b70*/  PLOP3.LUT P1, PT, PT, PT, UP1, 0x80, 0x8 ;  /* 0x000000000008781c */ /* 0x000fc80003f2f018 */
[----:B------:R-:W-:Y:S02]  /*5b80*/  ISETP.LT.AND P1, PT, R4, UR13, P1 ;  /* 0x0000000d04007c0c */ /* 0x000fe40008f21270 */
[----:B------:R-:W-:Y:S01]  /*5b90*/  PRMT R32, RZ, 0x7610, R32 ;  /* 0x00007610ff207816 */ /* 0x000fe20000000020 */
[----:B----4-:R0:W-:Y:S04]  /*5ba0*/  STL [R1+0x4c], R18 ;  /* 0x00004c1201007387 */ /* 0x0101e80000100800 */
[----:B------:R-:W3:Y:S01]  /*5bb0*/  LDL.LU R49, [R1+0x30] ;  /* 0x0000300001317983 */ /* 0x000ee20000300800 */
[----:B0-----:R-:W-:-:S05]  /*5bc0*/  LEA R18, P0, R19, R3, 0x1 ;  /* 0x0000000313127211 */ /* 0x001fca00078008ff */
[----:B------:R-:W-:Y:S01]  /*5bd0*/  STL [R1+0x998], R18 ;  /* 0x0009981201007387 */ /* 0x000fe20000100800 */
[----:B------:R-:W-:-:S03]  /*5be0*/  LEA.HI.X.SX32 R48, R19, R2, 0x1, P0 ;  /* 0x0000000213307211 */ /* 0x000fc600000f0eff */
[----:B--2---:R0:W-:Y:S01]  /*5bf0*/  STL [R1+0x48], R22 ;  /* 0x0000481601007387 */ /* 0x0041e20000100800 */
[----:B------:R-:W-:Y:S02]  /*5c00*/  @P3 IMAD.MOV.U32 R8, RZ, RZ, R18 ;  /* 0x000000ffff083224 */ /* 0x000fe400078e0012 */
[----:B------:R-:W-:-:S05]  /*5c10*/  @P3 IMAD.MOV.U32 R9, RZ, RZ, R48 ;  /* 0x000000ffff093224 */ /* 0x000fca00078e0030 */
[----:B------:R2:W4:Y:S01]  /*5c20*/  @P3 LDG.E.U16 R17, desc[UR10][R8.64] ;  /* 0x0000000a08113981 */ /* 0x000522000c1e1500 */
[----:B0-----:R-:W-:-:S04]  /*5c30*/  IMAD R22, R50, 0x2, R5 ;  /* 0x0000000232167824 */ /* 0x001fc800078e0205 */
[----:B------:R-:W-:-:S04]  /*5c40*/  IMAD R19, R50, 0x2, R22 ;  /* 0x0000000232137824 */ /* 0x000fc800078e0216 */
[----:B------:R-:W-:-:S05]  /*5c50*/  IMAD R4, R50, 0x2, R19 ;  /* 0x0000000232047824 */ /* 0x000fca00078e0213 */
[----:B--2---:R-:W-:-:S04]  /*5c60*/  LEA R8, P4, R4, R3, 0x1 ;  /* 0x0000000304087211 */ /* 0x004fc800078808ff */
[----:B------:R-:W-:-:S05]  /*5c70*/  LEA.HI.X.SX32 R9, R4, R2, 0x1, P4 ;  /* 0x0000000204097211 */ /* 0x000fca00020f0eff */
[----:B------:R-:W2:Y:S01]  /*5c80*/  @P1 LDG.E.U16 R32, desc[UR10][R8.64] ;  /* 0x0000000a08201981 */ /* 0x000ea2000c1e1500 */
[----:B------:R-:W-:-:S03]  /*5c90*/  PLOP3.LUT P0, PT, PT, PT, UP1, 0x80, 0x8 ;  /* 0x000000000008781c */ /* 0x000fc60003f0f018 */
[----:B------:R0:W-:Y:S04]  /*5ca0*/  STL [R1+0x994], R48 ;  /* 0x0009943001007387 */ /* 0x0001e80000100800 */
[----:B------:R-:W3:Y:S01]  /*5cb0*/  LDL.LU R18, [R1+0x20] ;  /* 0x0000200001127983 */ /* 0x000ee20000300800 */
[----:B0-----:R-:W-:-:S04]  /*5cc0*/  LOP3.LUT R48, R0, 0x2, RZ, 0xfc, !PT ;  /* 0x0000000200307812 */ /* 0x001fc800078efcff */
[----:B------:R-:W-:Y:S01]  /*5cd0*/  ISETP.LT.AND P0, PT, R48, UR13, P0 ;  /* 0x0000000d30007c0c */ /* 0x000fe20008701270 */
[----:B----4-:R-:W-:Y:S04]  /*5ce0*/  STL [R1+0x3c], R17 ;  /* 0x00003c1101007387 */ /* 0x010fe80000100800 */
[----:B------:R-:W-:Y:S04]  /*5cf0*/  STL [R1+0x9b0], R8 ;  /* 0x0009b00801007387 */ /* 0x000fe80000100800 */
[----:B------:R-:W-:Y:S04]  /*5d00*/  STL [R1+0x9ac], R9 ;  /* 0x0009ac0901007387 */ /* 0x000fe80000100800 */
[----:B------:R-:W4:Y:S04]  /*5d10*/  LDL.LU R48, [R1+0x10dc] ;  /* 0x0010dc0001307983 */ /* 0x000f280000300800 */
[----:B--2---:R0:W-:Y:S04]  /*5d20*/  STL [R1+0x38], R32 ;  /* 0x0000382001007387 */ /* 0x0041e80000100800 */
[----:B0-----:R-:W2:Y:S01]  /*5d30*/  LDL.LU R32, [R1+0x10d8] ;  /* 0x0010d80001207983 */ /* 0x001ea20000300800 */
[----:B------:R-:W0:Y:S01]  /*5d40*/  S2R R17, SR_TID.X ;  /* 0x0000000000117919 */ /* 0x000e220000002100 */
[----:B------:R-:W-:-:S02]  /*5d50*/  LOP3.LUT R52, R0, 0xa, RZ, 0xfc, !PT ;  /* 0x0000000a00347812 */ /* 0x000fc400078efcff */
[----:B------:R-:W-:Y:S02]  /*5d60*/  PLOP3.LUT P3, PT, PT, PT, UP1, 0x80, 0x8 ;  /* 0x000000000008781c */ /* 0x000fe40003f6f018 */
[----:B------:R-:W-:Y:S02]  /*5d70*/  LOP3.LUT R0, R0, 0x12, RZ, 0xfc, !PT ;  /* 0x0000001200007812 */ /* 0x000fe400078efcff */
[----:B------:R-:W-:Y:S02]  /*5d80*/  PLOP3.LUT P4, PT, PT, PT, UP1, 0x80, 0x8 ;  /* 0x000000000008781c */ /* 0x000fe40003f8f018 */
[----:B------:R-:W-:Y:S02]  /*5d90*/  ISETP.LT.AND P3, PT, R52, UR13, P3 ;  /* 0x0000000d34007c0c */ /* 0x000fe40009f61270 */
[----:B------:R-:W-:Y:S02]  /*5da0*/  ISETP.LT.AND P1, PT, R0, UR13, P4 ;  /* 0x0000000d00007c0c */ /* 0x000fe4000a721270 */
[----:B0-----:R-:W-:-:S04]  /*5db0*/  SHF.R.U32.HI R17, RZ, 0x6, R17 ;  /* 0x00000006ff117819 */ /* 0x001fc80000011611 */
[----:B------:R-:W-:-:S05]  /*5dc0*/  SGXT.U32 R17, R17, 0x1 ;  /* 0x000000011111781a */ /* 0x000fca0000000000 */
[----:B------:R-:W-:-:S04]  /*5dd0*/  IMAD R17, R17, R50, RZ ;  /* 0x0000003211117224 */ /* 0x000fc800078e02ff */
[----:B------:R-:W-:Y:S01]  /*5de0*/  IMAD R17, R50, 0x2, R17 ;  /* 0x0000000232117824 */ /* 0x000fe200078e0211 */
[----:B------:R-:W-:-:S04]  /*5df0*/  LEA R0, P4, R51, R3, 0x1 ;  /* 0x0000000333007211 */ /* 0x000fc800078808ff */
[----:B------:R-:W-:-:S04]  /*5e00*/  LEA R52, P5, R17, R3, 0x1 ;  /* 0x0000000311347211 */ /* 0x000fc800078a08ff */
[----:B------:R-:W-:Y:S01]  /*5e10*/  LEA.HI.X.SX32 R8, R17, R2, 0x1, P5 ;  /* 0x0000000211087211 */ /* 0x000fe200028f0eff */
[----:B------:R-:W-:Y:S04]  /*5e20*/  STL [R1+0x610], R52 ;  /* 0x0006103401007387 */ /* 0x000fe80000100800 */
[----:B------:R-:W-:Y:S01]  /*5e30*/  STL [R1+0x628], R0 ;  /* 0x0006280001007387 */ /* 0x000fe20000100800 */
[----:B------:R-:W-:-:S03]  /*5e40*/  @P0 IMAD.MOV.U32 R9, RZ, RZ, R8 ;  /* 0x000000ffff090224 */ /* 0x000fc600078e0008 */
[----:B------:R0:W-:Y:S02]  /*5e50*/  STL [R1+0x60c], R8 ;  /* 0x00060c0801007387 */ /* 0x0001e40000100800 */
[----:B0-----:R-:W-:Y:S02]  /*5e60*/  @P0 IMAD.MOV.U32 R8, RZ, RZ, R52 ;  /* 0x000000ffff080224 */ /* 0x001fe400078e0034 */
[----:B------:R-:W3:Y:S01]  /*5e70*/  LDL.LU R52, [R1+0x10d4] ;  /* 0x0010d40001347983 */ /* 0x000ee20000300800 */
[----:B--2---:R-:W-:-:S06]  /*5e80*/  PRMT R32, RZ, 0x7610, R32 ;  /* 0x00007610ff207816 */ /* 0x004fcc0000000020 */
[----:B------:R0:W2:Y:S01]  /*5e90*/  @P0 LDG.E.U16 R32, desc[UR10][R8.64] ;  /* 0x0000000a08200981 */ /* 0x0000a2000c1e1500 */
[----:B------:R-:W-:Y:S02]  /*5ea0*/  LEA.HI.X.SX32 R51, R51, R2, 0x1, P4 ;  /* 0x0000000233337211 */ /* 0x000fe400020f0eff */
[----:B----4-:R-:W-:Y:S01]  /*5eb0*/  PRMT R48, RZ, 0x7610, R48 ;  /* 0x00007610ff307816 */ /* 0x010fe20000000030 */
[----:B0-----:R-:W-:Y:S02]  /*5ec0*/  @P3 IMAD.MOV.U32 R8, RZ, RZ, R0 ;  /* 0x000000ffff083224 */ /* 0x001fe400078e0000 */
[----:B------:R-:W-:-:S05]  /*5ed0*/  @P3 IMAD.MOV.U32 R9, RZ, RZ, R51 ;  /* 0x000000ffff093224 */ /* 0x000fca00078e0033 */
[----:B------:R0:W4:Y:S04]  /*5ee0*/  @P3 LDG.E.U16 R48, desc[UR10][R8.64] ;  /* 0x0000000a08303981 */ /* 0x000128000c1e1500 */
[----:B--2---:R2:W-:Y:S04]  /*5ef0*/  STL [R1+0x1c], R32 ;  /* 0x00001c2001007387 */ /* 0x0045e80000100800 */
[----:B--2---:R-:W2:Y:S01]  /*5f00*/  LDL.LU R32, [R1+0x10d0] ;  /* 0x0010d00001207983 */ /* 0x004ea20000300800 */
[----:B---3--:R-:W-:-:S04]  /*5f10*/  LEA R17, P5, R49, R3, 0x1 ;  /* 0x0000000331117211 */ /* 0x008fc800078a08ff */
[----:B------:R-:W-:Y:S01]  /*5f20*/  LEA.HI.X.SX32 R49, R49, R2, 0x1, P5 ;  /* 0x0000000231317211 */ /* 0x000fe200028f0eff */
[----:B0-----:R-:W-:-:S04]  /*5f30*/  @P1 IMAD.MOV.U32 R8, RZ, RZ, R17 ;  /* 0x000000ffff081224 */ /* 0x001fc800078e0011 */
[----:B------:R-:W-:Y:S01]  /*5f40*/  @P1 IMAD.MOV.U32 R9, RZ, RZ, R49 ;  /* 0x000000ffff091224 */ /* 0x000fe200078e0031 */
[----:B------:R-:W-:Y:S04]  /*5f50*/  STL [R1+0x640], R17 ;  /* 0x0006401101007387 */ /* 0x000fe80000100800 */
[----:B------:R0:W-:Y:S04]  /*5f60*/  STL [R1+0x624], R51 ;  /* 0x0006243301007387 */ /* 0x0001e80000100800 */
[----:B0-----:R-:W3:Y:S04]  /*5f70*/  LDL.LU R51, [R1+0x10cc] ;  /* 0x0010cc0001337983 */ /* 0x001ee80000300800 */
[----:B----4-:R-:W-:Y:S04]  /*5f80*/  STL [R1+0x18], R48 ;  /* 0x0000183001007387 */ /* 0x010fe80000100800 */
[----:B------:R0:W-:Y:S04]  /*5f90*/  STL [R1+0x63c], R49 ;  /* 0x00063c3101007387 */ /* 0x0001e80000100800 */
[----:B0-----:R-:W4:Y:S04]  /*5fa0*/  LDL.LU R49, [R1+0x10c8] ;  /* 0x0010c80001317983 */ /* 0x001f280000300800 */
[----:B------:R-:W3:Y:S01]  /*5fb0*/  LDL.LU R17, [R1+0x10c4] ;  /* 0x0010c40001117983 */ /* 0x000ee20000300800 */
[----:B--2---:R-:W-:-:S06]  /*5fc0*/  PRMT R32, RZ, 0x7610, R32 ;  /* 0x00007610ff207816 */ /* 0x004fcc0000000020 */
[----:B------:R0:W2:Y:S01]  /*5fd0*/  @P1 LDG.E.U16 R32, desc[UR10][R8.64] ;  /* 0x0000000a08201981 */ /* 0x0000a2000c1e1500 */
[----:B------:R-:W1:Y:S01]  /*5fe0*/  S2R R0, SR_TID.X ;  /* 0x0000000000007919 */ /* 0x000e620000002100 */
[----:B------:R-:W-:Y:S02]  /*5ff0*/  PLOP3.LUT P0, PT, PT, PT, UP1, 0x80, 0x8 ;  /* 0x000000000008781c */ /* 0x000fe40003f0f018 */
[----:B------:R-:W-:Y:S02]  /*6000*/  PLOP3.LUT P3, PT, PT, PT, UP1, 0x80, 0x8 ;  /* 0x000000000008781c */ /* 0x000fe40003f6f018 */
[----:B0-----:R-:W-:-:S04]  /*6010*/  LEA R8, P4, R18, R3, 0x1 ;  /* 0x0000000312087211 */ /* 0x001fc800078808ff */
[----:B------:R-:W-:Y:S02]  /*6020*/  LEA.HI.X.SX32 R9, R18, R2, 0x1, P4 ;  /* 0x0000000212097211 */ /* 0x000fe400020f0eff */
[----:B-1----:R-:W-:-:S04]  /*6030*/  SHF.R.U32.HI R0, RZ, 0x6, R0 ;  /* 0x00000006ff007819 */ /* 0x002fc80000011600 */
[----:B------:R-:W-:-:S04]  /*6040*/  SGXT.U32 R0, R0, 0x1 ;  /* 0x000000010000781a */ /* 0x000fc80000000000 */
[----:B------:R-:W-:-:S04]  /*6050*/  LOP3.LUT R48, R0, 0x1a, RZ, 0xfc, !PT ;  /* 0x0000001a00307812 */ /* 0x000fc800078efcff */
[----:B------:R-:W-:Y:S02]  /*6060*/  ISETP.LT.AND P1, PT, R48, UR13, P0 ;  /* 0x0000000d30007c0c */ /* 0x000fe40008721270 */
[----:B------:R-:W-:Y:S02]  /*6070*/  LOP3.LUT R48, R0, 0x2a, RZ, 0xfc, !PT ;  /* 0x0000002a00307812 */ /* 0x000fe400078efcff */
[----:B---3--:R-:W-:Y:S02]  /*6080*/  PRMT R51, RZ, 0x7610, R51 ;  /* 0x00007610ff337816 */ /* 0x008fe40000000033 */
[----:B------:R-:W-:-:S07]  /*6090*/  PRMT R53, RZ, 0x7610, R53 ;  /* 0x00007610ff357816 */ /* 0x000fce0000000035 */
[----:B------:R0:W3:Y:S04]  /*60a0*/  @P1 LDG.E.U16 R51, desc[UR10][R8.64] ;  /* 0x0000000a08331981 */ /* 0x0000e8000c1e1500 */
[----:B--2---:R1:W-:Y:S02]  /*60b0*/  STL [R1+0x14], R32 ;  /* 0x0000142001007387 */ /* 0x0043e40000100800 */
[----:B-1----:R-:W-:-:S04]  /*60c0*/  LOP3.LUT R32, R0, 0x22, RZ, 0xfc, !PT ;  /* 0x0000002200207812 */ /* 0x002fc800078efcff */
[----:B------:R-:W-:Y:S02]  /*60d0*/  ISETP.LT.AND P0, PT, R32, UR13, P3 ;  /* 0x0000000d20007c0c */ /* 0x000fe40009f01270 */
[----:B------:R-:W-:Y:S02]  /*60e0*/  PLOP3.LUT P3, PT, PT, PT, UP1, 0x80, 0x8 ;  /* 0x000000000008781c */ /* 0x000fe40003f6f018 */
[C---:B------:R-:W-:Y:S02]  /*60f0*/  LEA R32, P5, R17.reuse, R3, 0x1 ;  /* 0x0000000311207211 */ /* 0x040fe400078a08ff */
[----:B------:R-:W-:Y:S02]  /*6100*/  ISETP.LT.AND P3, PT, R48, UR13, P3 ;  /* 0x0000000d30007c0c */ /* 0x000fe40009f61270 */
[----:B------:R-:W-:Y:S01]  /*6110*/  LEA.HI.X.SX32 R48, R17, R2, 0x1, P5 ;  /* 0x0000000211307211 */ /* 0x000fe200028f0eff */
[----:B------:R0:W-:Y:S04]  /*6120*/  STL [R1+0x65c], R8 ;  /* 0x00065c0801007387 */ /* 0x0001e80000100800 */
[----:B------:R-:W-:Y:S04]  /*6130*/  STL [R1+0x67c], R32 ;  /* 0x00067c2001007387 */ /* 0x000fe80000100800 */
[----:B------:R1:W-:Y:S01]  /*6140*/  STL [R1+0x658], R9 ;  /* 0x0006580901007387 */ /* 0x0003e20000100800 */
[----:B0-----:R-:W-:-:S02]  /*6150*/  @P0 IMAD.MOV.U32 R8, RZ, RZ, R32 ;  /* 0x000000ffff080224 */ /* 0x001fc400078e0020 */
[----:B-1----:R-:W-:-:S05]  /*6160*/  @P0 IMAD.MOV.U32 R9, RZ, RZ, R48 ;  /* 0x000000ffff090224 */ /* 0x002fca00078e0030 */
[----:B------:R0:W2:Y:S01]  /*6170*/  @P0 LDG.E.U16 R53, desc[UR10][R8.64] ;  /* 0x0000000a08350981 */ /* 0x0000a2000c1e1500 */
[----:B------:R-:W-:Y:S02]  /*6180*/  LOP3.LUT R18, R0, 0x32, RZ, 0xfc, !PT ;  /* 0x0000003200127812 */ /* 0x000fe400078efcff */
[----:B------:R-:W-:Y:S01]  /*6190*/  PLOP3.LUT P4, PT, PT, PT, UP1, 0x80, 0x8 ;  /* 0x000000000008781c */ /* 0x000fe20003f8f018 */
[----:B------:R1:W-:Y:S03]  /*61a0*/  STL [R1+0x678], R48 ;  /* 0x0006783001007387 */ /* 0x0003e60000100800 */
[----:B------:R-:W-:Y:S02]  /*61b0*/  ISETP.LT.AND P1, PT, R18, UR13, P4 ;  /* 0x0000000d12007c0c */ /* 0x000fe4000a721270 */
[-C--:B------:R-:W-:Y:S02]  /*61c0*/  LEA R18, P4, R16, R3.reuse, 0x1 ;  /* 0x0000000310127211 */ /* 0x080fe400078808ff */
[----:B-1----:R-:W-:-:S03]  /*61d0*/  LEA R48, P0, R15, R3, 0x1 ;  /* 0x000000030f307211 */ /* 0x002fc600078008ff */
[----:B0-----:R-:W-:Y:S01]  /*61e0*/  @P3 IMAD.MOV.U32 R8, RZ, RZ, R18 ;  /* 0x000000ffff083224 */ /* 0x001fe200078e0012 */
[----:B------:R-:W-:Y:S02]  /*61f0*/  PRMT R20, RZ, 0x7610, R20 ;  /* 0x00007610ff147816 */ /* 0x000fe40000000014 */
[----:B------:R-:W-:Y:S02]  /*6200*/  LEA.HI.X.SX32 R9, R16, R2, 0x1, P4 ;  /* 0x0000000210097211 */ /* 0x000fe400020f0eff */
[----:B------:R-:W-:-:S03]  /*6210*/  PRMT R21, RZ, 0x7610, R21 ;  /* 0x00007610ff157816 */ /* 0x000fc60000000015 */
[----:B------:R0:W3:Y:S01]  /*6220*/  @P3 LDG.E.U16 R20, desc[UR10][R8.64] ;  /* 0x0000000a08143981 */ /* 0x0000e2000c1e1500 */
[----:B------:R-:W-:Y:S01]  /*6230*/  LOP3.LUT R32, R0, 0x3a, RZ, 0xfc, !PT ;  /* 0x0000003a00207812 */ /* 0x000fe200078efcff */
[----:B0-----:R-:W-:Y:S01]  /*6240*/  @P1 IMAD.MOV.U32 R8, RZ, RZ, R48 ;  /* 0x000000ffff081224 */ /* 0x001fe200078e0030 */
[----:B----4-:R-:W-:Y:S01]  /*6250*/  PRMT R49, RZ, 0x7610, R49 ;  /* 0x00007610ff317816 */ /* 0x010fe20000000031 */
[----:B--2---:R-:W-:Y:S04]  /*6260*/  STL [R1+0xff4], R53 ;  /* 0x000ff43501007387 */ /* 0x004fe80000100800 */
[----:B------:R0:W-:Y:S04]  /*6270*/  STL [R1+0x69c], R18 ;  /* 0x00069c1201007387 */ /* 0x0001e80000100800 */
[----:B------:R-:W-:Y:S04]  /*6280*/  STL [R1+0x6c0], R48 ;  /* 0x0006c03001007387 */ /* 0x000fe80000100800 */
[----:B---3--:R1:W-:Y:S04]  /*6290*/  STL [R1+0x10], R51 ;  /* 0x0000103301007387 */ /* 0x0083e80000100800 */
[----:B------:R2:W-:Y:S01]  /*62a0*/  STL [R1+0x698], R9 ;  /* 0x0006980901007387 */ /* 0x0005e20000100800 */
[----:B------:R-:W-:-:S03]  /*62b0*/  PLOP3.LUT P3, PT, PT, PT, UP1, 0x80, 0x8 ;  /* 0x000000000008781c */ /* 0x000fc60003f6f018 */
[----:B0-----:R-:W3:Y:S01]  /*62c0*/  LDL.LU R18, [R1+0x10c0] ;  /* 0x0010c00001127983 */ /* 0x001ee20000300800 */
[----:B-1----:R-:W-:Y:S02]  /*62d0*/  LEA.HI.X.SX32 R51, R15, R2, 0x1, P0 ;  /* 0x000000020f337211 */ /* 0x002fe400000f0eff */
[----:B------:R-:W-:-:S03]  /*62e0*/  PLOP3.LUT P0, PT, PT, PT, UP1, 0x80, 0x8 ;  /* 0x000000000008781c */ /* 0x000fc60003f0f018 */
[----:B--2---:R-:W-:-:S05]  /*62f0*/  @P1 IMAD.MOV.U32 R9, RZ, RZ, R51 ;  /* 0x000000ffff091224 */ /* 0x004fca00078e0033 */
[----:B------:R0:W2:Y:S01]  /*6300*/  @P1 LDG.E.U16 R21, desc[UR10][R8.64] ;  /* 0x0000000a08151981 */ /* 0x0000a2000c1e1500 */
[----:B------:R-:W-:Y:S02]  /*6310*/  ISETP.LT.AND P1, PT, R32, UR13, P0 ;  /* 0x0000000d20007c0c */ /* 0x000fe40008721270 */
[----:B0-----:R-:W-:-:S04]  /*6320*/  LEA R8, P4, R14, R3, 0x1 ;  /* 0x000000030e087211 */ /* 0x001fc800078808ff */
[----:B------:R-:W-:-:S07]  /*6330*/  LEA.HI.X.SX32 R9, R14, R2, 0x1, P4 ;  /* 0x000000020e097211 */ /* 0x000fce00020f0eff */
[----:B------:R0:W4:Y:S01]  /*6340*/  @P1 LDG.E.U16 R49, desc[UR10][R8.64] ;  /* 0x0000000a08311981 */ /* 0x000122000c1e1500 */
[----:B------:R-:W-:Y:S02]  /*6350*/  LOP3.LUT R32, R0, 0x4a, RZ, 0xfc, !PT ;  /* 0x0000004a00207812 */ /* 0x000fe400078efcff */
[----:B------:R-:W-:Y:S01]  /*6360*/  PLOP3.LUT P0, PT, PT, PT, UP1, 0x80, 0x8 ;  /* 0x000000000008781c */ /* 0x000fe20003f0f018 */
[----:B------:R1:W-:Y:S01]  /*6370*/  STL [R1+0x6b8], R51 ;  /* 0x0006b83301007387 */ /* 0x0003e20000100800 */
[----:B------:R-:W-:-:S03]  /*6380*/  ISETP.LT.AND P3, PT, R32, UR13, P3 ;  /* 0x0000000d20007c0c */ /* 0x000fc60009f61270 */
[----:B------:R-:W-:Y:S01]  /*6390*/  STL [R1+0xff8], R20 ;  /* 0x000ff81401007387 */ /* 0x000fe20000100800 */
[----:B------:R-:W-:-:S03]  /*63a0*/  LEA R32, P5, R13, R3, 0x1 ;  /* 0x000000030d207211 */ /* 0x000fc600078a08ff */
[----:B------:R-:W-:Y:S01]  /*63b0*/  STL [R1+0x1030], R20 ;  /* 0x0010301401007387 */ /* 0x000fe20000100800 */
[----:B-1----:R-:W-:-:S03]  /*63c0*/  LOP3.LUT R51, R0, 0x42, RZ, 0xfc, !PT ;  /* 0x0000004200337812 */ /* 0x002fc600078efcff */
[----:B------:R-:W-:Y:S01]  /*63d0*/  STL [R1+0x103c], R20 ;  /* 0x00103c1401007387 */ /* 0x000fe20000100800 */
[----:B------:R-:W-:-:S03]  /*63e0*/  ISETP.LT.AND P0, PT, R51, UR13, P0 ;  /* 0x0000000d33007c0c */ /* 0x000fc60008701270 */
[----:B------:R-:W-:Y:S01]  /*63f0*/  STL [R1+0x1050], R20 ;  /* 0x0010501401007387 */ /* 0x000fe20000100800 */
[----:B------:R-:W-:Y:S02]  /*6400*/  LOP3.LUT R48, R0, 0x52, RZ, 0xfc, !PT ;  /* 0x0000005200307812 */ /* 0x000fe400078efcff */
[----:B------:R-:W-:-:S04]  /*6410*/  PLOP3.LUT P4, PT, PT, PT, UP1, 0x80, 0x8 ;  /* 0x000000000008781c */ /* 0x000fc80003f8f018 */
[----:B------:R-:W-:Y:S02]  /*6420*/  ISETP.LT.AND P1, PT, R48, UR13, P4 ;  /* 0x0000000d30007c0c */ /* 0x000fe4000a721270 */
[----:B------:R-:W-:Y:S01]  /*6430*/  PRMT R47, RZ, 0x7610, R47 ;  /* 0x00007610ff2f7816 */ /* 0x000fe2000000002f */
[----:B--2---:R-:W-:Y:S04]  /*6440*/  STL [R1+0xffc], R21 ;  /* 0x000ffc1501007387 */ /* 0x004fe80000100800 */
[----:B------:R-:W-:Y:S04]  /*6450*/  STL [R1+0x1034], R21 ;  /* 0x0010341501007387 */ /* 0x000fe80000100800 */
[----:B------:R-:W-:Y:S04]  /*6460*/  STL [R1+0x1044], R21 ;  /* 0x0010441501007387 */ /* 0x000fe80000100800 */
[----:B------:R0:W-:Y:S04]  /*6470*/  STL [R1+0x6e0], R8 ;  /* 0x0006e00801007387 */ /* 0x0001e80000100800 */
[----:B------:R1:W-:Y:S04]  /*6480*/  STL [R1+0x6dc], R9 ;  /* 0x0006dc0901007387 */ /* 0x0003e80000100800 */
[----:B------:R-:W-:Y:S01]  /*6490*/  STL [R1+0x6fc], R32 ;  /* 0x0006fc2001007387 */ /* 0x000fe20000100800 */
[----:B0-----:R-:W-:-:S03]  /*64a0*/  LEA.HI.X.SX32 R8, R13, R2, 0x1, P5 ;  /* 0x000000020d087211 */ /* 0x001fc600028f0eff */
[----:B----4-:R0:W-:Y:S02]  /*64b0*/  STL [R1+0x1d4], R49 ;  /* 0x0001d43101007387 */ /* 0x0101e40000100800 */
[----:B-1----:R-:W-:Y:S01]  /*64c0*/  @P0 IMAD.MOV.U32 R9, RZ, RZ, R8 ;  /* 0x000000ffff090224 */ /* 0x002fe200078e0008 */
[----:B0-----:R-:W-:-:S05]  /*64d0*/  LEA R49, P4, R12, R3, 0x1 ;  /* 0x000000030c317211 */ /* 0x001fca00078808ff */
[----:B------:R-:W-:Y:S04]  /*64e0*/  STL [R1+0x948], R49 ;  /* 0x0009483101007387 */ /* 0x000fe80000100800 */
[----:B------:R0:W-:Y:S02]  /*64f0*/  STL [R1+0x6f8], R8 ;  /* 0x0006f80801007387 */ /* 0x0001e40000100800 */
[----:B0-----:R-:W-:Y:S01]  /*6500*/  @P0 IMAD.MOV.U32 R8, RZ, RZ, R32 ;  /* 0x000000ffff080224 */ /* 0x001fe200078e0020 */
[----:B------:R-:W-:Y:S01]  /*6510*/  LEA.HI.X.SX32 R51, R12, R2, 0x1, P4 ;  /* 0x000000020c337211 */ /* 0x000fe200020f0eff */
[----:B------:R-:W2:Y:S04]  /*6520*/  LDL.LU R32, [R1+0x10bc] ;  /* 0x0010bc0001207983 */ /* 0x000ea80000300800 */
[----:B------:R0:W4:Y:S01]  /*6530*/  @P0 LDG.E.U16 R47, desc[UR10][R8.64] ;  /* 0x0000000a082f0981 */ /* 0x000122000c1e1500 */
[----:B------:R-:W-:Y:S01]  /*6540*/  PRMT R0, RZ, 0x7610, R0 ;  /* 0x00007610ff007816 */ /* 0x000fe20000000000 */
[----:B0-----:R-:W-:-:S02]  /*6550*/  @P3 IMAD.MOV.U32 R8, RZ, RZ, R49 ;  /* 0x000000ffff083224 */ /* 0x001fc400078e0031 */
[----:B------:R-:W-:-:S05]  /*6560*/  @P3 IMAD.MOV.U32 R9, RZ, RZ, R51 ;  /* 0x000000ffff093224 */ /* 0x000fca00078e0033 */
[----:B------:R0:W2:Y:S01]  /*6570*/  @P3 LDG.E.U16 R0, desc[UR10][R8.64] ;  /* 0x0000000a08003981 */ /* 0x0000a2000c1e1500 */
[----:B------:R-:W-:-:S05]  /*6580*/  LEA R48, P5, R11, R3, 0x1 ;  /* 0x000000030b307211 */ /* 0x000fca00078a08ff */
[----:B------:R-:W-:Y:S04]  /*6590*/  STL [R1+0x958], R48 ;  /* 0x0009583001007387 */ /* 0x000fe80000100800 */
[----:B------:R1:W-:Y:S01]  /*65a0*/  STL [R1+0x944], R51 ;  /* 0x0009443301007387 */ /* 0x0003e20000100800 */
[----:B---3--:R-:W-:Y:S01]  /*65b0*/  PRMT R18, RZ, 0x7610, R18 ;  /* 0x00007610ff127816 */ /* 0x008fe20000000012 */
[----:B0-----:R-:W-:Y:S02]  /*65c0*/  @P1 IMAD.MOV.U32 R8, RZ, RZ, R48 ;  /* 0x000000ffff081224 */ /* 0x001fe400078e0030 */
[----:B----4-:R0:W-:Y:S04]  /*65d0*/  STL [R1+0x1d0], R47 ;  /* 0x0001d02f01007387 */ /* 0x0101e80000100800 */
[----:B-1----:R-:W3:Y:S04]  /*65e0*/  LDL.LU R51, [R1+0x10b8] ;  /* 0x0010b80001337983 */ /* 0x002ee80000300800 */
[----:B------:R-:W4:Y:S01]  /*65f0*/  LDL.LU R49, [R1+0x10b4] ;  /* 0x0010b40001317983 */ /* 0x000f220000300800 */
[----:B0-----:R-:W-:-:S05]  /*6600*/  LEA.HI.X.SX32 R47, R11, R2, 0x1, P5 ;  /* 0x000000020b2f7211 */ /* 0x001fca00028f0eff */
[----:B------:R-:W-:-:S05]  /*6610*/  IMAD.MOV.U32 R9, RZ, RZ, R47 ;  /* 0x000000ffff097224 */ /* 0x000fca00078e002f */
[----:B------:R0:W3:Y:S04]  /*6620*/  @P1 LDG.E.U16 R18, desc[UR10][R8.64] ;  /* 0x0000000a08121981 */ /* 0x0000e8000c1e1500 */
[----:B--2---:R1:W-:Y:S02]  /*6630*/  STL [R1+0x1cc], R0 ;  /* 0x0001cc0001007387 */ /* 0x0043e40000100800 */
[----:B-1----:R-:W1:Y:S01]  /*6640*/  S2R R0, SR_TID.X ;  /* 0x0000000000007919 */ /* 0x002e620000002100 */
[----:B------:R-:W-:Y:S01]  /*6650*/  PLOP3.LUT P0, PT, PT, PT, UP1, 0x80, 0x8 ;  /* 0x000000000008781c */ /* 0x000fe20003f0f018 */
[----:B------:R2:W-:Y:S01]  /*6660*/  STL [R1+0x954], R47 ;  /* 0x0009542f01007387 */ /* 0x0005e20000100800 */
[----:B------:R-:W-:Y:S02]  /*6670*/  PLOP3.LUT P3, PT, PT, PT, UP1, 0x80, 0x8 ;  /* 0x000000000008781c */ /* 0x000fe40003f6f018 */
[----:B0-----:R-:W-:-:S02]  /*6680*/  LEA R8, P4, R10, R3, 0x1 ;  /* 0x000000030a087211 */ /* 0x001fc400078808ff */
[----:B------:R-:W-:Y:S02]  /*6690*/  PRMT R52, RZ, 0x7610, R52 ;  /* 0x00007610ff347816 */ /* 0x000fe40000000034 */
[----:B------:R-:W-:Y:S02]  /*66a0*/  LEA.HI.X.SX32 R9, R10, R2, 0x1, P4 ;  /* 0x000000020a097211 */ /* 0x000fe400020f0eff */
[----:B-1----:R-:W-:-:S04]  /*66b0*/  SHF.R.U32.HI R0, RZ, 0x6, R0 ;  /* 0x00000006ff007819 */ /* 0x002fc80000011600 */
[----:B------:R-:W-:-:S04]  /*66c0*/  SGXT.U32 R0, R0, 0x1 ;  /* 0x000000010000781a */ /* 0x000fc80000000000 */
[----:B--2---:R-:W-:-:S04]  /*66d0*/  LOP3.LUT R47, R0, 0x5a, RZ, 0xfc, !PT ;  /* 0x0000005a002f7812 */ /* 0x004fc800078efcff */
[----:B------:R-:W-:Y:S02]  /*66e0*/  ISETP.LT.AND P1, PT, R47, UR13, P0 ;  /* 0x0000000d2f007c0c */ /* 0x000fe40008721270 */
[----:B------:R-:W-:Y:S02]  /*66f0*/  LOP3.LUT R48, R0, 0x6a, RZ, 0xfc, !PT ;  /* 0x0000006a00307812 */ /* 0x000fe400078efcff */
[----:B------:R-:W-:Y:S02]  /*6700*/  LEA R47, P5, R7, R3, 0x1 ;  /* 0x00000003072f7211 */ /* 0x000fe400078a08ff */
[----:B------:R-:W-:-:S07]  /*6710*/  PRMT R32, RZ, 0x7610, R32 ;  /* 0x00007610ff207816 */ /* 0x000fce0000000020 */
[----:B------:R0:W2:Y:S04]  /*6720*/  @P1 LDG.E.U16 R52, desc[UR10][R8.64] ;  /* 0x0000000a08341981 */ /* 0x0000a8000c1e1500 */
[----:B---3--:R1:W-:Y:S02]  /*6730*/  STL [R1+0x1c8], R18 ;  /* 0x0001c81201007387 */ /* 0x0083e40000100800 */
[----:B-1----:R-:W-:-:S04]  /*6740*/  LOP3.LUT R18, R0, 0x62, RZ, 0xfc, !PT ;  /* 0x0000006200127812 */ /* 0x002fc800078efcff */
[----:B------:R-:W-:Y:S02]  /*6750*/  ISETP.LT.AND P0, PT, R18, UR13, P3 ;  /* 0x0000000d12007c0c */ /* 0x000fe40009f01270 */
[----:B------:R-:W-:Y:S01]  /*6760*/  PLOP3.LUT P3, PT, PT, PT, UP1, 0x80, 0x8 ;  /* 0x000000000008781c */ /* 0x000fe20003f6f018 */
[----:B------:R0:W-:Y:S03]  /*6770*/  STL [R1+0x968], R8 ;  /* 0x0009680801007387 */ /* 0x0001e60000100800 */
[----:B------:R-:W-:Y:S02]  /*6780*/  ISETP.LT.AND P3, PT, R48, UR13, P3 ;  /* 0x0000000d30007c0c */ /* 0x000fe40009f61270 */
[----:B------:R-:W-:Y:S01]  /*6790*/  LEA.HI.X.SX32 R48, R7, R2, 0x1, P5 ;  /* 0x0000000207307211 */ /* 0x000fe200028f0eff */
[----:B------:R-:W-:Y:S04]  /*67a0*/  STL [R1+0x978], R47 ;  /* 0x0009782f01007387 */ /* 0x000fe80000100800 */
[----:B------:R1:W-:Y:S01]  /*67b0*/  STL [R1+0x964], R9 ;  /* 0x0009640901007387 */ /* 0x0003e20000100800 */
[----:B0-----:R-:W-:-:S02]  /*67c0*/  @P0 IMAD.MOV.U32 R8, RZ, RZ, R47 ;  /* 0x000000ffff080224 */ /* 0x001fc400078e002f */
[----:B-1----:R-:W-:-:S05]  /*67d0*/  @P0 IMAD.MOV.U32 R9, RZ, RZ, R48 ;  /* 0x000000ffff090224 */ /* 0x002fca00078e0030 */
[----:B------:R-:W3:Y:S01]  /*67e0*/  @P0 LDG.E.U16 R32, desc[UR10][R8.64] ;  /* 0x0000000a08200981 */ /* 0x000ee2000c1e1500 */
[----:B------:R-:W-:Y:S02]  /*67f0*/  LOP3.LUT R18, R0, 0x72, RZ, 0xfc, !PT ;  /* 0x0000007200127812 */ /* 0x000fe400078efcff */
[----:B------:R-:W-:Y:S01]  /*6800*/  PLOP3.LUT P4, PT, PT, PT, UP1, 0x80, 0x8 ;  /* 0x000000000008781c */ /* 0x000fe20003f8f018 */
[----:B------:R-:W-:Y:S03]  /*6810*/  STL [R1+0x974], R48 ;  /* 0x0009743001007387 */ /* 0x000fe60000100800 */
[----:B------:R-:W-:Y:S02]  /*6820*/  ISETP.LT.AND P1, PT, R18, UR13, P4 ;  /* 0x0000000d12007c0c */ /* 0x000fe4000a721270 */
[----:B------:R-:W-:Y:S01]  /*6830*/  LEA R7, P4, R6, R3, 0x1 ;  /* 0x0000000306077211 */ /* 0x000fe200078808ff */
[----:B------:R-:W2:Y:S01]  /*6840*/  LDL.LU R18, [R1+0x8c] ;  /* 0x00008c0001127983 */ /* 0x000ea20000300800 */
[----:B------:R-:W-:-:S02]  /*6850*/  PRMT R46, RZ, 0x7610, R46 ;  /* 0x00007610ff2e7816 */ /* 0x000fc4000000002e */
[----:B------:R-:W-:Y:S02]  /*6860*/  LEA.HI.X.SX32 R6, R6, R2, 0x1, P4 ;  /* 0x0000000206067211 */ /* 0x000fe400020f0eff */
[----:B------:R-:W-:Y:S01]  /*6870*/  LOP3.LUT R47, R0, 0x7a, RZ, 0xfc, !PT ;  /* 0x0000007a002f7812 */ /* 0x000fe200078efcff */
[----:B---3--:R0:W-:Y:S04]  /*6880*/  STL [R1+0x178], R32 ;  /* 0x0001782001007387 */ /* 0x0081e80000100800 */
[----:B0-----:R-:W3:Y:S04]  /*6890*/  LDL.LU R32, [R1+0x44] ;  /* 0x0000440001207983 */ /* 0x001ee80000300800 */
[----:B------:R-:W-:Y:S04]  /*68a0*/  STL [R1+0x988], R7 ;  /* 0x0009880701007387 */ /* 0x000fe80000100800 */
[----:B------:R-:W3:Y:S04]  /*68b0*/  LDL.LU R48, [R1+0x40] ;  /* 0x0000400001307983 */ /* 0x000ee80000300800 */
[----:B--2---:R0:W-:Y:S04]  /*68c0*/  STL [R1+0x17c], R52 ;  /* 0x00017c3401007387 */ /* 0x0041e80000100800 */
[----:B------:R-:W-:Y:S01]  /*68d0*/  STL.S16 [R1+0x174], R46 ;  /* 0x0001742e01007387 */ /* 0x000fe20000100600 */
[----:B0-----:R-:W-:-:S05]  /*68e0*/  LEA R52, P0, R5, R3, 0x1 ;  /* 0x0000000305347211 */ /* 0x001fca00078008ff */
[----:B------:R-:W-:Y:S04]  /*68f0*/  STL [R1+0x9a0], R52 ;  /* 0x0009a03401007387 */ /* 0x000fe80000100800 */
[----:B------:R0:W-:Y:S04]  /*6900*/  STL [R1+0x984], R6 ;  /* 0x0009840601007387 */ /* 0x0001e80000100800 */
[----:B------:R-:W2:Y:S01]  /*6910*/  LDL R0, [R1+0x174] ;  /* 0x0001740001007983 */ /* 0x000ea20000100800 */
[----:B------:R-:W-:-:S04]  /*6920*/  @P3 LOP3.LUT R7, R7, R6, RZ, 0x3c, !PT ;  /* 0x0000000607073212 */ /* 0x000fc800078e3cff */
[----:B0-----:R-:W-:-:S04]  /*6930*/  @P3 LOP3.LUT R6, R7, R6, RZ, 0x3c, !PT ;  /* 0x0000000607063212 */ /* 0x001fc800078e3cff */
[----:B------:R-:W-:Y:S02]  /*6940*/  @P3 LOP3.LUT R7, R7, R6, RZ, 0x3c, !PT ;  /* 0x0000000607073212 */ /* 0x000fe400078e3cff */
[----:B------:R-:W-:Y:S02]  /*6950*/  LEA.HI.X.SX32 R46, R5, R2, 0x1, P0 ;  /* 0x00000002052e7211 */ /* 0x000fe400000f0eff */
[----:B----4-:R-:W-:Y:S02]  /*6960*/  PRMT R49, RZ, 0x7610, R49 ;  /* 0x00007610ff317816 */ /* 0x010fe40000000031 */
[----:B------:R-:W-:Y:S01]  /*6970*/  PLOP3.LUT P0, PT, PT, PT, UP1, 0x80, 0x8 ;  /* 0x000000000008781c */ /* 0x000fe20003f0f018 */
[----:B------:R-:W-:Y:S01]  /*6980*/  IMAD R4, R50, 0x2, R4 ;  /* 0x0000000232047824 */ /* 0x000fe200078e0204 */
[----:B------:R-:W-:Y:S01]  /*6990*/  PRMT R51, RZ, 0x7610, R51 ;  /* 0x00007610ff337816 */ /* 0x000fe20000000033 */
[----:B--2---:R0:W2:Y:S02]  /*69a0*/  @P3 LDG.E.U16 R0, desc[UR10][R6.64] ;  /* 0x0000000a06003981 */ /* 0x0040a4000c1e1500 */
[----:B0-----:R-:W-:-:S02]  /*69b0*/  @P1 IMAD.MOV.U32 R6, RZ, RZ, R52 ;  /* 0x000000ffff061224 */ /* 0x001fc400078e0034 */
[----:B------:R-:W-:-:S05]  /*69c0*/  @P1 IMAD.MOV.U32 R7, RZ, RZ, R46 ;  /* 0x000000ffff071224 */ /* 0x000fca00078e002e */
[----:B------:R0:W4:Y:S01]  /*69d0*/  @P1 LDG.E.U16 R49, desc[UR10][R6.64] ;  /* 0x0000000a06311981 */ /* 0x000122000c1e1500 */
[----:B------:R-:W-:Y:S02]  /*69e0*/  ISETP.LT.AND P1, PT, R47, UR13, P0 ;  /* 0x0000000d2f007c0c */ /* 0x000fe40008721270 */
[----:B0-----:R-:W-:-:S04]  /*69f0*/  LEA R6, P4, R4, R3, 0x1 ;  /* 0x0000000304067211 */ /* 0x001fc800078808ff */
[----:B------:R-:W-:-:S07]  /*6a00*/  LEA.HI.X.SX32 R7, R4, R2, 0x1, P4 ;  /* 0x0000000204077211 */ /* 0x000fce00020f0eff */
[----:B------:R-:W3:Y:S04]  /*6a10*/  @P1 LDG.E.U16 R51, desc[UR10][R6.64] ;  /* 0x0000000a06331981 */ /* 0x000ee8000c1e1500 */
[----:B------:R0:W-:Y:S01]  /*6a20*/  STL [R1+0x99c], R46 ;  /* 0x00099c2e01007387 */ /* 0x0001e20000100800 */
[----:B------:R-:W-:-:S03]  /*6a30*/  PLOP3.LUT P0, PT, PT, PT, UP1, 0x80, 0x8 ;  /* 0x000000000008781c */ /* 0x000fc60003f0f018 */
[----:B--2---:R1:W-:Y:S04]  /*6a40*/  @P3 STL [R1+0x174], R0 ;  /* 0x0001740001003387 */ /* 0x0043e80000100800 */
[----:B0-----:R-:W2:Y:S01]  /*6a50*/  LDL.LU R46, [R1+0x10b0] ;  /* 0x0010b000012e7983 */ /* 0x001ea20000300800 */
[----:B-1----:R-:W0:Y:S03]  /*6a60*/  S2R R0, SR_TID.X ;  /* 0x0000000000007919 */ /* 0x002e260000002100 */
[----:B----4-:R1:W-:Y:S04]  /*6a70*/  STL [R1+0x170], R49 ;  /* 0x0001703101007387 */ /* 0x0103e80000100800 */
[----:B-1----:R-:W4:Y:S01]  /*6a80*/  LDL.LU R49, [R1+0x24] ;  /* 0x0000240001317983 */ /* 0x002f220000300800 */
[----:B0-----:R-:W-:-:S04]  /*6a90*/  SHF.R.U32.HI R0, RZ, 0x6, R0 ;  /* 0x00000006ff007819 */ /* 0x001fc80000011600 */
[----:B------:R-:W-:-:S04]  /*6aa0*/  SGXT.U32 R0, R0, 0x1 ;  /* 0x000000010000781a */ /* 0x000fc80000000000 */
[----:B------:R-:W-:Y:S01]  /*6ab0*/  LOP3.LUT R52, R0, 0x4, RZ, 0xfc, !PT ;  /* 0x0000000400347812 */ /* 0x000fe200078efcff */
[----:B------:R-:W-:Y:S03]  /*6ac0*/  STL [R1+0x9b8], R6 ;  /* 0x0009b80601007387 */ /* 0x000fe60000100800 */
[----:B------:R-:W-:Y:S02]  /*6ad0*/  ISETP.LT.AND P0, PT, R52, UR13, P0 ;  /* 0x0000000d34007c0c */ /* 0x000fe40008701270 */
[----:B------:R-:W2:Y:S04]  /*6ae0*/  LDL.LU R52, [R1+0x10ac] ;  /* 0x0010ac0001347983 */ /* 0x000ea80000300800 */
[----:B------:R-:W-:Y:S04]  /*6af0*/  STL [R1+0x9b4], R7 ;  /* 0x0009b40701007387 */ /* 0x000fe80000100800 */
[----:B---3--:R0:W-:Y:S04]  /*6b00*/  STL [R1+0x11c], R51 ;  /* 0x00011c3301007387 */ /* 0x0081e80000100800 */
[----:B0-----:R-:W3:Y:S01]  /*6b10*/  LDL.LU R51, [R1+0x10a8] ;  /* 0x0010a80001337983 */ /* 0x001ee20000300800 */
[----:B------:R-:W-:-:S02]  /*6b20*/  LOP3.LUT R47, R0, 0xc, RZ, 0xfc, !PT ;  /* 0x0000000c002f7812 */ /* 0x000fc400078efcff */
[----:B------:R-:W-:Y:S02]  /*6b30*/  PLOP3.LUT P3, PT, PT, PT, UP1, 0x80, 0x8 ;  /* 0x000000000008781c */ /* 0x000fe40003f6f018 */
[----:B------:R-:W-:Y:S02]  /*6b40*/  LOP3.LUT R0, R0, 0x14, RZ, 0xfc, !PT ;  /* 0x0000001400007812 */ /* 0x000fe400078efcff */
[----:B------:R-:W-:Y:S02]  /*6b50*/  PLOP3.LUT P4, PT, PT, PT, UP1, 0x80, 0x8 ;  /* 0x000000000008781c */ /* 0x000fe40003f8f018 */
[----:B------:R-:W-:Y:S02]  /*6b60*/  ISETP.LT.AND P3, PT, R47, UR13, P3 ;  /* 0x0000000d2f007c0c */ /* 0x000fe40009f61270 */
[----:B------:R-:W-:Y:S02]  /*6b70*/  LEA R47, P5, R18, R3, 0x1 ;  /* 0x00000003122f7211 */ /* 0x000fe400078a08ff */
[----:B------:R-:W-:-:S02]  /*6b80*/  ISETP.LT.AND P1, PT, R0, UR13, P4 ;  /* 0x0000000d00007c0c */ /* 0x000fc4000a721270 */
[----:B------:R-:W-:Y:S02]  /*6b90*/  LEA R0, P4, R32, R3, 0x1 ;  /* 0x0000000320007211 */ /* 0x000fe400078808ff */
[----:B------:R-:W-:Y:S01]  /*6ba0*/  LEA.HI.X.SX32 R6, R18, R2, 0x1, P5 ;  /* 0x0000000212067211 */ /* 0x000fe200028f0eff */
[----:B------:R-:W-:Y:S04]  /*6bb0*/  STL [R1+0x618], R47 ;  /* 0x0006182f01007387 */ /* 0x000fe80000100800 */
[----:B------:R-:W-:Y:S01]  /*6bc0*/  STL [R1+0x630], R0 ;  /* 0x0006300001007387 */ /* 0x000fe20000100800 */
[----:B------:R-:W-:-:S03]  /*6bd0*/  @P0 IMAD.MOV.U32 R7, RZ, RZ, R6 ;  /* 0x000000ffff070224 */ /* 0x000fc600078e0006 */
[----:B------:R0:W-:Y:S02]  /*6be0*/  STL [R1+0x614], R6 ;  /* 0x0006140601007387 */ /* 0x0001e40000100800 */
[----:B0-----:R-:W-:Y:S02]  /*6bf0*/  @P0 IMAD.MOV.U32 R6, RZ, RZ, R47 ;  /* 0x000000ffff060224 */ /* 0x001fe400078e002f */
[----:B------:R-:W4:Y:S01]  /*6c00*/  LDL.LU R47, [R1+0x10a4] ;  /* 0x0010a400012f7983 */ /* 0x000f220000300800 */
[----:B---3--:R-:W-:-:S06]  /*6c10*/  PRMT R51, RZ, 0x7610, R51 ;  /* 0x00007610ff337816 */ /* 0x008fcc0000000033 */
[----:B------:R-:W3:Y:S01]  /*6c20*/  @P0 LDG.E.U16 R51, desc[UR10][R6.64] ;  /* 0x0000000a06330981 */ /* 0x000ee2000c1e1500 */
[-C--:B------:R-:W-:Y:S02]  /*6c30*/  LEA.HI.X.SX32 R32, R32, R2.reuse, 0x1, P4 ;  /* 0x0000000220207211 */ /* 0x080fe400020f0eff */
[C---:B------:R-:W-:Y:S02]  /*6c40*/  LEA R18, P5, R48.reuse, R3, 0x1 ;  /* 0x0000000330127211 */ /* 0x040fe400078a08ff */
[----:B--2---:R-:W-:Y:S01]  /*6c50*/  PRMT R52, RZ, 0x7610, R52 ;  /* 0x00007610ff347816 */ /* 0x004fe20000000034 */
[----:B---3--:R0:W-:Y:S04]  /*6c60*/  STL [R1+0x418], R51 ;  /* 0x0004183301007387 */ /* 0x0081e80000100800 */
[----:B0-----:R-:W2:Y:S01]  /*6c70*/  LDL.LU R51, [R1+0x10a0] ;  /* 0x0010a00001337983 */ /* 0x001ea20000300800 */
[----:B------:R-:W-:Y:S01]  /*6c80*/  @P3 IMAD.MOV.U32 R6, RZ, RZ, R0 ;  /* 0x000000ffff063224 */ /* 0x000fe200078e0000 */
[----:B------:R-:W-:Y:S01]  /*6c90*/  LEA.HI.X.SX32 R48, R48, R2, 0x1, P5 ;  /* 0x0000000230307211 */ /* 0x000fe200028f0eff */
[----:B------:R-:W-:-:S05]  /*6ca0*/  @P3 IMAD.MOV.U32 R7, RZ, RZ, R32 ;  /* 0x000000ffff073224 */ /* 0x000fca00078e0020 */
[----:B------:R0:W3:Y:S02]  /*6cb0*/  @P3 LDG.E.U16 R52, desc[UR10][R6.64] ;  /* 0x0000000a06343981 */ /* 0x0000e4000c1e1500 */
[----:B0-----:R-:W-:Y:S02]  /*6cc0*/  @P1 IMAD.MOV.U32 R6, RZ, RZ, R18 ;  /* 0x000000ffff061224 */ /* 0x001fe400078e0012 */
[----:B------:R-:W-:Y:S01]  /*6cd0*/  @P1 IMAD.MOV.U32 R7, RZ, RZ, R48 ;  /* 0x000000ffff071224 */ /* 0x000fe200078e0030 */
[----:B------:R-:W0:Y:S01]  /*6ce0*/  S2R R0, SR_TID.X ;  /* 0x0000000000007919 */ /* 0x000e220000002100 */
[----:B--2---:R-:W-:-:S06]  /*6cf0*/  PRMT R51, RZ, 0x7610, R51 ;  /* 0x00007610ff337816 */ /* 0x004fcc0000000033 */
[----:B------:R1:W2:Y:S01]  /*6d00*/  @P1 LDG.E.U16 R51, desc[UR10][R6.64] ;  /* 0x0000000a06331981 */ /* 0x0002a2000c1e1500 */
[----:B0-----:R-:W-:-:S03]  /*6d10*/  SHF.R.U32.HI R0, RZ, 0x6, R0 ;  /* 0x00000006ff007819 */ /* 0x001fc60000011600 */
[----:B------:R-:W-:Y:S04]  /*6d20*/  STL [R1+0x648], R18 ;  /* 0x0006481201007387 */ /* 0x000fe80000100800 */
[----:B------:R0:W-:Y:S01]  /*6d30*/  STL [R1+0x62c], R32 ;  /* 0x00062c2001007387 */ /* 0x0001e20000100800 */
[----:B-1----:R-:W-:Y:S02]  /*6d40*/  PRMT R6, RZ, 0x7610, R6 ;  /* 0x00007610ff067816 */ /* 0x002fe40000000006 */
[----:B------:R-:W-:Y:S01]  /*6d50*/  SGXT.U32 R0, R0, 0x1 ;  /* 0x000000010000781a */ /* 0x000fe20000000000 */
[----:B0-----:R-:W4:Y:S04]  /*6d60*/  LDL.LU R32, [R1+0x109c] ;  /* 0x00109c0001207983 */ /* 0x001f280000300800 */
[----:B---3--:R0:W-:Y:S04]  /*6d70*/  STL [R1+0x414], R52 ;  /* 0x0004143401007387 */ /* 0x0081e80000100800 */
[----:B------:R1:W-:Y:S01]  /*6d80*/  STL [R1+0x644], R48 ;  /* 0x0006443001007387 */ /* 0x0003e20000100800 */
[----:B------:R-:W-:-:S02]  /*6d90*/  PLOP3.LUT P0, PT, PT, PT, UP1, 0x80, 0x8 ;  /* 0x000000000008781c */ /* 0x000fc40003f0f018 */
[----:B0-----:R-:W-:Y:S01]  /*6da0*/  LOP3.LUT R52, R0, 0x1c, RZ, 0xfc, !PT ;  /* 0x0000001c00347812 */ /* 0x001fe200078efcff */
[----:B-1----:R-:W3:Y:S04]  /*6db0*/  LDL.LU R48, [R1+0x1098] ;  /* 0x0010980001307983 */ /* 0x002ee80000300800 */
[----:B------:R-:W3:Y:S01]  /*6dc0*/  LDL.LU R18, [R1+0x1094] ;  /* 0x0010940001127983 */ /* 0x000ee20000300800 */
[----:B------:R-:W-:Y:S02]  /*6dd0*/  ISETP.LT.AND P1, PT, R52, UR13, P0 ;  /* 0x0000000d34007c0c */ /* 0x000fe40008721270 */
[----:B------:R-:W-:Y:S01]  /*6de0*/  LOP3.LUT R52, R0, 0x2c, RZ, 0xfc, !PT ;  /* 0x0000002c00347812 */ /* 0x000fe200078efcff */
[----:B--2---:R-:W-:Y:S04]  /*6df0*/  STL [R1+0x410], R51 ;  /* 0x0004103301007387 */ /* 0x004fe80000100800 */
[----:B------:R4:W-:Y:S02]  /*6e00*/  STL.S16 [R1+0x40c], R6 ;  /* 0x00040c0601007387 */ /* 0x0009e40000100600 */
[----:B----4-:R-:W-:-:S02]  /*6e10*/  LEA R6, P4, R49, R3, 0x1 ;  /* 0x0000000331067211 */ /* 0x010fc400078808ff */
[C---:B------:R-:W-:Y:S02]  /*6e20*/  LOP3.LUT R51, R0.reuse, 0x24, RZ, 0xfc, !PT ;  /* 0x0000002400337812 */ /* 0x040fe400078efcff */
[----:B------:R-:W-:Y:S01]  /*6e30*/  LEA.HI.X.SX32 R7, R49, R2, 0x1, P4 ;  /* 0x0000000231077211 */ /* 0x000fe200020f0eff */
[----:B------:R0:W-:Y:S01]  /*6e40*/  STL [R1+0x664], R6 ;  /* 0x0006640601007387 */ /* 0x0001e20000100800 */
[----:B------:R-:W-:-:S03]  /*6e50*/  LOP3.LUT R49, R0, 0x34, RZ, 0xfc, !PT ;  /* 0x0000003400317812 */ /* 0x000fc600078efcff */
[----:B------:R-:W2:Y:S01]  /*6e60*/  LDL R0, [R1+0x40c] ;  /* 0x00040c0001007983 */ /* 0x000ea20000100800 */
[----:B------:R-:W-:-:S04]  /*6e70*/  PLOP3.LUT P3, PT, PT, PT, UP1, 0x80, 0x8 ;  /* 0x000000000008781c */ /* 0x000fc80003f6f018 */
[----:B------:R-:W-:Y:S02]  /*6e80*/  ISETP.LT.AND P0, PT, R51, UR13, P3 ;  /* 0x0000000d33007c0c */ /* 0x000fe40009f01270 */
[----:B------:R-:W-:-:S04]  /*6e90*/  PLOP3.LUT P3, PT, PT, PT, UP1, 0x80, 0x8 ;  /* 0x000000000008781c */ /* 0x000fc80003f6f018 */
[----:B------:R-:W-:Y:S02]  /*6ea0*/  ISETP.LT.AND P3, PT, R52, UR13, P3 ;  /* 0x0000000d34007c0c */ /* 0x000fe40009f61270 */
[----:B---3--:R-:W-:-:S04]  /*6eb0*/  LEA R51, P5, R18, R3, 0x1 ;  /* 0x0000000312337211 */ /* 0x008fc800078a08ff */
[----:B------:R-:W-:Y:S01]  /*6ec0*/  LEA.HI.X.SX32 R52, R18, R2, 0x1, P5 ;  /* 0x0000000212347211 */ /* 0x000fe200028f0eff */
[----:B------:R1:W-:Y:S01]  /*6ed0*/  STL [R1+0x660], R7 ;  /* 0x0006600701007387 */ /* 0x0003e20000100800 */
[----:B------:R-:W-:-:S03]  /*6ee0*/  PRMT R32, RZ, 0x7610, R32 ;  /* 0x00007610ff207816 */ /* 0x000fc60000000020 */
[----:B--2---:R0:W2:Y:S02]  /*6ef0*/  @P1 LDG.E.U16 R0, desc[UR10][R6.64] ;  /* 0x0000000a06001981 */ /* 0x0040a4000c1e1500 */
[----:B0-----:R-:W-:Y:S02]  /*6f00*/  @P0 IMAD.MOV.U32 R6, RZ, RZ, R51 ;  /* 0x000000ffff060224 */ /* 0x001fe400078e0033 */
[----:B-1----:R-:W-:-:S05]  /*6f10*/  @P0 IMAD.MOV.U32 R7, RZ, RZ, R52 ;  /* 0x000000ffff070224 */ /* 0x002fca00078e0034 */
[----:B------:R0:W3:Y:S04]  /*6f20*/  @P0 LDG.E.U16 R32, desc[UR10][R6.64] ;  /* 0x0000000a06200981 */ /* 0x0000e8000c1e1500 */
[----:B------:R1:W-:Y:S01]  /*6f30*/  STL [R1+0x684], R51 ;  /* 0x0006843301007387 */ /* 0x0003e20000100800 */
[----:B------:R-:W-:Y:S02]  /*6f40*/  PLOP3.LUT P4, PT, PT, PT, UP1, 0x80, 0x8 ;  /* 0x000000000008781c */ /* 0x000fe40003f8f018 */
[----:B0-----:R-:W-:Y:S02]  /*6f50*/  PRMT R7, RZ, 0x7610, R7 ;  /* 0x00007610ff077816 */ /* 0x001fe40000000007 */
[----:B-1----:R-:W-:Y:S01]  /*6f60*/  LEA R51, P0, R25, R3, 0x1 ;  /* 0x0000000319337211 */ /* 0x002fe200078008ff */
[----:B--2---:R0:W-:Y:S02]  /*6f70*/  @P1 STL [R1+0x40c], R0 ;  /* 0x00040c0001001387 */ /* 0x0041e40000100800 */
[----:B0-----:R-:W0:Y:S01]  /*6f80*/  S2R R0, SR_TID.X ;  /* 0x0000000000007919 */ /* 0x001e220000002100 */
[----:B------:R-:W-:-:S02]  /*6f90*/  ISETP.LT.AND P1, PT, R49, UR13, P4 ;  /* 0x0000000d31007c0c */ /* 0x000fc4000a721270 */
[C---:B------:R-:W-:Y:S01]  /*6fa0*/  LEA R49, P4, R24.reuse, R3, 0x1 ;  /* 0x0000000318317211 */ /* 0x040fe200078808ff */
[----:B------:R-:W-:Y:S03]  /*6fb0*/  STL [R1+0x680], R52 ;  /* 0x0006803401007387 */ /* 0x000fe60000100800 */
[----:B------:R-:W-:Y:S01]  /*6fc0*/  LEA.HI.X.SX32 R6, R24, R2, 0x1, P4 ;  /* 0x0000000218067211 */ /* 0x000fe200020f0eff */
[----:B------:R-:W-:Y:S04]  /*6fd0*/  STL [R1+0x6a4], R49 ;  /* 0x0006a43101007387 */ /* 0x000fe80000100800 */
[----:B------:R-:W-:Y:S04]  /*6fe0*/  STL.S16 [R1+0x404], R7 ;  /* 0x0004040701007387 */ /* 0x000fe80000100600 */
[----:B------:R-:W-:Y:S04]  /*6ff0*/  STL [R1+0x6c8], R51 ;  /* 0x0006c83301007387 */ /* 0x000fe80000100800 */
[----:B------:R-:W-:Y:S04]  /*7000*/  STL [R1+0x6a0], R6 ;  /* 0x0006a00601007387 */ /* 0x000fe80000100800 */
[----:B---3--:R1:W-:Y:S01]  /*7010*/  STL [R1+0x408], R32 ;  /* 0x0004082001007387 */ /* 0x0083e20000100800 */
[----:B0-----:R-:W-:-:S04]  /*7020*/  SHF.R.U32.HI R0, RZ, 0x6, R0 ;  /* 0x00000006ff007819 */ /* 0x001fc80000011600 */
[----:B------:R-:W-:-:S04]  /*7030*/  SGXT.U32 R0, R0, 0x1 ;  /* 0x000000010000781a */ /* 0x000fc80000000000 */
[----:B-1----:R-:W-:Y:S02]  /*7040*/  LOP3.LUT R32, R0, 0x3c, RZ, 0xfc, !PT ;  /* 0x0000003c00207812 */ /* 0x002fe400078efcff */
[----:B------:R-:W2:Y:S01]  /*7050*/  LDL R0, [R1+0x404] ;  /* 0x0004040001007983 */ /* 0x000ea20000100800 */
[----:B------:R-:W-:Y:S02]  /*7060*/  @P3 IMAD.MOV.U32 R7, RZ, RZ, R6 ;  /* 0x000000ffff073224 */ /* 0x000fe400078e0006 */
[----:B------:R-:W-:Y:S02]  /*7070*/  @P3 IMAD.MOV.U32 R6, RZ, RZ, R49 ;  /* 0x000000ffff063224 */ /* 0x000fe400078e0031 */
[----:B------:R-:W3:Y:S01]  /*7080*/  LDL.LU R49, [R1+0x1090] ;  /* 0x0010900001317983 */ /* 0x000ee20000300800 */
[----:B------:R-:W-:Y:S02]  /*7090*/  LEA.HI.X.SX32 R52, R25, R2, 0x1, P0 ;  /* 0x0000000219347211 */ /* 0x000fe400000f0eff */
[----:B------:R-:W-:Y:S01]  /*70a0*/  PRMT R48, RZ, 0x7610, R48 ;  /* 0x00007610ff307816 */ /* 0x000fe20000000030 */
[----:B--2---:R0:W2:Y:S02]  /*70b0*/  @P3 LDG.E.U16 R0, desc[UR10][R6.64] ;  /* 0x0000000a06003981 */ /* 0x0040a4000c1e1500 */
[----:B0-----:R-:W-:-:S02]  /*70c0*/  @P1 IMAD.MOV.U32 R6, RZ, RZ, R51 ;  /* 0x000000ffff061224 */ /* 0x001fc400078e0033 */
[----:B------:R-:W-:-:S05]  /*70d0*/  @P1 IMAD.MOV.U32 R7, RZ, RZ, R52 ;  /* 0x000000ffff071224 */ /* 0x000fca00078e0034 */
[----:B------:R0:W4:Y:S01]  /*70e0*/  @P1 LDG.E.U16 R48, desc[UR10][R6.64] ;  /* 0x0000000a06301981 */ /* 0x000122000c1e1500 */
[----:B------:R-:W-:-:S03]  /*70f0*/  PLOP3.LUT P0, PT, PT, PT, UP1, 0x80, 0x8 ;  /* 0x000000000008781c */ /* 0x000fc60003f0f018 */
[----:B------:R-:W-:Y:S01]  /*7100*/  STL [R1+0x6c4], R52 ;  /* 0x0006c43401007387 */ /* 0x000fe20000100800 */
[----:B------:R-:W-:Y:S02]  /*7110*/  ISETP.LT.AND P1, PT, R32, UR13, P0 ;  /* 0x0000000d20007c0c */ /* 0x000fe40008721270 */
[----:B---3--:R-:W-:Y:S02]  /*7120*/  PRMT R49, RZ, 0x7610, R49 ;  /* 0x00007610ff317816 */ /* 0x008fe40000000031 */
[----:B0-----:R-:W-:-:S04]  /*7130*/  LEA R6, P4, R29, R3, 0x1 ;  /* 0x000000031d067211 */ /* 0x001fc800078808ff */
[----:B------:R-:W-:-:S05]  /*7140*/  LEA.HI.X.SX32 R7, R29, R2, 0x1, P4 ;  /* 0x000000021d077211 */ /* 0x000fca00020f0eff */
[----:B------:R0:W3:Y:S01]  /*7150*/  @P1 LDG.E.U16 R49, desc[UR10][R6.64] ;  /* 0x0000000a06311981 */ /* 0x0000e2000c1e1500 */
[----:B------:R-:W-:Y:S02]  /*7160*/  PLOP3.LUT P0, PT, PT, PT, UP1, 0x80, 0x8 ;  /* 0x000000000008781c */ /* 0x000fe40003f0f018 */
[----:B------:R-:W-:Y:S02]  /*7170*/  PLOP3.LUT P4, PT, PT, PT, UP1, 0x80, 0x8 ;  /* 0x000000000008781c */ /* 0x000fe40003f8f018 */
[----:B------:R-:W-:Y:S01]  /*7180*/  PRMT R45, RZ, 0x7610, R45 ;  /* 0x00007610ff2d7816 */ /* 0x000fe2000000002d */
[----:B--2---:R1:W-:Y:S02]  /*7190*/  @P3 STL [R1+0x404], R0 ;  /* 0x0004040001003387 */ /* 0x0043e40000100800 */
[----:B-1----:R-:W1:Y:S01]  /*71a0*/  S2R R0, SR_TID.X ;  /* 0x0000000000007919 */ /* 0x002e620000002100 */
[----:B------:R-:W-:Y:S01]  /*71b0*/  PLOP3.LUT P3, PT, PT, PT, UP1, 0x80, 0x8 ;  /* 0x000000000008781c */ /* 0x000fe20003f6f018 */
[----:B------:R-:W2:Y:S04]  /*71c0*/  LDL.LU R52, [R1+0x108c] ;  /* 0x00108c0001347983 */ /* 0x000ea80000300800 */
[----:B----4-:R4:W-:Y:S04]  /*71d0*/  STL [R1+0x400], R48 ;  /* 0x0004003001007387 */ /* 0x0109e80000100800 */
[----:B------:R0:W-:Y:S01]  /*71e0*/  STL [R1+0x6e8], R6 ;  /* 0x0006e80601007387 */ /* 0x0001e20000100800 */
[----:B-1----:R-:W-:-:S04]  /*71f0*/  SHF.R.U32.HI R0, RZ, 0x6, R0 ;  /* 0x00000006ff007819 */ /* 0x002fc80000011600 */
[----:B------:R-:W-:-:S04]  /*7200*/  SGXT.U32 R0, R0, 0x1 ;  /* 0x000000010000781a */ /* 0x000fc80000000000 */
[C---:B------:R-:W-:Y:S02]  /*7210*/  LOP3.LUT R51, R0.reuse, 0x44, RZ, 0xfc, !PT ;  /* 0x0000004400337812 */ /* 0x040fe400078efcff */
[C---:B------:R-:W-:Y:S02]  /*7220*/  LOP3.LUT R32, R0.reuse, 0x4c, RZ, 0xfc, !PT ;  /* 0x0000004c00207812 */ /* 0x040fe400078efcff */
[----:B------:R-:W-:Y:S02]  /*7230*/  ISETP.LT.AND P0, PT, R51, UR13, P0 ;  /* 0x0000000d33007c0c */ /* 0x000fe40008701270 */
[----:B----4-:R-:W-:Y:S02]  /*7240*/  LOP3.LUT R48, R0, 0x54, RZ, 0xfc, !PT ;  /* 0x0000005400307812 */ /* 0x010fe400078efcff */
[----:B------:R-:W-:Y:S02]  /*7250*/  ISETP.LT.AND P3, PT, R32, UR13, P3 ;  /* 0x0000000d20007c0c */ /* 0x000fe40009f61270 */
[----:B------:R-:W-:-:S02]  /*7260*/  LEA R32, P5, R30, R3, 0x1 ;  /* 0x000000031e207211 */ /* 0x000fc400078a08ff */
[----:B------:R-:W-:Y:S02]  /*7270*/  ISETP.LT.AND P1, PT, R48, UR13, P4 ;  /* 0x0000000d30007c0c */ /* 0x000fe4000a721270 */
[----:B------:R-:W-:Y:S02]  /*7280*/  LEA R51, P4, R28, R3, 0x1 ;  /* 0x000000031c337211 */ /* 0x000fe400078808ff */
[----:B0-----:R-:W-:Y:S01]  /*7290*/  LEA.HI.X.SX32 R6, R30, R2, 0x1, P5 ;  /* 0x000000021e067211 */ /* 0x001fe200028f0eff */
[----:B------:R0:W-:Y:S04]  /*72a0*/  STL [R1+0x6e4], R7 ;  /* 0x0006e40701007387 */ /* 0x0001e80000100800 */
[----:B------:R-:W-:Y:S04]  /*72b0*/  STL [R1+0x940], R32 ;  /* 0x0009402001007387 */ /* 0x000fe80000100800 */
[----:B------:R-:W-:Y:S01]  /*72c0*/  STL [R1+0x950], R51 ;  /* 0x0009503301007387 */ /* 0x000fe20000100800 */
[----:B0-----:R-:W-:-:S03]  /*72d0*/  @P0 IMAD.MOV.U32 R7, RZ, RZ, R6 ;  /* 0x000000ffff070224 */ /* 0x001fc600078e0006 */
[----:B------:R0:W-:Y:S02]  /*72e0*/  STL [R1+0x700], R6 ;  /* 0x0007000601007387 */ /* 0x0001e40000100800 */
[----:B0-----:R-:W-:-:S05]  /*72f0*/  @P0 IMAD.MOV.U32 R6, RZ, RZ, R32 ;  /* 0x000000ffff060224 */ /* 0x001fca00078e0020 */
[----:B------:R0:W4:Y:S04]  /*7300*/  @P0 LDG.E.U16 R45, desc[UR10][R6.64] ;  /* 0x0000000a062d0981 */ /* 0x000128000c1e1500 */
[----:B---3--:R1:W-:Y:S01]  /*7310*/  STL [R1+0x3fc], R49 ;  /* 0x0003fc3101007387 */ /* 0x0083e20000100800 */
[----:B------:R-:W-:Y:S02]  /*7320*/  PRMT R0, RZ, 0x7610, R0 ;  /* 0x00007610ff007816 */ /* 0x000fe40000000000 */
[----:B------:R-:W-:Y:S01]  /*7330*/  LEA R48, P5, R27, R3, 0x1 ;  /* 0x000000031b307211 */ /* 0x000fe200078a08ff */
[----:B------:R-:W3:Y:S01]  /*7340*/  LDL.LU R32, [R1+0x1088] ;  /* 0x0010880001207983 */ /* 0x000ee20000300800 */
[----:B-1----:R-:W-:Y:S01]  /*7350*/  LEA.HI.X.SX32 R49, R28, R2, 0x1, P4 ;  /* 0x000000021c317211 */ /* 0x002fe200020f0eff */
[----:B0-----:R-:W-:-:S04]  /*7360*/  @P3 IMAD.MOV.U32 R6, RZ, RZ, R51 ;  /* 0x000000ffff063224 */ /* 0x001fc800078e0033 */
[----:B------:R-:W-:-:S05]  /*7370*/  @P3 IMAD.MOV.U32 R7, RZ, RZ, R49 ;  /* 0x000000ffff073224 */ /* 0x000fca00078e0031 */
[----:B------:R0:W2:Y:S04]  /*7380*/  @P3 LDG.E.U16 R0, desc[UR10][R6.64] ;  /* 0x0000000a06003981 */ /* 0x0000a8000c1e1500 */
[----:B------:R-:W-:Y:S04]  /*7390*/  STL [R1+0x960], R48 ;  /* 0x0009603001007387 */ /* 0x000fe80000100800 */
[----:B------:R1:W-:Y:S01]  /*73a0*/  STL [R1+0x94c], R49 ;  /* 0x00094c3101007387 */ /* 0x0003e20000100800 */
[----:B------:R-:W-:Y:S01]  /*73b0*/  PRMT R43, RZ, 0x7610, R43 ;  /* 0x00007610ff2b7816 */ /* 0x000fe2000000002b */
[----:B0-----:R-:W-:-:S02]  /*73c0*/  @P1 IMAD.MOV.U32 R6, RZ, RZ, R48 ;  /* 0x000000ffff061224 */ /* 0x001fc400078e0030 */
[----:B----4-:R0:W-:Y:S04]  /*73d0*/  STL [R1+0x3f8], R45 ;  /* 0x0003f82d01007387 */ /* 0x0101e80000100800 */
[----:B-1----:R-:W4:Y:S04]  /*73e0*/  LDL.LU R49, [R1+0x1084] ;  /* 0x0010840001317983 */ /* 0x002f280000300800 */
[----:B------:R-:W3:Y:S01]  /*73f0*/  LDL.LU R51, [R1+0x1080] ;  /* 0x0010800001337983 */ /* 0x000ee20000300800 */
        /* <DEDUP_REMOVED lines=8> */
[----:B0-----:R-:W-:-:S04]  /*7480*/  LEA R6, P4, R31, R3, 0x1 ;  /* 0x000000031f067211 */ /* 0x001fc800078808ff */
[----:B------:R-:W-:Y:S02]  /*7490*/  LEA.HI.X.SX32 R7, R31, R2, 0x1, P4 ;  /* 0x000000021f077211 */ /* 0x000fe400020f0eff */
[----:B-1----:R-:W-:-:S04]  /*74a0*/  SHF.R.U32.HI R0, RZ, 0x6, R0 ;  /* 0x00000006ff007819 */ /* 0x002fc80000011600 */
[----:B------:R-:W-:-:S04]  /*74b0*/  SGXT.U32 R0, R0, 0x1 ;  /* 0x000000010000781a */ /* 0x000fc80000000000 */
[----:B--2---:R-:W-:-:S04]  /*74c0*/  LOP3.LUT R45, R0, 0x5c, RZ, 0xfc, !PT ;  /* 0x0000005c002d7812 */ /* 0x004fc800078efcff */
[----:B------:R-:W-:Y:S02]  /*74d0*/  ISETP.LT.AND P1, PT, R45, UR13, P0 ;  /* 0x0000000d2d007c0c */ /* 0x000fe40008721270 */
[----:B------:R-:W-:Y:S02]  /*74e0*/  LOP3.LUT R48, R0, 0x6c, RZ, 0xfc, !PT ;  /* 0x0000006c00307812 */ /* 0x000fe400078efcff */
[----:B------:R-:W-:Y:S02]  /*74f0*/  LEA R45, P5, R26, R3, 0x1 ;  /* 0x000000031a2d7211 */ /* 0x000fe400078a08ff */
[----:B------:R-:W-:Y:S02]  /*7500*/  PRMT R44, RZ, 0x7610, R44 ;  /* 0x00007610ff2c7816 */ /* 0x000fe4000000002c */
[----:B----4-:R-:W-:-:S06]  /*7510*/  PRMT R49, RZ, 0x7610, R49 ;  /* 0x00007610ff317816 */ /* 0x010fcc0000000031 */
        /* <DEDUP_REMOVED lines=12> */
[----:B------:R0:W3:Y:S01]  /*75e0*/  @P0 LDG.E.U16 R44, desc[UR10][R6.64] ;  /* 0x0000000a062c0981 */ /* 0x0000e2000c1e1500 */
[----:B------:R-:W-:Y:S02]  /*75f0*/  LOP3.LUT R43, R0, 0x74, RZ, 0xfc, !PT ;  /* 0x00000074002b7812 */ /* 0x000fe400078efcff */
[----:B------:R-:W-:-:S04]  /*7600*/  PLOP3.LUT P4, PT, PT, PT, UP1, 0x80, 0x8 ;  /* 0x000000000008781c */ /* 0x000fc80003f8f018 */
[----:B------:R-:W-:Y:S02]  /*7610*/  ISETP.LT.AND P1, PT, R43, UR13, P4 ;  /* 0x0000000d2b007c0c */ /* 0x000fe4000a721270 */
[CC--:B------:R-:W-:Y:S02]  /*7620*/  LEA R43, P4, R23.reuse, R3.reuse, 0x1 ;  /* 0x00000003172b7211 */ /* 0x0c0fe400078808ff */
[----:B------:R-:W-:Y:S02]  /*7630*/  PRMT R32, RZ, 0x7610, R32 ;  /* 0x00007610ff207816 */ /* 0x000fe40000000020 */
[----:B0-----:R-:W-:Y:S01]  /*7640*/  LEA.HI.X.SX32 R6, R23, R2, 0x1, P4 ;  /* 0x0000000217067211 */ /* 0x001fe200020f0eff */
[----:B------:R-:W-:Y:S01]  /*7650*/  IMAD.MOV.U32 R7, RZ, RZ, R43 ;  /* 0x000000ffff077224 */ /* 0x000fe200078e002b */
[----:B--2---:R0:W-:Y:S04]  /*7660*/  STL [R1+0x3ec], R49 ;  /* 0x0003ec3101007387 */ /* 0x0041e80000100800 */
[----:B0-----:R-:W2:Y:S04]  /*7670*/  LDL.LU R49, [R1+0x90] ;  /* 0x0000900001317983 */ /* 0x001ea80000300800 */
[----:B------:R0:W-:Y:S04]  /*7680*/  STL [R1+0x97c], R48 ;  /* 0x00097c3001007387 */ /* 0x0001e80000100800 */
[----:B------:R1:W-:Y:S04]  /*7690*/  STL [R1+0x990], R43 ;  /* 0x0009902b01007387 */ /* 0x0003e80000100800 */
[----:B------:R-:W4:Y:S01]  /*76a0*/  LDL.LU R45, [R1+0x6c] ;  /* 0x00006c00012d7983 */ /* 0x000f220000300800 */
[----:B0-----:R-:W-:-:S03]  /*76b0*/  LEA R48, P0, R22, R3, 0x1 ;  /* 0x0000000316307211 */ /* 0x001fc600078008ff */
[----:B-1----:R-:W2:Y:S04]  /*76c0*/  LDL.LU R43, [R1+0x28] ;  /* 0x00002800012b7983 */ /* 0x002ea80000300800 */
[----:B------:R-:W-:Y:S04]  /*76d0*/  STL.S16 [R1+0x3e4], R32 ;  /* 0x0003e42001007387 */ /* 0x000fe80000100600 */
[----:B------:R-:W-:Y:S04]  /*76e0*/  STL [R1+0x9a8], R48 ;  /* 0x0009a83001007387 */ /* 0x000fe80000100800 */
[----:B------:R-:W-:Y:S04]  /*76f0*/  STL [R1+0x98c], R6 ;  /* 0x00098c0601007387 */ /* 0x000fe80000100800 */
[----:B---3--:R0:W-:Y:S02]  /*7700*/  STL [R1+0x3e8], R44 ;  /* 0x0003e82c01007387 */ /* 0x0081e40000100800 */
[----:B0-----:R-:W-:-:S02]  /*7710*/  LOP3.LUT R44, R0, 0x7c, RZ, 0xfc, !PT ;  /* 0x0000007c002c7812 */ /* 0x001fc400078efcff */
[----:B------:R-:W3:Y:S01]  /*7720*/  LDL R0, [R1+0x3e4] ;  /* 0x0003e40001007983 */ /* 0x000ee20000100800 */
[----:B------:R-:W-:-:S04]  /*7730*/  @P3 LOP3.LUT R7, R7, R6, RZ, 0x3c, !PT ;  /* 0x0000000607073212 */ /* 0x000fc800078e3cff */
[----:B------:R-:W-:-:S04]  /*7740*/  @P3 LOP3.LUT R6, R7, R6, RZ, 0x3c, !PT ;  /* 0x0000000607063212 */ /* 0x000fc800078e3cff */
[----:B------:R-:W-:Y:S02]  /*7750*/  @P3 LOP3.LUT R7, R7, R6, RZ, 0x3c, !PT ;  /* 0x0000000607073212 */ /* 0x000fe400078e3cff */
[----:B------:R-:W-:Y:S02]  /*7760*/  LEA.HI.X.SX32 R32, R22, R2, 0x1, P0 ;  /* 0x0000000216207211 */ /* 0x000fe400000f0eff */
[----:B------:R-:W-:Y:S02]  /*7770*/  PRMT R47, RZ, 0x7610, R47 ;  /* 0x00007610ff2f7816 */ /* 0x000fe4000000002f */
[----:B------:R-:W-:Y:S01]  /*7780*/  PLOP3.LUT P0, PT, PT, PT, UP1, 0x80, 0x8 ;  /* 0x000000000008781c */ /* 0x000fe20003f0f018 */
[----:B------:R-:W-:Y:S01]  /*7790*/  IMAD R4, R50, 0x2, R4 ;  /* 0x0000000232047824 */ /* 0x000fe200078e0204 */
[----:B------:R-:W-:Y:S01]  /*77a0*/  PRMT R52, RZ, 0x7610, R52 ;  /* 0x00007610ff347816 */ /* 0x000fe20000000034 */
[----:B---3--:R0:W3:Y:S02]  /*77b0*/  @P3 LDG.E.U16 R0, desc[UR10][R6.64] ;  /* 0x0000000a06003981 */ /* 0x0080e4000c1e1500 */
[----:B0-----:R-:W-:-:S02]  /*77c0*/  @P1 IMAD.MOV.U32 R6, RZ, RZ, R48 ;  /* 0x000000ffff061224 */ /* 0x001fc400078e0030 */
[----:B------:R-:W-:-:S05]  /*77d0*/  @P1 IMAD.MOV.U32 R7, RZ, RZ, R32 ;  /* 0x000000ffff071224 */ /* 0x000fca00078e0020 */
[----:B------:R0:W2:Y:S01]  /*77e0*/  @P1 LDG.E.U16 R47, desc[UR10][R6.64] ;  /* 0x0000000a062f1981 */ /* 0x0000a2000c1e1500 */
[----:B------:R-:W-:Y:S02]  /*77f0*/  ISETP.LT.AND P1, PT, R44, UR13, P0 ;  /* 0x0000000d2c007c0c */ /* 0x000fe40008721270 */
[----:B0-----:R-:W-:-:S04]  /*7800*/  LEA R6, P4, R4, R3, 0x1 ;  /* 0x0000000304067211 */ /* 0x001fc800078808ff */
[----:B------:R-:W-:-:S07]  /*7810*/  LEA.HI.X.SX32 R7, R4, R2, 0x1, P4 ;  /* 0x0000000204077211 */ /* 0x000fce00020f0eff */
[----:B------:R0:W4:Y:S04]  /*7820*/  @P1 LDG.E.U16 R52, desc[UR10][R6.64] ;  /* 0x0000000a06341981 */ /* 0x000128000c1e1500 */
[----:B------:R-:W-:Y:S01]  /*7830*/  STL [R1+0x9a4], R32 ;  /* 0x0009a42001007387 */ /* 0x000fe20000100800 */
[----:B------:R-:W-:Y:S02]  /*7840*/  PLOP3.LUT P0, PT, PT, PT, UP1, 0x80, 0x8 ;  /* 0x000000000008781c */ /* 0x000fe40003f0f018 */
[----:B------:R-:W-:Y:S02]  /*7850*/  PLOP3.LUT P4, PT, PT, PT, UP1, 0x80, 0x8 ;  /* 0x000000000008781c */ /* 0x000fe40003f8f018 */
[----:B------:R-:W-:Y:S02]  /*7860*/  PRMT R46, RZ, 0x7610, R46 ;  /* 0x00007610ff2e7816 */ /* 0x000fe4000000002e */
[----:B------:R-:W-:Y:S01]  /*7870*/  PRMT R42, RZ, 0x7610, R42 ;  /* 0x00007610ff2a7816 */ /* 0x000fe2000000002a */
[----:B---3--:R1:W-:Y:S02]  /*7880*/  @P3 STL [R1+0x3e4], R0 ;  /* 0x0003e40001003387 */ /* 0x0083e40000100800 */
[----:B-1----:R-:W1:Y:S01]  /*7890*/  S2R R0, SR_TID.X ;  /* 0x0000000000007919 */ /* 0x002e620000002100 */
[----:B------:R-:W-:Y:S01]  /*78a0*/  PLOP3.LUT P3, PT, PT, PT, UP1, 0x80, 0x8 ;  /* 0x000000000008781c */ /* 0x000fe20003f6f018 */
[----:B------:R-:W3:Y:S04]  /*78b0*/  LDL.LU R32, [R1+0x107c] ;  /* 0x00107c0001207983 */ /* 0x000ee80000300800 */
[----:B--2---:R2:W-:Y:S04]  /*78c0*/  STL [R1+0x3e0], R47 ;  /* 0x0003e02f01007387 */ /* 0x0045e80000100800 */
[----:B------:R0:W-:Y:S01]  /*78d0*/  STL [R1+0x740], R6 ;  /* 0x0007400601007387 */ /* 0x0001e20000100800 */
[----:B-1----:R-:W-:-:S04]  /*78e0*/  SHF.R.U32.HI R0, RZ, 0x6, R0 ;  /* 0x00000006ff007819 */ /* 0x002fc80000011600 */
[----:B------:R-:W-:-:S04]  /*78f0*/  SGXT.U32 R0, R0, 0x1 ;  /* 0x000000010000781a */ /* 0x000fc80000000000 */
[C---:B------:R-:W-:Y:S02]  /*7900*/  LOP3.LUT R48, R0.reuse, 0x6, RZ, 0xfc, !PT ;  /* 0x0000000600307812 */ /* 0x040fe400078efcff */
[----:B--2---:R-:W-:Y:S02]  /*7910*/  LOP3.LUT R47, R0, 0xe, RZ, 0xfc, !PT ;  /* 0x0000000e002f7812 */ /* 0x004fe400078efcff */
[----:B------:R-:W-:Y:S02]  /*7920*/  ISETP.LT.AND P0, PT, R48, UR13, P0 ;  /* 0x0000000d30007c0c */ /* 0x000fe40008701270 */
[----:B------:R-:W-:Y:S01]  /*7930*/  LOP3.LUT R44, R0, 0x16, RZ, 0xfc, !PT ;  /* 0x00000016002c7812 */ /* 0x000fe200078efcff */
[----:B------:R-:W2:Y:S01]  /*7940*/  LDL.LU R48, [R1+0x1078] ;  /* 0x0010780001307983 */ /* 0x000ea20000300800 */
[----:B------:R-:W-:Y:S02]  /*7950*/  ISETP.LT.AND P3, PT, R47, UR13, P3 ;  /* 0x0000000d2f007c0c */ /* 0x000fe40009f61270 */
[----:B------:R-:W-:-:S02]  /*7960*/  LEA R47, P5, R49, R3, 0x1 ;  /* 0x00000003312f7211 */ /* 0x000fc400078a08ff */
[----:B------:R-:W-:Y:S01]  /*7970*/  ISETP.LT.AND P1, PT, R44, UR13, P4 ;  /* 0x0000000d2c007c0c */ /* 0x000fe2000a721270 */
[----:B------:R1:W-:Y:S01]  /*7980*/  STL [R1+0x73c], R7 ;  /* 0x00073c0701007387 */ /* 0x0003e20000100800 */
[----:B----4-:R-:W-:Y:S02]  /*7990*/  LEA R44, P4, R45, R3, 0x1 ;  /* 0x000000032d2c7211 */ /* 0x010fe400078808ff */
[-C--:B0-----:R-:W-:Y:S01]  /*79a0*/  LEA.HI.X.SX32 R6, R49, R2.reuse, 0x1, P5 ;  /* 0x0000000231067211 */ /* 0x081fe200028f0eff */
[----:B------:R0:W-:Y:S01]  /*79b0*/  STL [R1+0x3dc], R52 ;  /* 0x0003dc3401007387 */ /* 0x0001e20000100800 */
[----:B------:R-:W-:-:S03]  /*79c0*/  LEA.HI.X.SX32 R45, R45, R2, 0x1, P4 ;  /* 0x000000022d2d7211 */ /* 0x000fc600020f0eff */
[----:B-1----:R-:W-:Y:S01]  /*79d0*/  @P0 IMAD.MOV.U32 R7, RZ, RZ, R6 ;  /* 0x000000ffff070224 */ /* 0x002fe200078e0006 */
[----:B0-----:R-:W4:Y:S04]  /*79e0*/  LDL.LU R52, [R1+0x1074] ;  /* 0x0010740001347983 */ /* 0x001f280000300800 */
[----:B------:R-:W-:Y:S04]  /*79f0*/  STL [R1+0x620], R47 ;  /* 0x0006202f01007387 */ /* 0x000fe80000100800 */
[----:B------:R-:W-:Y:S04]  /*7a00*/  STL [R1+0x638], R44 ;  /* 0x0006382c01007387 */ /* 0x000fe80000100800 */
[----:B------:R0:W-:Y:S01]  /*7a10*/  STL [R1+0x61c], R6 ;  /* 0x00061c0601007387 */ /* 0x0001e20000100800 */
[----:B------:R-:W-:Y:S01]  /*7a20*/  PRMT R0, RZ, 0x7610, R0 ;  /* 0x00007610ff007816 */ /* 0x000fe20000000000 */
[----:B0-----:R-:W-:Y:S01]  /*7a30*/  @P0 IMAD.MOV.U32 R6, RZ, RZ, R47 ;  /* 0x000000ffff060224 */ /* 0x001fe200078e002f */
[----:B------:R-:W-:Y:S01]  /*7a40*/  LEA R49, P5, R43, R3, 0x1 ;  /* 0x000000032b317211 */ /* 0x000fe200078a08ff */
[----:B------:R-:W2:Y:S04]  /*7a50*/  LDL.LU R47, [R1+0x1070] ;  /* 0x00107000012f7983 */ /* 0x000ea80000300800 */
[----:B------:R0:W2:Y:S02]  /*7a60*/  @P0 LDG.E.U16 R46, desc[UR10][R6.64] ;  /* 0x0000000a062e0981 */ /* 0x0000a4000c1e1500 */
[----:B0-----:R-:W-:-:S02]  /*7a70*/  @P3 IMAD.MOV.U32 R6, RZ, RZ, R44 ;  /* 0x000000ffff063224 */ /* 0x001fc400078e002c */
[----:B------:R-:W-:-:S05]  /*7a80*/  @P3 IMAD.MOV.U32 R7, RZ, RZ, R45 ;  /* 0x000000ffff073224 */ /* 0x000fca00078e002d */
[----:B------:R0:W3:Y:S01]  /*7a90*/  @P3 LDG.E.U16 R0, desc[UR10][R6.64] ;  /* 0x0000000a06003981 */ /* 0x0000e2000c1e1500 */
[----:B------:R-:W-:-:S05]  /*7aa0*/  LEA.HI.X.SX32 R43, R43, R2, 0x1, P5 ;  /* 0x000000022b2b7211 */ /* 0x000fca00028f0eff */
[----:B0-----:R-:W-:Y:S02]  /*7ab0*/  IMAD.MOV.U32 R7, RZ, RZ, R43 ;  /* 0x000000ffff077224 */ /* 0x001fe400078e002b */
[----:B------:R-:W-:-:S05]  /*7ac0*/  @P1 IMAD.MOV.U32 R6, RZ, RZ, R49 ;  /* 0x000000ffff061224 */ /* 0x000fca00078e0031 */
[----:B------:R0:W3:Y:S01]  /*7ad0*/  @P1 LDG.E.U16 R42, desc[UR10][R6.64] ;  /* 0x0000000a062a1981 */ /* 0x0000e2000c1e1500 */
[----:B------:R-:W-:Y:S02]  /*7ae0*/  PLOP3.LUT P0, PT, PT, PT, UP1, 0x80, 0x8 ;  /* 0x000000000008781c */ /* 0x000fe40003f0f018 */
[----:B0-----:R-:W-:Y:S01]  /*7af0*/  PRMT R6, RZ, 0x7610, R6 ;  /* 0x00007610ff067816 */ /* 0x001fe20000000006 */
[----:B--2---:R0:W-:Y:S04]  /*7b00*/  STL [R1+0x3d8], R46 ;  /* 0x0003d82e01007387 */ /* 0x0041e80000100800 */
[----:B0-----:R-:W2:Y:S04]  /*7b10*/  LDL.LU R46, [R1+0x106c] ;  /* 0x00106c00012e7983 */ /* 0x001ea80000300800 */
[----:B------:R-:W-:Y:S04]  /*7b20*/  STL [R1+0x650], R49 ;  /* 0x0006503101007387 */ /* 0x000fe80000100800 */
[----:B------:R0:W-:Y:S04]  /*7b30*/  STL [R1+0x634], R45 ;  /* 0x0006342d01007387 */ /* 0x0001e80000100800 */
[----:B0-----:R-:W2:Y:S04]  /*7b40*/  LDL.LU R45, [R1+0x1068] ;  /* 0x00106800012d7983 */ /* 0x001ea80000300800 */
[----:B------:R-:W2:Y:S04]  /*7b50*/  LDL.LU R44, [R1+0x1064] ;  /* 0x00106400012c7983 */ /* 0x000ea80000300800 */
[----:B---3--:R0:W-:Y:S02]  /*7b60*/  STL [R1+0x3d4], R0 ;  /* 0x0003d40001007387 */ /* 0x0081e40000100800 */
[----:B0-----:R-:W0:Y:S02]  /*7b70*/  S2R R0, SR_TID.X ;  /* 0x0000000000007919 */ /* 0x001e240000002100 */
[----:B------:R-:W-:Y:S04]  /*7b80*/  STL [R1+0x64c], R43 ;  /* 0x00064c2b01007387 */ /* 0x000fe80000100800 */
[----:B------:R-:W-:Y:S04]  /*7b90*/  STL [R1+0x3d0], R42 ;  /* 0x0003d02a01007387 */ /* 0x000fe80000100800 */
[----:B------:R1:W-:Y:S02]  /*7ba0*/  STL.S16 [R1+0x3cc], R6 ;  /* 0x0003cc0601007387 */ /* 0x0003e40000100600 */
[----:B-1----:R-:W-:-:S02]  /*7bb0*/  LEA R6, P4, R51, R3, 0x1 ;  /* 0x0000000333067211 */ /* 0x002fc400078808ff */
[----:B0-----:R-:W-:-:S04]  /*7bc0*/  SHF.R.U32.HI R0, RZ, 0x6, R0 ;  /* 0x00000006ff007819 */ /* 0x001fc80000011600 */
[----:B------:R-:W-:-:S04]  /*7bd0*/  SGXT.U32 R0, R0, 0x1 ;  /* 0x000000010000781a */ /* 0x000fc80000000000 */
[C---:B------:R-:W-:Y:S01]  /*7be0*/  LOP3.LUT R43, R0.reuse, 0x1e, RZ, 0xfc, !PT ;  /* 0x0000001e002b7812 */ /* 0x040fe200078efcff */
[----:B------:R0:W-:Y:S01]  /*7bf0*/  STL [R1+0x66c], R6 ;  /* 0x00066c0601007387 */ /* 0x0001e20000100800 */
[C---:B------:R-:W-:Y:S02]  /*7c00*/  LOP3.LUT R42, R0.reuse, 0x26, RZ, 0xfc, !PT ;  /* 0x00000026002a7812 */ /* 0x040fe400078efcff */
[----:B------:R-:W-:Y:S02]  /*7c10*/  ISETP.LT.AND P1, PT, R43, UR13, P0 ;  /* 0x0000000d2b007c0c */ /* 0x000fe40008721270 */
[C---:B------:R-:W-:Y:S02]  /*7c20*/  LOP3.LUT R49, R0.reuse, 0x2e, RZ, 0xfc, !PT ;  /* 0x0000002e00317812 */ /* 0x040fe400078efcff */
[----:B------:R-:W-:Y:S02]  /*7c30*/  LOP3.LUT R43, R0, 0x36, RZ, 0xfc, !PT ;  /* 0x00000036002b7812 */ /* 0x000fe400078efcff */
[----:B------:R-:W3:Y:S01]  /*7c40*/  LDL R0, [R1+0x3cc] ;  /* 0x0003cc0001007983 */ /* 0x000ee20000100800 */
[----:B------:R-:W-:-:S02]  /*7c50*/  LEA.HI.X.SX32 R7, R51, R2, 0x1, P4 ;  /* 0x0000000233077211 */ /* 0x000fc400020f0eff */
[----:B------:R-:W-:-:S04]  /*7c60*/  PLOP3.LUT P3, PT, PT, PT, UP1, 0x80, 0x8 ;  /* 0x000000000008781c */ /* 0x000fc80003f6f018 */
[----:B------:R-:W-:Y:S02]  /*7c70*/  ISETP.LT.AND P0, PT, R42, UR13, P3 ;  /* 0x0000000d2a007c0c */ /* 0x000fe40009f01270 */
[----:B------:R-:W-:Y:S02]  /*7c80*/  PLOP3.LUT P3, PT, PT, PT, UP1, 0x80, 0x8 ;  /* 0x000000000008781c */ /* 0x000fe40003f6f018 */
[C---:B------:R-:W-:Y:S02]  /*7c90*/  LEA R42, P5, R32.reuse, R3, 0x1 ;  /* 0x00000003202a7211 */ /* 0x040fe400078a08ff */
[----:B------:R-:W-:Y:S02]  /*7ca0*/  ISETP.LT.AND P3, PT, R49, UR13, P3 ;  /* 0x0000000d31007c0c */ /* 0x000fe40009f61270 */
[----:B------:R-:W-:Y:S01]  /*7cb0*/  LEA.HI.X.SX32 R49, R32, R2, 0x1, P5 ;  /* 0x0000000220317211 */ /* 0x000fe200028f0eff */
[----:B------:R1:W-:Y:S01]  /*7cc0*/  STL [R1+0x668], R7 ;  /* 0x0006680701007387 */ /* 0x0003e20000100800 */
[----:B------:R-:W-:-:S03]  /*7cd0*/  PRMT R30, RZ, 0x7610, R30 ;  /* 0x00007610ff1e7816 */ /* 0x000fc6000000001e */
[----:B---3--:R0:W3:Y:S02]  /*7ce0*/  @P1 LDG.E.U16 R0, desc[UR10][R6.64] ;  /* 0x0000000a06001981 */ /* 0x0080e4000c1e1500 */
[----:B0-----:R-:W-:Y:S02]  /*7cf0*/  @P0 IMAD.MOV.U32 R6, RZ, RZ, R42 ;  /* 0x000000ffff060224 */ /* 0x001fe400078e002a */
[----:B-1----:R-:W-:-:S05]  /*7d00*/  @P0 IMAD.MOV.U32 R7, RZ, RZ, R49 ;  /* 0x000000ffff070224 */ /* 0x002fca00078e0031 */
[----:B------:R0:W2:Y:S04]  /*7d10*/  @P0 LDG.E.U16 R30, desc[UR10][R6.64] ;  /* 0x0000000a061e0981 */ /* 0x0000a8000c1e1500 */
[----:B------:R-:W-:Y:S01]  /*7d20*/  STL [R1+0x68c], R42 ;  /* 0x00068c2a01007387 */ /* 0x000fe20000100800 */
[----:B------:R-:W-:Y:S02]  /*7d30*/  PLOP3.LUT P4, PT, PT, PT, UP1, 0x80, 0x8 ;  /* 0x000000000008781c */ /* 0x000fe40003f8f018 */
[----:B0-----:R-:W-:Y:S01]  /*7d40*/  PRMT R7, RZ, 0x7610, R7 ;  /* 0x00007610ff077816 */ /* 0x001fe20000000007 */
[----:B---3--:R0:W-:Y:S02]  /*7d50*/  @P1 STL [R1+0x3cc], R0 ;  /* 0x0003cc0001001387 */ /* 0x0081e40000100800 */
[----:B0-----:R-:W0:Y:S01]  /*7d60*/  S2R R0, SR_TID.X ;  /* 0x0000000000007919 */ /* 0x001e220000002100 */
[----:B------:R-:W-:-:S02]  /*7d70*/  ISETP.LT.AND P1, PT, R43, UR13, P4 ;  /* 0x0000000d2b007c0c */ /* 0x000fc4000a721270 */
[CC--:B------:R-:W-:Y:S01]  /*7d80*/  LEA R43, P4, R36.reuse, R3.reuse, 0x1 ;  /* 0x00000003242b7211 */ /* 0x0c0fe200078808ff */
[----:B------:R1:W-:Y:S03]  /*7d90*/  STL [R1+0x688], R49 ;  /* 0x0006883101007387 */ /* 0x0003e60000100800 */
[----:B------:R-:W-:Y:S01]  /*7da0*/  LEA.HI.X.SX32 R6, R36, R2, 0x1, P4 ;  /* 0x0000000224067211 */ /* 0x000fe200020f0eff */
[----:B------:R-:W-:Y:S01]  /*7db0*/  STL [R1+0x6ac], R43 ;  /* 0x0006ac2b01007387 */ /* 0x000fe20000100800 */
[----:B-1----:R-:W-:-:S03]  /*7dc0*/  LEA R49, P0, R35, R3, 0x1 ;  /* 0x0000000323317211 */ /* 0x002fc600078008ff */
[----:B------:R-:W-:Y:S04]  /*7dd0*/  STL.S16 [R1+0x3c4], R7 ;  /* 0x0003c40701007387 */ /* 0x000fe80000100600 */
[----:B------:R-:W-:Y:S04]  /*7de0*/  STL [R1+0x6d0], R49 ;  /* 0x0006d03101007387 */ /* 0x000fe80000100800 */
[----:B------:R-:W-:Y:S01]  /*7df0*/  STL [R1+0x6a8], R6 ;  /* 0x0006a80601007387 */ /* 0x000fe20000100800 */
[----:B0-----:R-:W-:-:S04]  /*7e00*/  SHF.R.U32.HI R0, RZ, 0x6, R0 ;  /* 0x00000006ff007819 */ /* 0x001fc80000011600 */
[----:B------:R-:W-:Y:S01]  /*7e10*/  SGXT.U32 R0, R0, 0x1 ;  /* 0x000000010000781a */ /* 0x000fe20000000000 */
[----:B--2---:R0:W-:Y:S03]  /*7e20*/  STL [R1+0x3c8], R30 ;  /* 0x0003c81e01007387 */ /* 0x0041e60000100800 */
[----:B0-----:R-:W-:Y:S02]  /*7e30*/  LOP3.LUT R30, R0, 0x3e, RZ, 0xfc, !PT ;  /* 0x0000003e001e7812 */ /* 0x001fe400078efcff */
[----:B------:R-:W2:Y:S01]  /*7e40*/  LDL R0, [R1+0x3c4] ;  /* 0x0003c40001007983 */ /* 0x000ea20000100800 */
[----:B------:R-:W-:Y:S02]  /*7e50*/  @P3 IMAD.MOV.U32 R7, RZ, RZ, R6 ;  /* 0x000000ffff073224 */ /* 0x000fe400078e0006 */
[----:B------:R-:W-:Y:S01]  /*7e60*/  @P3 IMAD.MOV.U32 R6, RZ, RZ, R43 ;  /* 0x000000ffff063224 */ /* 0x000fe200078e002b */
[----:B------:R-:W-:Y:S01]  /*7e70*/  LEA.HI.X.SX32 R42, R35, R2, 0x1, P0 ;  /* 0x00000002232a7211 */ /* 0x000fe200000f0eff */
[----:B------:R-:W3:Y:S01]  /*7e80*/  LDL.LU R43, [R1+0x1060] ;  /* 0x00106000012b7983 */ /* 0x000ee20000300800 */
[----:B------:R-:W-:-:S02]  /*7e90*/  PRMT R48, RZ, 0x7610, R48 ;  /* 0x00007610ff307816 */ /* 0x000fc40000000030 */
[----:B------:R-:W-:Y:S02]  /*7ea0*/  PLOP3.LUT P0, PT, PT, PT, UP1, 0x80, 0x8 ;  /* 0x000000000008781c */ /* 0x000fe40003f0f018 */
[----:B------:R-:W-:Y:S01]  /*7eb0*/  PRMT R35, RZ, 0x7610, R35 ;  /* 0x00007610ff237816 */ /* 0x000fe20000000023 */
[----:B--2---:R0:W2:Y:S02]  /*7ec0*/  @P3 LDG.E.U16 R0, desc[UR10][R6.64] ;  /* 0x0000000a06003981 */ /* 0x0040a4000c1e1500 */
[----:B0-----:R-:W-:Y:S02]  /*7ed0*/  @P1 IMAD.MOV.U32 R6, RZ, RZ, R49 ;  /* 0x000000ffff061224 */ /* 0x001fe400078e0031 */
[----:B------:R-:W-:-:S05]  /*7ee0*/  @P1 IMAD.MOV.U32 R7, RZ, RZ, R42 ;  /* 0x000000ffff071224 */ /* 0x000fca00078e002a */
[----:B------:R0:W3:Y:S01]  /*7ef0*/  @P1 LDG.E.U16 R48, desc[UR10][R6.64] ;  /* 0x0000000a06301981 */ /* 0x0000e2000c1e1500 */
[----:B------:R-:W-:Y:S02]  /*7f00*/  ISETP.LT.AND P1, PT, R30, UR13, P0 ;  /* 0x0000000d1e007c0c */ /* 0x000fe40008721270 */
[----:B0-----:R-:W-:-:S04]  /*7f10*/  LEA R6, P4, R39, R3, 0x1 ;  /* 0x0000000327067211 */ /* 0x001fc800078808ff */
[----:B------:R-:W-:-:S07]  /*7f20*/  LEA.HI.X.SX32 R7, R39, R2, 0x1, P4 ;  /* 0x0000000227077211 */ /* 0x000fce00020f0eff */
[----:B------:R-:W4:Y:S04]  /*7f30*/  @P1 LDG.E.U16 R35, desc[UR10][R6.64] ;  /* 0x0000000a06231981 */ /* 0x000f28000c1e1500 */
[----:B------:R0:W-:Y:S01]  /*7f40*/  STL [R1+0x6cc], R42 ;  /* 0x0006cc2a01007387 */ /* 0x0001e20000100800 */
[----:B------:R-:W-:Y:S02]  /*7f50*/  PLOP3.LUT P0, PT, PT, PT, UP1, 0x80, 0x8 ;  /* 0x000000000008781c */ /* 0x000fe40003f0f018 */
[----:B------:R-:W-:Y:S02]  /*7f60*/  PLOP3.LUT P4, PT, PT, PT, UP1, 0x80, 0x8 ;  /* 0x000000000008781c */ /* 0x000fe40003f8f018 */
[----:B------:R-:W-:Y:S02]  /*7f70*/  PRMT R32, RZ, 0x7610, R32 ;  /* 0x00007610ff207816 */ /* 0x000fe40000000020 */
[----:B------:R-:W-:Y:S01]  /*7f80*/  PRMT R28, RZ, 0x7610, R28 ;  /* 0x00007610ff1c7816 */ /* 0x000fe2000000001c */
[----:B--2---:R1:W-:Y:S04]  /*7f90*/  @P3 STL [R1+0x3c4], R0 ;  /* 0x0003c40001003387 */ /* 0x0043e80000100800 */
[----:B0-----:R-:W2:Y:S01]  /*7fa0*/  LDL.LU R42, [R1+0x105c] ;  /* 0x00105c00012a7983 */ /* 0x001ea20000300800 */
[----:B-1----:R-:W0:Y:S03]  /*7fb0*/  S2R R0, SR_TID.X ;  /* 0x0000000000007919 */ /* 0x002e260000002100 */
[----:B---3--:R-:W-:Y:S04]  /*7fc0*/  STL [R1+0x3c0], R48 ;  /* 0x0003c03001007387 */ /* 0x008fe80000100800 */
[----:B------:R1:W-:Y:S04]  /*7fd0*/  STL [R1+0x6f0], R6 ;  /* 0x0006f00601007387 */ /* 0x0003e80000100800 */
[----:B------:R-:W-:Y:S01]  /*7fe0*/  STL [R1+0x6ec], R7 ;  /* 0x0006ec0701007387 */ /* 0x000fe20000100800 */
[----:B0-----:R-:W-:-:S04]  /*7ff0*/  SHF.R.U32.HI R0, RZ, 0x6, R0 ;  /* 0x00000006ff007819 */ /* 0x001fc80000011600 */
[----:B------:R-:W-:-:S04]  /*8000*/  SGXT.U32 R0, R0, 0x1 ;  /* 0x000000010000781a */ /* 0x000fc80000000000 */
[----:B------:R-:W-:-:S04]  /*8010*/  LOP3.LUT R49, R0, 0x46, RZ, 0xfc, !PT ;  /* 0x0000004600317812 */ /* 0x000fc800078efcff */
[----:B------:R-:W-:Y:S02]  /*8020*/  ISETP.LT.AND P0, PT, R49, UR13, P0 ;  /* 0x0000000d31007c0c */ /* 0x000fe40008701270 */
[----:B------:R-:W-:Y:S02]  /*8030*/  LEA R49, P5, R41, R3, 0x1 ;  /* 0x0000000329317211 */ /* 0x000fe400078a08ff */
[----:B------:R-:W-:-:S03]  /*8040*/  LOP3.LUT R30, R0, 0x56, RZ, 0xfc, !PT ;  /* 0x00000056001e7812 */ /* 0x000fc600078efcff */
[----:B------:R-:W-:Y:S01]  /*8050*/  STL [R1+0x708], R49 ;  /* 0x0007083101007387 */ /* 0x000fe20000100800 */
[----:B------:R-:W-:-:S03]  /*8060*/  ISETP.LT.AND P1, PT, R30, UR13, P4 ;  /* 0x0000000d1e007c0c */ /* 0x000fc6000a721270 */
[----:B----4-:R0:W-:Y:S01]  /*8070*/  STL [R1+0x3bc], R35 ;  /* 0x0003bc2301007387 */ /* 0x0101e20000100800 */
[----:B-1----:R-:W-:Y:S02]  /*8080*/  LEA.HI.X.SX32 R6, R41, R2, 0x1, P5 ;  /* 0x0000000229067211 */ /* 0x002fe400028f0eff */
[----:B------:R-:W-:Y:S02]  /*8090*/  LOP3.LUT R48, R0, 0x4e, RZ, 0xfc, !PT ;  /* 0x0000004e00307812 */ /* 0x000fe400078efcff */
[----:B------:R-:W-:Y:S02]  /*80a0*/  PLOP3.LUT P3, PT, PT, PT, UP1, 0x80, 0x8 ;  /* 0x000000000008781c */ /* 0x000fe40003f6f018 */
[----:B0-----:R-:W-:Y:S01]  /*80b0*/  LEA R35, P4, R38, R3, 0x1 ;  /* 0x0000000326237211 */ /* 0x001fe200078808ff */
[----:B------:R-:W-:Y:S01]  /*80c0*/  @P0 IMAD.MOV.U32 R7, RZ, RZ, R6 ;  /* 0x000000ffff070224 */ /* 0x000fe200078e0006 */
[----:B------:R-:W-:-:S03]  /*80d0*/  ISETP.LT.AND P3, PT, R48, UR13, P3 ;  /* 0x0000000d30007c0c */ /* 0x000fc60009f61270 */
[----:B------:R-:W-:Y:S04]  /*80e0*/  STL [R1+0x710], R35 ;  /* 0x0007102301007387 */ /* 0x000fe80000100800 */
[----:B------:R0:W-:Y:S01]  /*80f0*/  STL [R1+0x704], R6 ;  /* 0x0007040601007387 */ /* 0x0001e20000100800 */
[----:B------:R-:W-:Y:S01]  /*8100*/  LEA.HI.X.SX32 R48, R38, R2, 0x1, P4 ;  /* 0x0000000226307211 */ /* 0x000fe200020f0eff */
[----:B0-----:R-:W-:-:S05]  /*8110*/  @P0 IMAD.MOV.U32 R6, RZ, RZ, R49 ;  /* 0x000000ffff060224 */ /* 0x001fca00078e0031 */
[----:B------:R0:W3:Y:S02]  /*8120*/  @P0 LDG.E.U16 R32, desc[UR10][R6.64] ;  /* 0x0000000a06200981 */ /* 0x0000e4000c1e1500 */
[----:B0-----:R-:W-:Y:S02]  /*8130*/  @P3 IMAD.MOV.U32 R6, RZ, RZ, R35 ;  /* 0x000000ffff063224 */ /* 0x001fe400078e0023 */
[----:B------:R-:W-:-:S05]  /*8140*/  @P3 IMAD.MOV.U32 R7, RZ, RZ, R48 ;  /* 0x000000ffff073224 */ /* 0x000fca00078e0030 */
[----:B------:R0:W4:Y:S01]  /*8150*/  @P3 LDG.E.U16 R28, desc[UR10][R6.64] ;  /* 0x0000000a061c3981 */ /* 0x000122000c1e1500 */
[----:B------:R-:W-:-:S05]  /*8160*/  LEA R30, P5, R34, R3, 0x1 ;  /* 0x00000003221e7211 */ /* 0x000fca00078a08ff */
[----:B------:R-:W-:Y:S04]  /*8170*/  STL [R1+0x718], R30 ;  /* 0x0007181e01007387 */ /* 0x000fe80000100800 */
[----:B------:R-:W-:Y:S01]  /*8180*/  STL [R1+0x70c], R48 ;  /* 0x00070c3001007387 */ /* 0x000fe20000100800 */
[----:B------:R-:W-:Y:S01]  /*8190*/  PRMT R27, RZ, 0x7610, R27 ;  /* 0x00007610ff1b7816 */ /* 0x000fe2000000001b */
[----:B0-----:R-:W-:Y:S01]  /*81a0*/  @P1 IMAD.MOV.U32 R6, RZ, RZ, R30 ;  /* 0x000000ffff061224 */ /* 0x001fe200078e001e */
[----:B------:R-:W-:Y:S02]  /*81b0*/  PLOP3.LUT P0, PT, PT, PT, UP1, 0x80, 0x8 ;  /* 0x000000000008781c */ /* 0x000fe40003f0f018 */
[----:B------:R-:W-:Y:S01]  /*81c0*/  PRMT R31, RZ, 0x7610, R31 ;  /* 0x00007610ff1f7816 */ /* 0x000fe2000000001f */
[----:B---3--:R0:W-:Y:S02]  /*81d0*/  STL [R1+0x3b8], R32 ;  /* 0x0003b82001007387 */ /* 0x0081e40000100800 */
[----:B0-----:R-:W-:-:S05]  /*81e0*/  LEA.HI.X.SX32 R32, R34, R2, 0x1, P5 ;  /* 0x0000000222207211 */ /* 0x001fca00028f0eff */
[----:B------:R-:W-:Y:S01]  /*81f0*/  @P1 IMAD.MOV.U32 R7, RZ, RZ, R32 ;  /* 0x000000ffff071224 */ /* 0x000fe200078e0020 */
[----:B----4-:R0:W-:Y:S04]  /*8200*/  STL [R1+0x3b4], R28 ;  /* 0x0003b41c01007387 */ /* 0x0101e80000100800 */
[----:B------:R1:W3:Y:S01]  /*8210*/  @P1 LDG.E.U16 R27, desc[UR10][R6.64] ;  /* 0x0000000a061b1981 */ /* 0x0002e2000c1e1500 */
[----:B0-----:R-:W-:-:S04]  /*8220*/  LOP3.LUT R28, R0, 0x5e, RZ, 0xfc, !PT ;  /* 0x0000005e001c7812 */ /* 0x001fc800078efcff */
[----:B------:R-:W-:Y:S02]  /*8230*/  ISETP.LT.AND P1, PT, R28, UR13, P0 ;  /* 0x0000000d1c007c0c */ /* 0x000fe40008721270 */
[----:B-1----:R-:W-:-:S04]  /*8240*/  LEA R6, P4, R40, R3, 0x1 ;  /* 0x0000000328067211 */ /* 0x002fc800078808ff */
[----:B------:R-:W-:-:S07]  /*8250*/  LEA.HI.X.SX32 R7, R40, R2, 0x1, P4 ;  /* 0x0000000228077211 */ /* 0x000fce00020f0eff */
[----:B------:R0:W4:Y:S01]  /*8260*/  @P1 LDG.E.U16 R31, desc[UR10][R6.64] ;  /* 0x0000000a061f1981 */ /* 0x000122000c1e1500 */
[----:B------:R-:W-:-:S03]  /*8270*/  PLOP3.LUT P3, PT, PT, PT, UP1, 0x80, 0x8 ;  /* 0x000000000008781c */ /* 0x000fc60003f6f018 */
[----:B------:R-:W-:Y:S01]  /*8280*/  STL [R1+0x714], R32 ;  /* 0x0007142001007387 */ /* 0x000fe20000100800 */
[C---:B------:R-:W-:Y:S02]  /*8290*/  LOP3.LUT R28, R0.reuse, 0x6e, RZ, 0xfc, !PT ;  /* 0x0000006e001c7812 */ /* 0x040fe400078efcff */
[----:B------:R-:W-:Y:S02]  /*82a0*/  LOP3.LUT R30, R0, 0x76, RZ, 0xfc, !PT ;  /* 0x00000076001e7812 */ /* 0x000fe400078efcff */
[----:B------:R-:W-:-:S04]  /*82b0*/  PLOP3.LUT P4, PT, PT, PT, UP1, 0x80, 0x8 ;  /* 0x000000000008781c */ /* 0x000fc80003f8f018 */
[----:B------:R-:W-:Y:S02]  /*82c0*/  ISETP.LT.AND P1, PT, R30, UR13, P4 ;  /* 0x0000000d1e007c0c */ /* 0x000fe4000a721270 */
[----:B------:R-:W-:Y:S02]  /*82d0*/  LEA R30, P4, R37, R3, 0x1 ;  /* 0x00000003251e7211 */ /* 0x000fe400078808ff */
[----:B------:R-:W-:Y:S02]  /*82e0*/  PRMT R5, RZ, 0x7610, R5 ;  /* 0x00007610ff057816 */ /* 0x000fe40000000005 */
[----:B------:R-:W-:Y:S02]  /*82f0*/  PRMT R29, RZ, 0x7610, R29 ;  /* 0x00007610ff1d7816 */ /* 0x000fe4000000001d */
[----:B------:R-:W-:Y:S01]  /*8300*/  PRMT R26, RZ, 0x7610, R26 ;  /* 0x00007610ff1a7816 */ /* 0x000fe2000000001a */
[----:B---3--:R1:W-:Y:S02]  /*8310*/  STL [R1+0x368], R27 ;  /* 0x0003681b01007387 */ /* 0x0083e40000100800 */
        /* <DEDUP_REMOVED lines=9> */
[----:B0-----:R-:W-:-:S03]  /*83b0*/  @P0 IMAD.MOV.U32 R6, RZ, RZ, R27 ;  /* 0x000000ffff060224 */ /* 0x001fc600078e001b */
[----:B------:R-:W-:Y:S04]  /*83c0*/  STL [R1+0x724], R28 ;  /* 0x0007241c01007387 */ /* 0x000fe80000100800 */
[----:B------:R-:W-:Y:S01]  /*83d0*/  STL [R1+0x730], R30 ;  /* 0x0007301e01007387 */ /* 0x000fe20000100800 */
[----:B-1----:R-:W-:-:S03]  /*83e0*/  @P0 IMAD.MOV.U32 R7, RZ, RZ, R28 ;  /* 0x000000ffff070224 */ /* 0x002fc600078e001c */
[----:B----4-:R0:W-:Y:S04]  /*83f0*/  STL [R1+0x364], R31 ;  /* 0x0003641f01007387 */ /* 0x0101e80000100800 */
[----:B------:R1:W3:Y:S01]  /*8400*/  @P0 LDG.E.U16 R5, desc[UR10][R6.64] ;  /* 0x0000000a06050981 */ /* 0x0002e2000c1e1500 */
[----:B------:R-:W-:Y:S02]  /*8410*/  LEA R27, P0, R19, R3, 0x1 ;  /* 0x00000003131b7211 */ /* 0x000fe400078008ff */
[-C--:B0-----:R-:W-:Y:S02]  /*8420*/  LEA.HI.X.SX32 R31, R37, R2.reuse, 0x1, P4 ;  /* 0x00000002251f7211 */ /* 0x081fe400020f0eff */
[----:B------:R-:W-:Y:S01]  /*8430*/  LEA.HI.X.SX32 R28, R19, R2, 0x1, P0 ;  /* 0x00000002131c7211 */ /* 0x000fe200000f0eff */
[----:B-1----:R-:W-:-:S02]  /*8440*/  @P3 IMAD.MOV.U32 R6, RZ, RZ, R30 ;  /* 0x000000ffff063224 */ /* 0x002fc400078e001e */
[----:B------:R-:W-:-:S05]  /*8450*/  @P3 IMAD.MOV.U32 R7, RZ, RZ, R31 ;  /* 0x000000ffff073224 */ /* 0x000fca00078e001f */
[----:B------:R0:W4:Y:S02]  /*8460*/  @P3 LDG.E.U16 R29, desc[UR10][R6.64] ;  /* 0x0000000a061d3981 */ /* 0x000124000c1e1500 */
[----:B0-----:R-:W-:Y:S02]  /*8470*/  @P1 IMAD.MOV.U32 R6, RZ, RZ, R27 ;  /* 0x000000ffff061224 */ /* 0x001fe400078e001b */
[----:B------:R-:W-:-:S05]  /*8480*/  @P1 IMAD.MOV.U32 R7, RZ, RZ, R28 ;  /* 0x000000ffff071224 */ /* 0x000fca00078e001c */
[----:B------:R0:W2:Y:S01]  /*8490*/  @P1 LDG.E.U16 R26, desc[UR10][R6.64] ;  /* 0x0000000a061a1981 */ /* 0x0000a2000c1e1500 */
[----:B------:R-:W-:-:S03]  /*84a0*/  PLOP3.LUT P0, PT, PT, PT, UP1, 0x80, 0x8 ;  /* 0x000000000008781c */ /* 0x000fc60003f0f018 */
[----:B------:R1:W-:Y:S04]  /*84b0*/  STL [R1+0x738], R27 ;  /* 0x0007381b01007387 */ /* 0x0003e80000100800 */
[----:B------:R-:W-:Y:S01]  /*84c0*/  STL [R1+0x72c], R31 ;  /* 0x00072c1f01007387 */ /* 0x000fe20000100800 */
[----:B------:R-:W-:Y:S01]  /*84d0*/  IMAD R4, R50, 0x2, R4 ;  /* 0x0000000232047824 */ /* 0x000fe200078e0204 */
[----:B------:R-:W-:Y:S02]  /*84e0*/  PLOP3.LUT P1, PT, PT, PT, UP1, 0x80, 0x8 ;  /* 0x000000000008781c */ /* 0x000fe40003f2f018 */
[----:B-1----:R-:W-:Y:S02]  /*84f0*/  LOP3.LUT R27, R0, 0x80, RZ, 0xfc, !PT ;  /* 0x00000080001b7812 */ /* 0x002fe400078efcff */
[----:B0-----:R-:W-:-:S02]  /*8500*/  LEA R6, P4, R4, R3, 0x1 ;  /* 0x0000000304067211 */ /* 0x001fc400078808ff */
[----:B------:R-:W-:Y:S02]  /*8510*/  ISETP.LT.AND P1, PT, R27, UR13, P1 ;  /* 0x0000000d1b007c0c */ /* 0x000fe40008f21270 */
[----:B------:R-:W-:Y:S02]  /*8520*/  PLOP3.LUT P3, PT, PT, PT, UP1, 0x80, 0x8 ;  /* 0x000000000008781c */ /* 0x000fe40003f6f018 */
[----:B------:R-:W-:Y:S02]  /*8530*/  PRMT R20, RZ, 0x7610, R20 ;  /* 0x00007610ff147816 */ /* 0x000fe40000000014 */
[----:B------:R-:W-:Y:S02]  /*8540*/  LEA.HI.X.SX32 R7, R4, R2, 0x1, P4 ;  /* 0x0000000204077211 */ /* 0x000fe400020f0eff */
[----:B------:R-:W-:Y:S02]  /*8550*/  PRMT R53, RZ, 0x7610, R53 ;  /* 0x00007610ff357816 */ /* 0x000fe40000000035 */
[----:B------:R-:W-:Y:S01]  /*8560*/  PRMT R24, RZ, 0x7610, R24 ;  /* 0x00007610ff187816 */ /* 0x000fe20000000018 */
[----:B---3--:R0:W-:Y:S02]  /*8570*/  STL [R1+0x360], R5 ;  /* 0x0003600501007387 */ /* 0x0081e40000100800 */
[----:B0-----:R-:W-:-:S04]  /*8580*/  LOP3.LUT R5, R0, 0x7e, RZ, 0xfc, !PT ;  /* 0x0000007e00057812 */ /* 0x001fc800078efcff */
[----:B------:R-:W-:Y:S01]  /*8590*/  ISETP.LT.AND P0, PT, R5, UR13, P0 ;  /* 0x0000000d05007c0c */ /* 0x000fe20008701270 */
[C---:B------:R-:W-:Y:S01]  /*85a0*/  IMAD R5, R50.reuse, 0x2, R4 ;  /* 0x0000000232057824 */ /* 0x040fe200078e0204 */
[----:B------:R0:W-:Y:S03]  /*85b0*/  STL [R1+0x734], R28 ;  /* 0x0007341c01007387 */ /* 0x0001e60000100800 */
[----:B------:R-:W-:Y:S01]  /*85c0*/  IMAD R4, R50, 0x2, R5 ;  /* 0x0000000232047824 */ /* 0x000fe200078e0205 */
[----:B0-----:R-:W-:-:S07]  /*85d0*/  LEA R28, P4, R5, R3, 0x1 ;  /* 0x00000003051c7211 */ /* 0x001fce00078808ff */
[----:B------:R0:W3:Y:S04]  /*85e0*/  @P0 LDG.E.U16 R20, desc[UR10][R6.64] ;  /* 0x0000000a06140981 */ /* 0x0000e8000c1e1500 */
[----:B--2---:R1:W-:Y:S01]  /*85f0*/  STL [R1+0x358], R26 ;  /* 0x0003581a01007387 */ /* 0x0043e20000100800 */
[----:B------:R-:W-:Y:S02]  /*8600*/  LEA.HI.X.SX32 R5, R5, R2, 0x1, P4 ;  /* 0x0000000205057211 */ /* 0x000fe400020f0eff */
[----:B-1----:R-:W-:-:S04]  /*8610*/  LOP3.LUT R26, R0, 0x82, RZ, 0xfc, !PT ;  /* 0x00000082001a7812 */ /* 0x002fc800078efcff */
[----:B------:R-:W-:Y:S01]  /*8620*/  ISETP.LT.AND P3, PT, R26, UR13, P3 ;  /* 0x0000000d1a007c0c */ /* 0x000fe20009f61270 */
[----:B------:R0:W-:Y:S01]  /*8630*/  STL [R1+0x748], R6 ;  /* 0x0007480601007387 */ /* 0x0001e20000100800 */
[----:B------:R-:W-:-:S03]  /*8640*/  LEA R26, P0, R4, R3, 0x1 ;  /* 0x00000003041a7211 */ /* 0x000fc600078008ff */
[----:B------:R1:W-:Y:S01]  /*8650*/  STL [R1+0x744], R7 ;  /* 0x0007440701007387 */ /* 0x0003e20000100800 */
[----:B------:R-:W-:Y:S01]  /*8660*/  LEA.HI.X.SX32 R27, R4, R2, 0x1, P0 ;  /* 0x00000002041b7211 */ /* 0x000fe200000f0eff */
[----:B0-----:R-:W-:Y:S02]  /*8670*/  @P1 IMAD.MOV.U32 R6, RZ, RZ, R28 ;  /* 0x000000ffff061224 */ /* 0x001fe400078e001c */
[----:B-1----:R-:W-:-:S05]  /*8680*/  @P1 IMAD.MOV.U32 R7, RZ, RZ, R5 ;  /* 0x000000ffff071224 */ /* 0x002fca00078e0005 */
[----:B------:R0:W2:Y:S02]  /*8690*/  @P1 LDG.E.U16 R53, desc[UR10][R6.64] ;  /* 0x0000000a06351981 */ /* 0x0000a4000c1e1500 */
[----:B0-----:R-:W-:Y:S02]  /*86a0*/  @P3 IMAD.MOV.U32 R6, RZ, RZ, R26 ;  /* 0x000000ffff063224 */ /* 0x001fe400078e001a */
[----:B------:R-:W-:-:S05]  /*86b0*/  @P3 IMAD.MOV.U32 R7, RZ, RZ, R27 ;  /* 0x000000ffff073224 */ /* 0x000fca00078e001b */
[----:B------:R0:W2:Y:S04]  /*86c0*/  @P3 LDG.E.U16 R24, desc[UR10][R6.64] ;  /* 0x0000000a06183981 */ /* 0x0000a8000c1e1500 */
[----:B------:R-:W-:Y:S04]  /*86d0*/  STL [R1+0x750], R28 ;  /* 0x0007501c01007387 */ /* 0x000fe80000100800 */
[----:B------:R-:W-:Y:S01]  /*86e0*/  STL [R1+0x758], R26 ;  /* 0x0007581a01007387 */ /* 0x000fe20000100800 */
[----:B------:R-:W-:-:S03]  /*86f0*/  PLOP3.LUT P0, PT, PT, PT, UP1, 0x80, 0x8 ;  /* 0x000000000008781c */ /* 0x000fc60003f0f018 */
[----:B----4-:R-:W-:Y:S04]  /*8700*/  STL [R1+0x35c], R29 ;  /* 0x00035c1d01007387 */ /* 0x010fe80000100800 */
[----:B------:R1:W-:Y:S01]  /*8710*/  STL [R1+0x74c], R5 ;  /* 0x00074c0501007387 */ /* 0x0003e20000100800 */
[----:B------:R-:W-:Y:S01]  /*8720*/  IMAD R4, R50, 0x2, R4 ;  /* 0x0000000232047824 */ /* 0x000fe200078e0204 */
[----:B------:R-:W-:-:S04]  /*8730*/  PLOP3.LUT P1, PT, PT, PT, UP1, 0x80, 0x8 ;  /* 0x000000000008781c */ /* 0x000fc80003f2f018 */
[-C--:B0-----:R-:W-:Y:S02]  /*8740*/  LEA R6, P4, R4, R3.reuse, 0x1 ;  /* 0x0000000304067211 */ /* 0x081fe400078808ff */
[----:B------:R-:W-:Y:S01]  /*8750*/  PRMT R18, RZ, 0x7610, R18 ;  /* 0x00007610ff127816 */ /* 0x000fe20000000012 */
[----:B-1----:R-:W-:Y:S01]  /*8760*/  IMAD R5, R50, 0x2, R4 ;  /* 0x0000000232057824 */ /* 0x002fe200078e0204 */
[----:B------:R-:W-:Y:S02]  /*8770*/  PLOP3.LUT P3, PT, PT, PT, UP1, 0x80, 0x8 ;  /* 0x000000000008781c */ /* 0x000fe40003f6f018 */
[----:B------:R-:W-:Y:S01]  /*8780*/  LEA.HI.X.SX32 R7, R4, R2, 0x1, P4 ;  /* 0x0000000204077211 */ /* 0x000fe200020f0eff */
[----:B------:R-:W-:Y:S01]  /*8790*/  IMAD R4, R50, 0x2, R5 ;  /* 0x0000000232047824 */ /* 0x000fe200078e0205 */
[----:B------:R-:W-:-:S04]  /*87a0*/  LEA R26, P4, R5, R3, 0x1 ;  /* 0x00000003051a7211 */ /* 0x000fc800078808ff */
[----:B------:R-:W-:Y:S02]  /*87b0*/  LEA.HI.X.SX32 R5, R5, R2, 0x1, P4 ;  /* 0x0000000205057211 */ /* 0x000fe400020f0eff */
[----:B------:R-:W-:Y:S02]  /*87c0*/  PRMT R25, RZ, 0x7610, R25 ;  /* 0x00007610ff197816 */ /* 0x000fe40000000019 */
[----:B------:R-:W-:Y:S01]  /*87d0*/  PRMT R52, RZ, 0x7610, R52 ;  /* 0x00007610ff347816 */ /* 0x000fe20000000034 */
[----:B---3--:R0:W-:Y:S04]  /*87e0*/  STL [R1+0x354], R20 ;  /* 0x0003541401007387 */ /* 0x0081e80000100800 */
[----:B------:R-:W-:Y:S01]  /*87f0*/  STL [R1+0x754], R27 ;  /* 0x0007541b01007387 */ /* 0x000fe20000100800 */
[----:B0-----:R-:W-:-:S04]  /*8800*/  LOP3.LUT R20, R0, 0x84, RZ, 0xfc, !PT ;  /* 0x0000008400147812 */ /* 0x001fc800078efcff */
[----:B------:R-:W-:Y:S02]  /*8810*/  ISETP.LT.AND P0, PT, R20, UR13, P0 ;  /* 0x0000000d14007c0c */ /* 0x000fe40008701270 */
[----:B------:R-:W-:-:S04]  /*8820*/  LOP3.LUT R20, R0, 0x88, RZ, 0xfc, !PT ;  /* 0x0000008800147812 */ /* 0x000fc800078efcff */
[----:B------:R-:W-:-:S07]  /*8830*/  ISETP.LT.AND P3, PT, R20, UR13, P3 ;  /* 0x0000000d14007c0c */ /* 0x000fce0009f61270 */
[----:B------:R0:W3:Y:S04]  /*8840*/  @P0 LDG.E.U16 R18, desc[UR10][R6.64] ;  /* 0x0000000a06120981 */ /* 0x0000e8000c1e1500 */
[----:B--2---:R-:W-:Y:S04]  /*8850*/  STL [R1+0x1000], R53 ;  /* 0x0010003501007387 */ /* 0x004fe80000100800 */
[----:B------:R-:W-:Y:S04]  /*8860*/  STL [R1+0x1040], R53 ;  /* 0x0010403501007387 */ /* 0x000fe80000100800 */
[----:B------:R-:W-:Y:S04]  /*8870*/  STL [R1+0x1054], R53 ;  /* 0x0010543501007387 */ /* 0x000fe80000100800 */
[----:B------:R1:W-:Y:S02]  /*8880*/  STL [R1+0x118], R24 ;  /* 0x0001181801007387 */ /* 0x0003e40000100800 */
[----:B-1----:R-:W-:-:S04]  /*8890*/  LOP3.LUT R24, R0, 0x86, RZ, 0xfc, !PT ;  /* 0x0000008600187812 */ /* 0x002fc800078efcff */
[----:B------:R-:W-:Y:S01]  /*88a0*/  ISETP.LT.AND P1, PT, R24, UR13, P1 ;  /* 0x0000000d18007c0c */ /* 0x000fe20008f21270 */
[----:B------:R0:W-:Y:S01]  /*88b0*/  STL [R1+0x760], R6 ;  /* 0x0007600601007387 */ /* 0x0001e20000100800 */
[----:B------:R-:W-:-:S03]  /*88c0*/  LEA R20, P0, R4, R3, 0x1 ;  /* 0x0000000304147211 */ /* 0x000fc600078008ff */
[----:B------:R1:W-:Y:S01]  /*88d0*/  STL [R1+0x75c], R7 ;  /* 0x00075c0701007387 */ /* 0x0003e20000100800 */
[----:B------:R-:W-:-:S07]  /*88e0*/  LEA.HI.X.SX32 R24, R4, R2, 0x1, P0 ;  /* 0x0000000204187211 */ /* 0x000fce00000f0eff */
[----:B0-----:R-:W-:Y:S02]  /*88f0*/  @P1 IMAD.MOV.U32 R6, RZ, RZ, R26 ;  /* 0x000000ffff061224 */ /* 0x001fe400078e001a */
[----:B-1----:R-:W-:-:S05]  /*8900*/  @P1 IMAD.MOV.U32 R7, RZ, RZ, R5 ;  /* 0x000000ffff071224 */ /* 0x002fca00078e0005 */
[----:B------:R0:W2:Y:S02]  /*8910*/  @P1 LDG.E.U16 R25, desc[UR10][R6.64] ;  /* 0x0000000a06191981 */ /* 0x0000a4000c1e1500 */
[----:B0-----:R-:W-:Y:S02]  /*8920*/  @P3 IMAD.MOV.U32 R6, RZ, RZ, R20 ;  /* 0x000000ffff063224 */ /* 0x001fe400078e0014 */
[----:B------:R-:W-:-:S05]  /*8930*/  @P3 IMAD.MOV.U32 R7, RZ, RZ, R24 ;  /* 0x000000ffff073224 */ /* 0x000fca00078e0018 */
[----:B------:R0:W4:Y:S04]  /*8940*/  @P3 LDG.E.U16 R52, desc[UR10][R6.64] ;  /* 0x0000000a06343981 */ /* 0x000128000c1e1500 */
[----:B------:R-:W-:Y:S01]  /*8950*/  STL [R1+0x768], R26 ;  /* 0x0007681a01007387 */ /* 0x000fe20000100800 */
[----:B------:R-:W-:-:S03]  /*8960*/  PLOP3.LUT P0, PT, PT, PT, UP1, 0x80, 0x8 ;  /* 0x000000000008781c */ /* 0x000fc60003f0f018 */
[----:B------:R1:W-:Y:S04]  /*8970*/  STL [R1+0x770], R20 ;  /* 0x0007701401007387 */ /* 0x0003e80000100800 */
[----:B------:R0:W-:Y:S01]  /*8980*/  STL [R1+0x764], R5 ;  /* 0x0007640501007387 */ /* 0x0001e20000100800 */
[----:B------:R-:W-:Y:S01]  /*8990*/  IMAD R4, R50, 0x2, R4 ;  /* 0x0000000232047824 */ /* 0x000fe200078e0204 */
[----:B------:R-:W-:Y:S02]  /*89a0*/  PLOP3.LUT P1, PT, PT, PT, UP1, 0x80, 0x8 ;  /* 0x000000000008781c */ /* 0x000fe40003f2f018 */
[----:B-1----:R-:W-:Y:S02]  /*89b0*/  LOP3.LUT R20, R0, 0x8c, RZ, 0xfc, !PT ;  /* 0x0000008c00147812 */ /* 0x002fe400078efcff */
[----:B0-----:R-:W-:Y:S01]  /*89c0*/  LEA R6, P4, R4, R3, 0x1 ;  /* 0x0000000304067211 */ /* 0x001fe200078808ff */
[----:B------:R-:W-:Y:S01]  /*89d0*/  IMAD R5, R50, 0x2, R4 ;  /* 0x0000000232057824 */ /* 0x000fe200078e0204 */
[----:B------:R-:W-:-:S02]  /*89e0*/  ISETP.LT.AND P1, PT, R20, UR13, P1 ;  /* 0x0000000d14007c0c */ /* 0x000fc40008f21270 */
[----:B------:R-:W-:Y:S02]  /*89f0*/  PLOP3.LUT P3, PT, PT, PT, UP1, 0x80, 0x8 ;  /* 0x000000000008781c */ /* 0x000fe40003f6f018 */
[----:B------:R-:W-:Y:S02]  /*8a00*/  PRMT R12, RZ, 0x7610, R12 ;  /* 0x00007610ff0c7816 */ /* 0x000fe4000000000c */
[----:B------:R-:W-:Y:S01]  /*8a10*/  LEA.HI.X.SX32 R7, R4, R2, 0x1, P4 ;  /* 0x0000000204077211 */ /* 0x000fe200020f0eff */
[----:B------:R-:W-:Y:S01]  /*8a20*/  IMAD R4, R50, 0x2, R5 ;  /* 0x0000000232047824 */ /* 0x000fe200078e0205 */
[----:B------:R-:W-:Y:S02]  /*8a30*/  PRMT R23, RZ, 0x7610, R23 ;  /* 0x00007610ff177816 */ /* 0x000fe40000000017 */
[----:B------:R-:W-:Y:S01]  /*8a40*/  PRMT R17, RZ, 0x7610, R17 ;  /* 0x00007610ff117816 */ /* 0x000fe20000000011 */
[----:B---3--:R0:W-:Y:S02]  /*8a50*/  STL [R1+0x350], R18 ;  /* 0x0003501201007387 */ /* 0x0081e40000100800 */
[----:B0-----:R-:W-:-:S04]  /*8a60*/  LOP3.LUT R18, R0, 0x8a, RZ, 0xfc, !PT ;  /* 0x0000008a00127812 */ /* 0x001fc800078efcff */
[----:B------:R-:W-:Y:S01]  /*8a70*/  ISETP.LT.AND P0, PT, R18, UR13, P0 ;  /* 0x0000000d12007c0c */ /* 0x000fe20008701270 */
[----:B------:R0:W-:Y:S01]  /*8a80*/  STL [R1+0x76c], R24 ;  /* 0x00076c1801007387 */ /* 0x0001e20000100800 */
[----:B------:R-:W-:-:S04]  /*8a90*/  LOP3.LUT R18, R0, 0x8e, RZ, 0xfc, !PT ;  /* 0x0000008e00127812 */ /* 0x000fc800078efcff */
[----:B------:R-:W-:Y:S02]  /*8aa0*/  ISETP.LT.AND P3, PT, R18, UR13, P3 ;  /* 0x0000000d12007c0c */ /* 0x000fe40009f61270 */
[----:B0-----:R-:W-:-:S05]  /*8ab0*/  LEA R24, P4, R5, R3, 0x1 ;  /* 0x0000000305187211 */ /* 0x001fca00078808ff */
[----:B------:R0:W3:Y:S01]  /*8ac0*/  @P0 LDG.E.U16 R12, desc[UR10][R6.64] ;  /* 0x0000000a060c0981 */ /* 0x0000e2000c1e1500 */
[----:B------:R-:W-:Y:S02]  /*8ad0*/  LEA.HI.X.SX32 R5, R5, R2, 0x1, P4 ;  /* 0x0000000205057211 */ /* 0x000fe400020f0eff */
[----:B------:R-:W-:-:S04]  /*8ae0*/  LEA R18, P0, R4, R3, 0x1 ;  /* 0x0000000304127211 */ /* 0x000fc800078008ff */
[----:B------:R-:W-:Y:S01]  /*8af0*/  LEA.HI.X.SX32 R20, R4, R2, 0x1, P0 ;  /* 0x0000000204147211 */ /* 0x000fe200000f0eff */
[----:B----4-:R-:W-:Y:S04]  /*8b00*/  STL [R1+0x1004], R52 ;  /* 0x0010043401007387 */ /* 0x010fe80000100800 */
[----:B------:R-:W-:Y:S04]  /*8b10*/  STL [R1+0x1038], R52 ;  /* 0x0010383401007387 */ /* 0x000fe80000100800 */
[----:B------:R-:W-:Y:S04]  /*8b20*/  STL [R1+0x104c], R52 ;  /* 0x00104c3401007387 */ /* 0x000fe80000100800 */
[----:B------:R0:W-:Y:S04]  /*8b30*/  STL [R1+0x778], R6 ;  /* 0x0007780601007387 */ /* 0x0001e80000100800 */
[----:B------:R1:W-:Y:S01]  /*8b40*/  STL [R1+0x774], R7 ;  /* 0x0007740701007387 */ /* 0x0003e20000100800 */
[----:B0-----:R-:W-:-:S02]  /*8b50*/  @P1 IMAD.MOV.U32 R6, RZ, RZ, R24 ;  /* 0x000000ffff061224 */ /* 0x001fc400078e0018 */
[----:B-1----:R-:W-:-:S05]  /*8b60*/  @P1 IMAD.MOV.U32 R7, RZ, RZ, R5 ;  /* 0x000000ffff071224 */ /* 0x002fca00078e0005 */
[----:B------:R0:W4:Y:S02]  /*8b70*/  @P1 LDG.E.U16 R23, desc[UR10][R6.64] ;  /* 0x0000000a06171981 */ /* 0x000124000c1e1500 */
[----:B0-----:R-:W-:Y:S02]  /*8b80*/  @P3 IMAD.MOV.U32 R6, RZ, RZ, R18 ;  /* 0x000000ffff063224 */ /* 0x001fe400078e0012 */
[----:B------:R-:W-:-:S05]  /*8b90*/  @P3 IMAD.MOV.U32 R7, RZ, RZ, R20 ;  /* 0x000000ffff073224 */ /* 0x000fca00078e0014 */
[----:B------:R0:W4:Y:S04]  /*8ba0*/  @P3 LDG.E.U16 R17, desc[UR10][R6.64] ;  /* 0x0000000a06113981 */ /* 0x000128000c1e1500 */
[----:B------:R-:W-:Y:S04]  /*8bb0*/  STL [R1+0x780], R24 ;  /* 0x0007801801007387 */ /* 0x000fe80000100800 */
[----:B--2---:R-:W-:Y:S01]  /*8bc0*/  STL [R1+0x34c], R25 ;  /* 0x00034c1901007387 */ /* 0x004fe20000100800 */
[----:B------:R-:W-:-:S03]  /*8bd0*/  PLOP3.LUT P0, PT, PT, PT, UP1, 0x80, 0x8 ;  /* 0x000000000008781c */ /* 0x000fc60003f0f018 */
[----:B------:R-:W-:Y:S04]  /*8be0*/  STL [R1+0x788], R18 ;  /* 0x0007881201007387 */ /* 0x000fe80000100800 */
[----:B------:R1:W-:Y:S01]  /*8bf0*/  STL [R1+0x77c], R5 ;  /* 0x00077c0501007387 */ /* 0x0003e20000100800 */
[----:B------:R-:W-:Y:S01]  /*8c00*/  IMAD R4, R50, 0x2, R4 ;  /* 0x0000000232047824 */ /* 0x000fe200078e0204 */
[----:B------:R-:W-:-:S04]  /*8c10*/  PLOP3.LUT P1, PT, PT, PT, UP1, 0x80, 0x8 ;  /* 0x000000000008781c */ /* 0x000fc80003f2f018 */
[----:B0-----:R-:W-:Y:S01]  /*8c20*/  LEA R6, P4, R4, R3, 0x1 ;  /* 0x0000000304067211 */ /* 0x001fe200078808ff */
[----:B-1----:R-:W-:Y:S01]  /*8c30*/  IMAD R5, R50, 0x2, R4 ;  /* 0x0000000232057824 */ /* 0x002fe200078e0204 */
[----:B------:R-:W-:Y:S02]  /*8c40*/  PLOP3.LUT P3, PT, PT, PT, UP1, 0x80, 0x8 ;  /* 0x000000000008781c */ /* 0x000fe40003f6f018 */
[----:B------:R-:W-:Y:S02]  /*8c50*/  PRMT R51, RZ, 0x7610, R51 ;  /* 0x00007610ff337816 */ /* 0x000fe40000000033 */
[----:B------:R-:W-:Y:S01]  /*8c60*/  LEA.HI.X.SX32 R7, R4, R2, 0x1, P4 ;  /* 0x0000000204077211 */ /* 0x000fe200020f0eff */
[----:B------:R-:W-:Y:S01]  /*8c70*/  IMAD R4, R50, 0x2, R5 ;  /* 0x0000000232047824 */ /* 0x000fe200078e0205 */
[----:B------:R-:W-:Y:S02]  /*8c80*/  PRMT R19, RZ, 0x7610, R19 ;  /* 0x00007610ff137816 */ /* 0x000fe40000000013 */
[----:B------:R-:W-:-:S02]  /*8c90*/  PRMT R16, RZ, 0x7610, R16 ;  /* 0x00007610ff107816 */ /* 0x000fc40000000010 */
[----:B------:R-:W-:Y:S01]  /*8ca0*/  PRMT R8, RZ, 0x7610, R8 ;  /* 0x00007610ff087816 */ /* 0x000fe20000000008 */
[----:B---3--:R0:W-:Y:S04]  /*8cb0*/  STL [R1+0x114], R12 ;  /* 0x0001140c01007387 */ /* 0x0081e80000100800 */
[----:B------:R1:W-:Y:S01]  /*8cc0*/  STL [R1+0x784], R20 ;  /* 0x0007841401007387 */ /* 0x0003e20000100800 */
[----:B0-----:R-:W-:-:S04]  /*8cd0*/  LOP3.LUT R12, R0, 0x90, RZ, 0xfc, !PT ;  /* 0x00000090000c7812 */ /* 0x001fc800078efcff */
[----:B------:R-:W-:Y:S02]  /*8ce0*/  ISETP.LT.AND P0, PT, R12, UR13, P0 ;  /* 0x0000000d0c007c0c */ /* 0x000fe40008701270 */
[----:B------:R-:W-:Y:S02]  /*8cf0*/  LOP3.LUT R12, R0, 0x94, RZ, 0xfc, !PT ;  /* 0x00000094000c7812 */ /* 0x000fe400078efcff */
[C---:B-1----:R-:W-:Y:S02]  /*8d00*/  LEA R20, P4, R5.reuse, R3, 0x1 ;  /* 0x0000000305147211 */ /* 0x042fe400078808ff */
[----:B------:R-:W-:Y:S02]  /*8d10*/  ISETP.LT.AND P3, PT, R12, UR13, P3 ;  /* 0x0000000d0c007c0c */ /* 0x000fe40009f61270 */
[----:B------:R-:W-:-:S05]  /*8d20*/  LEA.HI.X.SX32 R5, R5, R2, 0x1, P4 ;  /* 0x0000000205057211 */ /* 0x000fca00020f0eff */
[----:B------:R0:W2:Y:S01]  /*8d30*/  @P0 LDG.E.U16 R51, desc[UR10][R6.64] ;  /* 0x0000000a06330981 */ /* 0x0000a2000c1e1500 */
[----:B------:R-:W-:-:S03]  /*8d40*/  LOP3.LUT R12, R0, 0x96, RZ, 0xfc, !PT ;  /* 0x00000096000c7812 */ /* 0x000fc600078efcff */
[----:B----4-:R1:W-:Y:S02]  /*8d50*/  STL [R1+0x348], R17 ;  /* 0x0003481101007387 */ /* 0x0103e40000100800 */
        /* <DEDUP_REMOVED lines=8> */
[----:B------:R0:W3:Y:S02]  /*8de0*/  @P1 LDG.E.U16 R19, desc[UR10][R6.64] ;  /* 0x0000000a06131981 */ /* 0x0000e4000c1e1500 */
[----:B0-----:R-:W-:Y:S02]  /*8df0*/  @P3 IMAD.MOV.U32 R6, RZ, RZ, R17 ;  /* 0x000000ffff063224 */ /* 0x001fe400078e0011 */
[----:B------:R-:W-:-:S05]  /*8e00*/  @P3 IMAD.MOV.U32 R7, RZ, RZ, R18 ;  /* 0x000000ffff073224 */ /* 0x000fca00078e0012 */
[----:B------:R0:W4:Y:S01]  /*8e10*/  @P3 LDG.E.U16 R16, desc[UR10][R6.64] ;  /* 0x0000000a06103981 */ /* 0x000122000c1e1500 */
[----:B------:R-:W-:Y:S01]  /*8e20*/  PLOP3.LUT P0, PT, PT, PT, UP1, 0x80, 0x8 ;  /* 0x000000000008781c */ /* 0x000fe20003f0f018 */
[----:B------:R-:W-:-:S03]  /*8e30*/  IMAD R4, R50, 0x2, R4 ;  /* 0x0000000232047824 */ /* 0x000fc600078e0204 */
[----:B------:R-:W-:Y:S02]  /*8e40*/  ISETP.LT.AND P0, PT, R12, UR13, P0 ;  /* 0x0000000d0c007c0c */ /* 0x000fe40008701270 */
[----:B0-----:R-:W-:-:S04]  /*8e50*/  LEA R6, P4, R4, R3, 0x1 ;  /* 0x0000000304067211 */ /* 0x001fc800078808ff */
[----:B------:R-:W-:-:S07]  /*8e60*/  LEA.HI.X.SX32 R7, R4, R2, 0x1, P4 ;  /* 0x0000000204077211 */ /* 0x000fce00020f0eff */
[----:B------:R0:W3:Y:S01]  /*8e70*/  @P0 LDG.E.U16 R8, desc[UR10][R6.64] ;  /* 0x0000000a06080981 */ /* 0x0000e2000c1e1500 */
[----:B------:R-:W-:Y:S02]  /*8e80*/  PLOP3.LUT P1, PT, PT, PT, UP1, 0x80, 0x8 ;  /* 0x000000000008781c */ /* 0x000fe40003f2f018 */
[----:B------:R-:W-:Y:S02]  /*8e90*/  LOP3.LUT R12, R0, 0x9a, RZ, 0xfc, !PT ;  /* 0x0000009a000c7812 */ /* 0x000fe400078efcff */
[----:B------:R-:W-:-:S04]  /*8ea0*/  PLOP3.LUT P3, PT, PT, PT, UP1, 0x80, 0x8 ;  /* 0x000000000008781c */ /* 0x000fc80003f6f018 */
[----:B------:R-:W-:Y:S02]  /*8eb0*/  ISETP.LT.AND P3, PT, R12, UR13, P3 ;  /* 0x0000000d0c007c0c */ /* 0x000fe40009f61270 */
[----:B------:R-:W-:Y:S02]  /*8ec0*/  PRMT R47, RZ, 0x7610, R47 ;  /* 0x00007610ff2f7816 */ /* 0x000fe4000000002f */
[----:B------:R-:W-:Y:S02]  /*8ed0*/  PRMT R11, RZ, 0x7610, R11 ;  /* 0x00007610ff0b7816 */ /* 0x000fe4000000000b */
[----:B------:R-:W-:Y:S01]  /*8ee0*/  PRMT R9, RZ, 0x7610, R9 ;  /* 0x00007610ff097816 */ /* 0x000fe20000000009 */
[----:B--2---:R-:W-:Y:S04]  /*8ef0*/  STL [R1+0x1008], R51 ;  /* 0x0010083301007387 */ /* 0x004fe80000100800 */
[----:B------:R-:W-:Y:S04]  /*8f00*/  STL [R1+0x798], R20 ;  /* 0x0007981401007387 */ /* 0x000fe80000100800 */
[----:B------:R-:W-:Y:S04]  /*8f10*/  STL [R1+0x1048], R51 ;  /* 0x0010483301007387 */ /* 0x000fe80000100800 */
[----:B------:R-:W-:Y:S04]  /*8f20*/  STL [R1+0x2f4], R23 ;  /* 0x0002f41701007387 */ /* 0x000fe80000100800 */
[----:B------:R-:W-:Y:S04]  /*8f30*/  STL [R1+0x7a0], R17 ;  /* 0x0007a01101007387 */ /* 0x000fe80000100800 */
[----:B------:R1:W-:Y:S04]  /*8f40*/  STL [R1+0x794], R5 ;  /* 0x0007940501007387 */ /* 0x0003e80000100800 */
[----:B------:R-:W-:Y:S01]  /*8f50*/  STL [R1+0x79c], R18 ;  /* 0x00079c1201007387 */ /* 0x000fe20000100800 */
[----:B-1----:R-:W-:-:S04]  /*8f60*/  IMAD R5, R50, 0x2, R4 ;  /* 0x0000000232057824 */ /* 0x002fc800078e0204 */
[----:B------:R-:W-:Y:S01]  /*8f70*/  IMAD R4, R50, 0x2, R5 ;  /* 0x0000000232047824 */ /* 0x000fe200078e0205 */
[----:B------:R-:W-:-:S04]  /*8f80*/  LEA R17, P4, R5, R3, 0x1 ;  /* 0x0000000305117211 */ /* 0x000fc800078808ff */
[----:B------:R-:W-:Y:S02]  /*8f90*/  LEA.HI.X.SX32 R5, R5, R2, 0x1, P4 ;  /* 0x0000000205057211 */ /* 0x000fe400020f0eff */
[----:B------:R-:W-:Y:S01]  /*8fa0*/  LEA R12, P0, R4, R3, 0x1 ;  /* 0x00000003040c7211 */ /* 0x000fe200078008ff */
[----:B----4-:R1:W-:Y:S02]  /*8fb0*/  STL [R1+0x2f0], R16 ;  /* 0x0002f01001007387 */ /* 0x0103e40000100800 */
[----:B-1----:R-:W-:-:S04]  /*8fc0*/  LOP3.LUT R16, R0, 0x98, RZ, 0xfc, !PT ;  /* 0x0000009800107812 */ /* 0x002fc800078efcff */
[----:B------:R-:W-:Y:S01]  /*8fd0*/  ISETP.LT.AND P1, PT, R16, UR13, P1 ;  /* 0x0000000d10007c0c */ /* 0x000fe20008f21270 */
[----:B------:R0:W-:Y:S01]  /*8fe0*/  STL [R1+0x7a8], R6 ;  /* 0x0007a80601007387 */ /* 0x0001e20000100800 */
[----:B------:R-:W-:-:S03]  /*8ff0*/  LEA.HI.X.SX32 R16, R4, R2, 0x1, P0 ;  /* 0x0000000204107211 */ /* 0x000fc600000f0eff */
[----:B------:R1:W-:Y:S08]  /*9000*/  STL [R1+0x7a4], R7 ;  /* 0x0007a40701007387 */ /* 0x0003f00000100800 */
[----:B0-----:R-:W-:Y:S02]  /*9010*/  @P1 IMAD.MOV.U32 R6, RZ, RZ, R17 ;  /* 0x000000ffff061224 */ /* 0x001fe400078e0011 */
[----:B-1----:R-:W-:Y:S01]  /*9020*/  @P1 IMAD.MOV.U32 R7, RZ, RZ, R5 ;  /* 0x000000ffff071224 */ /* 0x002fe200078e0005 */
[----:B------:R-:W-:Y:S04]  /*9030*/  STL [R1+0x7b0], R17 ;  /* 0x0007b01101007387 */ /* 0x000fe80000100800 */
[----:B------:R0:W2:Y:S04]  /*9040*/  @P1 LDG.E.U16 R47, desc[UR10][R6.64] ;  /* 0x0000000a062f1981 */ /* 0x0000a8000c1e1500 */
[----:B------:R-:W-:Y:S01]  /*9050*/  STL [R1+0x7b8], R12 ;  /* 0x0007b80c01007387 */ /* 0x000fe20000100800 */
[----:B------:R-:W-:-:S03]  /*9060*/  PLOP3.LUT P0, PT, PT, PT, UP1, 0x80, 0x8 ;  /* 0x000000000008781c */ /* 0x000fc60003f0f018 */
[----:B---3--:R-:W-:Y:S01]  /*9070*/  STL [R1+0x110], R19 ;  /* 0x0001101301007387 */ /* 0x008fe20000100800 */
[----:B0-----:R-:W-:Y:S02]  /*9080*/  @P3 IMAD.MOV.U32 R6, RZ, RZ, R12 ;  /* 0x000000ffff063224 */ /* 0x001fe400078e000c */
[----:B------:R-:W-:Y:S01]  /*9090*/  @P3 IMAD.MOV.U32 R7, RZ, RZ, R16 ;  /* 0x000000ffff073224 */ /* 0x000fe200078e0010 */
[----:B------:R-:W-:Y:S04]  /*90a0*/  STL [R1+0x7ac], R5 ;  /* 0x0007ac0501007387 */ /* 0x000fe80000100800 */
[----:B------:R0:W-:Y:S01]  /*90b0*/  STL [R1+0x2ec], R8 ;  /* 0x0002ec0801007387 */ /* 0x0001e20000100800 */
[----:B------:R-:W-:-:S03]  /*90c0*/  IMAD R4, R50, 0x2, R4 ;  /* 0x0000000232047824 */ /* 0x000fc600078e0204 */
[----:B------:R1:W3:Y:S01]  /*90d0*/  @P3 LDG.E.U16 R11, desc[UR10][R6.64] ;  /* 0x0000000a060b3981 */ /* 0x0002e2000c1e1500 */
[----:B0-----:R-:W-:-:S04]  /*90e0*/  LOP3.LUT R8, R0, 0x9c, RZ, 0xfc, !PT ;  /* 0x0000009c00087812 */ /* 0x001fc800078efcff */
[----:B------:R-:W-:Y:S02]  /*90f0*/  ISETP.LT.AND P0, PT, R8, UR13, P0 ;  /* 0x0000000d08007c0c */ /* 0x000fe40008701270 */
[----:B-1----:R-:W-:-:S04]  /*9100*/  LEA R6, P4, R4, R3, 0x1 ;  /* 0x0000000304067211 */ /* 0x002fc800078808ff */
[----:B------:R-:W-:-:S07]  /*9110*/  LEA.HI.X.SX32 R7, R4, R2, 0x1, P4 ;  /* 0x0000000204077211 */ /* 0x000fce00020f0eff */
[----:B------:R-:W4:Y:S04]  /*9120*/  @P0 LDG.E.U16 R9, desc[UR10][R6.64] ;  /* 0x0000000a06090981 */ /* 0x000f28000c1e1500 */
[----:B------:R-:W-:Y:S01]  /*9130*/  STL [R1+0x7b4], R16 ;  /* 0x0007b41001007387 */ /* 0x000fe20000100800 */
[----:B------:R-:W-:Y:S01]  /*9140*/  PLOP3.LUT P1, PT, PT, PT, UP1, 0x80, 0x8 ;  /* 0x000000000008781c */ /* 0x000fe20003f2f018 */
[----:B------:R-:W-:Y:S01]  /*9150*/  IMAD R5, R50, 0x2, R4 ;  /* 0x0000000232057824 */ /* 0x000fe200078e0204 */
[----:B------:R-:W-:Y:S02]  /*9160*/  LOP3.LUT R8, R0, 0xa0, RZ, 0xfc, !PT ;  /* 0x000000a000087812 */ /* 0x000fe400078efcff */
[----:B------:R-:W-:Y:S01]  /*9170*/  PLOP3.LUT P3, PT, PT, PT, UP1, 0x80, 0x8 ;  /* 0x000000000008781c */ /* 0x000fe20003f6f018 */
[----:B------:R-:W-:-:S03]  /*9180*/  IMAD R4, R50, 0x2, R5 ;  /* 0x0000000232047824 */ /* 0x000fc600078e0205 */
[----:B------:R-:W-:Y:S02]  /*9190*/  ISETP.LT.AND P3, PT, R8, UR13, P3 ;  /* 0x0000000d08007c0c */ /* 0x000fe40009f61270 */
[----:B------:R-:W-:-:S04]  /*91a0*/  LEA R8, P4, R5, R3, 0x1 ;  /* 0x0000000305087211 */ /* 0x000fc800078808ff */
[----:B------:R-:W-:Y:S02]  /*91b0*/  LEA.HI.X.SX32 R5, R5, R2, 0x1, P4 ;  /* 0x0000000205057211 */ /* 0x000fe400020f0eff */
[----:B------:R-:W-:Y:S02]  /*91c0*/  PRMT R13, RZ, 0x7610, R13 ;  /* 0x00007610ff0d7816 */ /* 0x000fe4000000000d */
[----:B------:R-:W-:Y:S01]  /*91d0*/  PRMT R46, RZ, 0x7610, R46 ;  /* 0x00007610ff2e7816 */ /* 0x000fe2000000002e */
[----:B--2---:R-:W-:Y:S04]  /*91e0*/  STL [R1+0x100c], R47 ;  /* 0x00100c2f01007387 */ /* 0x004fe80000100800 */
[----:B------:R-:W-:Y:S04]  /*91f0*/  STL [R1+0x1058], R47 ;  /* 0x0010582f01007387 */ /* 0x000fe80000100800 */
[----:B---3--:R0:W-:Y:S02]  /*9200*/  STL [R1+0x2e8], R11 ;  /* 0x0002e80b01007387 */ /* 0x0081e40000100800 */
[----:B0-----:R-:W-:-:S04]  /*9210*/  LOP3.LUT R11, R0, 0x9e, RZ, 0xfc, !PT ;  /* 0x0000009e000b7812 */ /* 0x001fc800078efcff */
[----:B------:R-:W-:Y:S02]  /*9220*/  ISETP.LT.AND P1, PT, R11, UR13, P1 ;  /* 0x0000000d0b007c0c */ /* 0x000fe40008f21270 */
[C---:B------:R-:W-:Y:S01]  /*9230*/  LEA R11, P0, R4.reuse, R3, 0x1 ;  /* 0x00000003040b7211 */ /* 0x040fe200078008ff */
[----:B------:R-:W-:Y:S04]  /*9240*/  STL [R1+0x7c0], R6 ;  /* 0x0007c00601007387 */ /* 0x000fe80000100800 */
[----:B------:R-:W-:Y:S04]  /*9250*/  STL [R1+0x7bc], R7 ;  /* 0x0007bc0701007387 */ /* 0x000fe80000100800 */
[----:B------:R-:W-:Y:S04]  /*9260*/  STL [R1+0x7c8], R8 ;  /* 0x0007c80801007387 */ /* 0x000fe80000100800 */
[----:B------:R-:W-:Y:S01]  /*9270*/  STL [R1+0x7d0], R11 ;  /* 0x0007d00b01007387 */ /* 0x000fe20000100800 */
[----:B------:R-:W-:-:S03]  /*9280*/  LEA.HI.X.SX32 R12, R4, R2, 0x1, P0 ;  /* 0x00000002040c7211 */ /* 0x000fc600000f0eff */
[----:B------:R-:W-:Y:S04]  /*9290*/  STL [R1+0x7c4], R5 ;  /* 0x0007c40501007387 */ /* 0x000fe80000100800 */
[----:B----4-:R0:W-:Y:S02]  /*92a0*/  STL [R1+0x2e4], R9 ;  /* 0x0002e40901007387 */ /* 0x0101e40000100800 */
[----:B0-----:R-:W-:-:S05]  /*92b0*/  @P1 IMAD.MOV.U32 R9, RZ, RZ, R5 ;  /* 0x000000ffff091224 */ /* 0x001fca00078e0005 */
[----:B------:R0:W2:Y:S02]  /*92c0*/  @P1 LDG.E.U16 R13, desc[UR10][R8.64] ;  /* 0x0000000a080d1981 */ /* 0x0000a4000c1e1500 */
[----:B0-----:R-:W-:Y:S02]  /*92d0*/  @P3 IMAD.MOV.U32 R8, RZ, RZ, R11 ;  /* 0x000000ffff083224 */ /* 0x001fe400078e000b */
[----:B------:R-:W-:-:S05]  /*92e0*/  @P3 IMAD.MOV.U32 R9, RZ, RZ, R12 ;  /* 0x000000ffff093224 */ /* 0x000fca00078e000c */
[----:B------:R-:W3:Y:S01]  /*92f0*/  @P3 LDG.E.U16 R46, desc[UR10][R8.64] ;  /* 0x0000000a082e3981 */ /* 0x000ee2000c1e1500 */
[----:B------:R-:W-:Y:S01]  /*9300*/  IMAD R6, R50, 0x2, R4 ;  /* 0x0000000232067824 */ /* 0x000fe200078e0204 */
[----:B------:R-:W-:Y:S02]  /*9310*/  PLOP3.LUT P0, PT, PT, PT, UP1, 0x80, 0x8 ;  /* 0x000000000008781c */ /* 0x000fe40003f0f018 */
[----:B------:R0:W-:Y:S01]  /*9320*/  STL [R1+0x7cc], R12 ;  /* 0x0007cc0c01007387 */ /* 0x0001e20000100800 */
[C---:B------:R-:W-:Y:S02]  /*9330*/  LOP3.LUT R11, R0.reuse, 0xa4, RZ, 0xfc, !PT ;  /* 0x000000a4000b7812 */ /* 0x040fe400078efcff */
[----:B------:R-:W-:Y:S02]  /*9340*/  PLOP3.LUT P1, PT, PT, PT, UP1, 0x80, 0x8 ;  /* 0x000000000008781c */ /* 0x000fe40003f2f018 */
[----:B0-----:R-:W-:-:S04]  /*9350*/  LOP3.LUT R12, R0, 0xa2, RZ, 0xfc, !PT ;  /* 0x000000a2000c7812 */ /* 0x001fc800078efcff */
[----:B------:R-:W-:Y:S02]  /*9360*/  ISETP.LT.AND P0, PT, R12, UR13, P0 ;  /* 0x0000000d0c007c0c */ /* 0x000fe40008701270 */
[----:B------:R-:W-:Y:S01]  /*9370*/  LEA R12, P4, R6, R3, 0x1 ;  /* 0x00000003060c7211 */ /* 0x000fe200078808ff */
[----:B------:R-:W-:Y:S01]  /*9380*/  IMAD R4, R50, 0x2, R6 ;  /* 0x0000000232047824 */ /* 0x000fe200078e0206 */
[----:B------:R-:W-:Y:S02]  /*9390*/  ISETP.LT.AND P1, PT, R11, UR13, P1 ;  /* 0x0000000d0b007c0c */ /* 0x000fe40008f21270 */
[----:B------:R-:W-:Y:S02]  /*93a0*/  LOP3.LUT R17, R0, 0xa6, RZ, 0xfc, !PT ;  /* 0x000000a600117812 */ /* 0x000fe400078efcff */
[----:B------:R-:W-:Y:S02]  /*93b0*/  PLOP3.LUT P3, PT, PT, PT, UP1, 0x80, 0x8 ;  /* 0x000000000008781c */ /* 0x000fe40003f6f018 */
[----:B------:R-:W-:-:S02]  /*93c0*/  PRMT R10, RZ, 0x7610, R10 ;  /* 0x00007610ff0a7816 */ /* 0x000fc4000000000a */
[----:B------:R-:W-:Y:S01]  /*93d0*/  ISETP.LT.AND P3, PT, R17, UR13, P3 ;  /* 0x0000000d11007c0c */ /* 0x000fe20009f61270 */
[C---:B------:R-:W-:Y:S01]  /*93e0*/  IMAD R5, R50.reuse, 0x2, R4 ;  /* 0x0000000232057824 */ /* 0x040fe200078e0204 */
[----:B------:R-:W-:Y:S02]  /*93f0*/  PRMT R14, RZ, 0x7610, R14 ;  /* 0x00007610ff0e7816 */ /* 0x000fe4000000000e */
[----:B------:R-:W-:Y:S01]  /*9400*/  PRMT R15, RZ, 0x7610, R15 ;  /* 0x00007610ff0f7816 */ /* 0x000fe2000000000f */
[----:B------:R-:W-:Y:S01]  /*9410*/  IMAD R7, R50, 0x2, R5 ;  /* 0x0000000232077824 */ /* 0x000fe200078e0205 */
[----:B---3--:R-:W-:Y:S04]  /*9420*/  STL [R1+0x1010], R46 ;  /* 0x0010102e01007387 */ /* 0x008fe80000100800 */
[----:B------:R-:W-:Y:S04]  /*9430*/  STL [R1+0x7d8], R12 ;  /* 0x0007d80c01007387 */ /* 0x000fe80000100800 */
[----:B--2---:R0:W-:Y:S02]  /*9440*/  STL [R1+0x2e0], R13 ;  /* 0x0002e00d01007387 */ /* 0x0041e40000100800 */
[----:B0-----:R-:W-:-:S02]  /*9450*/  LEA.HI.X.SX32 R13, R6, R2, 0x1, P4 ;  /* 0x00000002060d7211 */ /* 0x001fc400020f0eff */
[----:B------:R-:W-:-:S03]  /*9460*/  LEA R16, P4, R4, R3, 0x1 ;  /* 0x0000000304107211 */ /* 0x000fc600078808ff */
[----:B------:R0:W2:Y:S01]  /*9470*/  @P0 LDG.E.U16 R10, desc[UR10][R12.64] ;  /* 0x0000000a0c0a0981 */ /* 0x0000a2000c1e1500 */
[----:B------:R-:W-:-:S03]  /*9480*/  LEA.HI.X.SX32 R17, R4, R2, 0x1, P4 ;  /* 0x0000000204117211 */ /* 0x000fc600020f0eff */
[----:B------:R1:W-:Y:S01]  /*9490*/  STL [R1+0x7d4], R13 ;  /* 0x0007d40d01007387 */ /* 0x0003e20000100800 */
[C---:B------:R-:W-:Y:S01]  /*94a0*/  LEA R4, P0, R5.reuse, R3, 0x1 ;  /* 0x0000000305047211 */ /* 0x040fe200078008ff */
[----:B0-----:R-:W-:Y:S02]  /*94b0*/  @P1 IMAD.MOV.U32 R12, RZ, RZ, R16 ;  /* 0x000000ffff0c1224 */ /* 0x001fe400078e0010 */
[----:B-1----:R-:W-:Y:S01]  /*94c0*/  @P1 IMAD.MOV.U32 R13, RZ, RZ, R17 ;  /* 0x000000ffff0d1224 */ /* 0x002fe200078e0011 */
[----:B------:R-:W-:-:S04]  /*94d0*/  LEA.HI.X.SX32 R5, R5, R2, 0x1, P0 ;  /* 0x0000000205057211 */ /* 0x000fc800000f0eff */
[----:B------:R-:W3:Y:S04]  /*94e0*/  @P1 LDG.E.U16 R14, desc[UR10][R12.64] ;  /* 0x0000000a0c0e1981 */ /* 0x000ee8000c1e1500 */
[----:B------:R-:W4:Y:S04]  /*94f0*/  @P3 LDG.E.U16 R15, desc[UR10][R4.64] ;  /* 0x0000000a040f3981 */ /* 0x000f28000c1e1500 */
[----:B------:R-:W-:Y:S01]  /*9500*/  STL [R1+0x7e0], R16 ;  /* 0x0007e01001007387 */ /* 0x000fe20000100800 */
[----:B------:R-:W-:Y:S02]  /*9510*/  PLOP3.LUT P0, PT, PT, PT, UP1, 0x80, 0x8 ;  /* 0x000000000008781c */ /* 0x000fe40003f0f018 */
[----:B------:R-:W-:Y:S01]  /*9520*/  PLOP3.LUT P1, PT, PT, PT, UP1, 0x80, 0x8 ;  /* 0x000000000008781c */ /* 0x000fe20003f2f018 */
[----:B------:R-:W-:Y:S01]  /*9530*/  IMAD R8, R50, 0x2, R7 ;  /* 0x0000000232087824 */ /* 0x000fe200078e0207 */
[----:B------:R-:W-:-:S02]  /*9540*/  LOP3.LUT R19, R0, 0xac, RZ, 0xfc, !PT ;  /* 0x000000ac00137812 */ /* 0x000fc400078efcff */
[----:B------:R-:W-:Y:S02]  /*9550*/  PLOP3.LUT P3, PT, PT, PT, UP1, 0x80, 0x8 ;  /* 0x000000000008781c */ /* 0x000fe40003f6f018 */
[----:B------:R-:W-:Y:S02]  /*9560*/  PRMT R45, RZ, 0x7610, R45 ;  /* 0x00007610ff2d7816 */ /* 0x000fe4000000002d */
[----:B------:R-:W-:Y:S02]  /*9570*/  ISETP.LT.AND P3, PT, R19, UR13, P3 ;  /* 0x0000000d13007c0c */ /* 0x000fe40009f61270 */
[----:B------:R-:W-:Y:S01]  /*9580*/  PRMT R22, RZ, 0x7610, R22 ;  /* 0x00007610ff167816 */ /* 0x000fe20000000016 */
[----:B------:R-:W-:Y:S01]  /*9590*/  IMAD R9, R50, 0x2, R8 ;  /* 0x0000000232097824 */ /* 0x000fe200078e0208 */
[----:B--2---:R-:W-:Y:S04]  /*95a0*/  STL [R1+0x28c], R10 ;  /* 0x00028c0a01007387 */ /* 0x004fe80000100800 */
[----:B------:R0:W-:Y:S04]  /*95b0*/  STL [R1+0x7dc], R17 ;  /* 0x0007dc1101007387 */ /* 0x0001e80000100800 */
[----:B------:R-:W-:Y:S04]  /*95c0*/  STL [R1+0x7e8], R4 ;  /* 0x0007e80401007387 */ /* 0x000fe80000100800 */
[----:B---3--:R1:W-:Y:S01]  /*95d0*/  STL [R1+0x288], R14 ;  /* 0x0002880e01007387 */ /* 0x0083e20000100800 */
[----:B0-----:R-:W-:-:S03]  /*95e0*/  LEA R17, P4, R7, R3, 0x1 ;  /* 0x0000000307117211 */ /* 0x001fc600078808ff */
[----:B------:R-:W-:Y:S01]  /*95f0*/  STL [R1+0x7e4], R5 ;  /* 0x0007e40501007387 */ /* 0x000fe20000100800 */
[----:B-1----:R-:W-:-:S03]  /*9600*/  LOP3.LUT R14, R0, 0xa8, RZ, 0xfc, !PT ;  /* 0x000000a8000e7812 */ /* 0x002fc600078efcff */
[----:B----4-:R0:W-:Y:S01]  /*9610*/  STL [R1+0x284], R15 ;  /* 0x0002840f01007387 */ /* 0x0101e20000100800 */
[----:B------:R-:W-:Y:S02]  /*9620*/  ISETP.LT.AND P0, PT, R14, UR13, P0 ;  /* 0x0000000d0e007c0c */ /* 0x000fe40008701270 */
[----:B------:R-:W-:Y:S02]  /*9630*/  LEA.HI.X.SX32 R18, R7, R2, 0x1, P4 ;  /* 0x0000000207127211 */ /* 0x000fe400020f0eff */
[----:B0-----:R-:W-:-:S04]  /*9640*/  LOP3.LUT R15, R0, 0xaa, RZ, 0xfc, !PT ;  /* 0x000000aa000f7812 */ /* 0x001fc800078efcff */
[----:B------:R-:W-:Y:S01]  /*9650*/  ISETP.LT.AND P1, PT, R15, UR13, P1 ;  /* 0x0000000d0f007c0c */ /* 0x000fe20008f21270 */
[----:B------:R-:W-:Y:S01]  /*9660*/  STL [R1+0x7f0], R17 ;  /* 0x0007f01101007387 */ /* 0x000fe20000100800 */
[----:B------:R-:W-:-:S03]  /*9670*/  LEA R23, P4, R8, R3, 0x1 ;  /* 0x0000000308177211 */ /* 0x000fc600078808ff */
[----:B------:R-:W-:Y:S01]  /*9680*/  @P0 IMAD.MOV.U32 R19, RZ, RZ, R18 ;  /* 0x000000ffff130224 */ /* 0x000fe200078e0012 */
[----:B------:R0:W-:Y:S01]  /*9690*/  STL [R1+0x7ec], R18 ;  /* 0x0007ec1201007387 */ /* 0x0001e20000100800 */
[----:B------:R-:W-:Y:S01]  /*96a0*/  LEA.HI.X.SX32 R24, R8, R2, 0x1, P4 ;  /* 0x0000000208187211 */ /* 0x000fe200020f0eff */
[----:B0-----:R-:W-:-:S05]  /*96b0*/  @P0 IMAD.MOV.U32 R18, RZ, RZ, R17 ;  /* 0x000000ffff120224 */ /* 0x001fca00078e0011 */
[----:B------:R0:W2:Y:S01]  /*96c0*/  @P0 LDG.E.U16 R45, desc[UR10][R18.64] ;  /* 0x0000000a122d0981 */ /* 0x0000a2000c1e1500 */
[----:B------:R-:W-:Y:S01]  /*96d0*/  LEA R17, P0, R9, R3, 0x1 ;  /* 0x0000000309117211 */ /* 0x000fe200078008ff */
[----:B0-----:R-:W-:Y:S02]  /*96e0*/  @P1 IMAD.MOV.U32 R18, RZ, RZ, R23 ;  /* 0x000000ffff121224 */ /* 0x001fe400078e0017 */
[----:B------:R-:W-:-:S05]  /*96f0*/  @P1 IMAD.MOV.U32 R19, RZ, RZ, R24 ;  /* 0x000000ffff131224 */ /* 0x000fca00078e0018 */
[----:B------:R0:W3:Y:S01]  /*9700*/  @P1 LDG.E.U16 R22, desc[UR10][R18.64] ;  /* 0x0000000a12161981 */ /* 0x0000e2000c1e1500 */
[----:B------:R-:W-:Y:S02]  /*9710*/  LEA.HI.X.SX32 R20, R9, R2, 0x1, P0 ;  /* 0x0000000209147211 */ /* 0x000fe400000f0eff */
[----:B------:R-:W-:Y:S01]  /*9720*/  PRMT R5, RZ, 0x7610, R5 ;  /* 0x00007610ff057816 */ /* 0x000fe20000000005 */
[----:B0-----:R-:W-:Y:S02]  /*9730*/  @P3 IMAD.MOV.U32 R18, RZ, RZ, R17 ;  /* 0x000000ffff123224 */ /* 0x001fe400078e0011 */
[----:B------:R-:W-:-:S05]  /*9740*/  @P3 IMAD.MOV.U32 R19, RZ, RZ, R20 ;  /* 0x000000ffff133224 */ /* 0x000fca00078e0014 */
[----:B------:R-:W4:Y:S01]  /*9750*/  @P3 LDG.E.U16 R5, desc[UR10][R18.64] ;  /* 0x0000000a12053981 */ /* 0x000f22000c1e1500 */
[----:B------:R-:W-:-:S03]  /*9760*/  IMAD R11, R50, 0x2, R9 ;  /* 0x00000002320b7824 */ /* 0x000fc600078e0209 */
[----:B------:R0:W-:Y:S01]  /*9770*/  STL [R1+0x7f8], R23 ;  /* 0x0007f81701007387 */ /* 0x0001e20000100800 */
[----:B------:R-:W-:Y:S01]  /*9780*/  IMAD R6, R50, 0x2, R11 ;  /* 0x0000000232067824 */ /* 0x000fe200078e020b */
[----:B------:R-:W-:-:S03]  /*9790*/  PLOP3.LUT P0, PT, PT, PT, UP1, 0x80, 0x8 ;  /* 0x000000000008781c */ /* 0x000fc60003f0f018 */
[----:B------:R-:W-:-:S04]  /*97a0*/  IMAD R10, R50, 0x2, R6 ;  /* 0x00000002320a7824 */ /* 0x000fc800078e0206 */
[----:B------:R-:W-:Y:S01]  /*97b0*/  IMAD R12, R50, 0x2, R10 ;  /* 0x00000002320c7824 */ /* 0x000fe200078e020a */
[----:B------:R-:W-:-:S03]  /*97c0*/  PLOP3.LUT P1, PT, PT, PT, UP1, 0x80, 0x8 ;  /* 0x000000000008781c */ /* 0x000fc60003f2f018 */
[----:B------:R-:W-:Y:S01]  /*97d0*/  IMAD R13, R50, 0x2, R12 ;  /* 0x00000002320d7824 */ /* 0x000fe200078e020c */
[----:B0-----:R-:W-:-:S03]  /*97e0*/  LEA R23, P4, R6, R3, 0x1 ;  /* 0x0000000306177211 */ /* 0x001fc600078808ff */
[----:B------:R-:W-:Y:S01]  /*97f0*/  IMAD R4, R50, 0x2, R13 ;  /* 0x0000000232047824 */ /* 0x000fe200078e020d */
[C---:B------:R-:W-:Y:S02]  /*9800*/  LOP3.LUT R25, R0.reuse, 0xc0, RZ, 0xfc, !PT ;  /* 0x000000c000197812 */ /* 0x040fe400078efcff */
[----:B------:R-:W-:Y:S02]  /*9810*/  PLOP3.LUT P3, PT, PT, PT, UP1, 0x80, 0x8 ;  /* 0x000000000008781c */ /* 0x000fe40003f6f018 */
[----:B------:R-:W-:Y:S02]  /*9820*/  PRMT R44, RZ, 0x7610, R44 ;  /* 0x00007610ff2c7816 */ /* 0x000fe4000000002c */
[----:B------:R-:W-:Y:S02]  /*9830*/  ISETP.LT.AND P3, PT, R25, UR13, P3 ;  /* 0x0000000d19007c0c */ /* 0x000fe40009f61270 */
[----:B------:R-:W-:Y:S01]  /*9840*/  PRMT R43, RZ, 0x7610, R43 ;  /* 0x00007610ff2b7816 */ /* 0x000fe2000000002b */
[----:B--2---:R-:W-:Y:S04]  /*9850*/  STL [R1+0x1014], R45 ;  /* 0x0010142d01007387 */ /* 0x004fe80000100800 */
[----:B------:R-:W-:Y:S04]  /*9860*/  STL [R1+0x800], R17 ;  /* 0x0008001101007387 */ /* 0x000fe80000100800 */
[----:B------:R-:W-:Y:S04]  /*9870*/  STL [R1+0x7f4], R24 ;  /* 0x0007f41801007387 */ /* 0x000fe80000100800 */
[----:B------:R-:W-:Y:S04]  /*9880*/  STL [R1+0x7fc], R20 ;  /* 0x0007fc1401007387 */ /* 0x000fe80000100800 */
[----:B---3--:R0:W-:Y:S02]  /*9890*/  STL [R1+0x280], R22 ;  /* 0x0002801601007387 */ /* 0x0081e40000100800 */
[----:B0-----:R-:W-:-:S04]  /*98a0*/  LOP3.LUT R22, R0, 0xb0, RZ, 0xfc, !PT ;  /* 0x000000b000167812 */ /* 0x001fc800078efcff */
[----:B------:R-:W-:Y:S02]  /*98b0*/  ISETP.LT.AND P0, PT, R22, UR13, P0 ;  /* 0x0000000d16007c0c */ /* 0x000fe40008701270 */
[----:B------:R-:W-:Y:S02]  /*98c0*/  LOP3.LUT R20, R0, 0xb8, RZ, 0xfc, !PT ;  /* 0x000000b800147812 */ /* 0x000fe400078efcff */
[----:B------:R-:W-:Y:S02]  /*98d0*/  LEA.HI.X.SX32 R24, R6, R2, 0x1, P4 ;  /* 0x0000000206187211 */ /* 0x000fe400020f0eff */
[----:B------:R-:W-:Y:S01]  /*98e0*/  ISETP.LT.AND P1, PT, R20, UR13, P1 ;  /* 0x0000000d14007c0c */ /* 0x000fe20008f21270 */
[----:B----4-:R-:W-:Y:S01]  /*98f0*/  STL [R1+0x27c], R5 ;  /* 0x00027c0501007387 */ /* 0x010fe20000100800 */
[----:B------:R-:W-:-:S03]  /*9900*/  LEA R20, P4, R4, R3, 0x1 ;  /* 0x0000000304147211 */ /* 0x000fc600078808ff */
[----:B------:R-:W-:Y:S02]  /*9910*/  STL [R1+0x810], R23 ;  /* 0x0008101701007387 */ /* 0x000fe40000100800 */
[----:B------:R-:W-:Y:S02]  /*9920*/  @P0 IMAD.MOV.U32 R25, RZ, RZ, R24 ;  /* 0x000000ffff190224 */ /* 0x000fe400078e0018 */
[----:B------:R0:W-:Y:S01]  /*9930*/  STL [R1+0x80c], R24 ;  /* 0x00080c1801007387 */ /* 0x0001e20000100800 */
[----:B------:R-:W-:Y:S01]  /*9940*/  LEA.HI.X.SX32 R26, R4, R2, 0x1, P4 ;  /* 0x00000002041a7211 */ /* 0x000fe200020f0eff */
[----:B0-----:R-:W-:-:S05]  /*9950*/  @P0 IMAD.MOV.U32 R24, RZ, RZ, R23 ;  /* 0x000000ffff180224 */ /* 0x001fca00078e0017 */
[----:B------:R0:W2:Y:S02]  /*9960*/  @P0 LDG.E.U16 R44, desc[UR10][R24.64] ;  /* 0x0000000a182c0981 */ /* 0x0000a4000c1e1500 */
[----:B0-----:R-:W-:Y:S02]  /*9970*/  @P1 IMAD.MOV.U32 R24, RZ, RZ, R20 ;  /* 0x000000ffff181224 */ /* 0x001fe400078e0014 */
[----:B------:R-:W-:-:S05]  /*9980*/  @P1 IMAD.MOV.U32 R25, RZ, RZ, R26 ;  /* 0x000000ffff191224 */ /* 0x000fca00078e001a */
[----:B------:R-:W3:Y:S01]  /*9990*/  @P1 LDG.E.U16 R43, desc[UR10][R24.64] ;  /* 0x0000000a182b1981 */ /* 0x000ee2000c1e1500 */
[----:B------:R-:W-:-:S04]  /*99a0*/  IMAD R14, R50, 0x2, R4 ;  /* 0x00000002320e7824 */ /* 0x000fc800078e0204 */
[----:B------:R-:W-:-:S04]  /*99b0*/  IMAD R16, R50, 0x2, R14 ;  /* 0x0000000232107824 */ /* 0x000fc800078e020e */
[----:B------:R-:W-:-:S04]  /*99c0*/  IMAD R15, R50, 0x2, R16 ;  /* 0x00000002320f7824 */ /* 0x000fc800078e0210 */
[----:B------:R-:W-:Y:S01]  /*99d0*/  IMAD R7, R50, 0x2, R15 ;  /* 0x0000000232077824 */ /* 0x000fe200078e020f */
[----:B------:R-:W-:Y:S04]  /*99e0*/  STL [R1+0x830], R20 ;  /* 0x0008301401007387 */ /* 0x000fe80000100800 */
[C---:B------:R-:W-:Y:S02]  /*99f0*/  LEA R4, P0, R7.reuse, R3, 0x1 ;  /* 0x0000000307047211 */ /* 0x040fe400078008ff */
[----:B------:R-:W-:Y:S01]  /*9a00*/  PRMT R42, RZ, 0x7610, R42 ;  /* 0x00007610ff2a7816 */ /* 0x000fe2000000002a */
[----:B--2---:R-:W-:Y:S04]  /*9a10*/  STL [R1+0x1018], R44 ;  /* 0x0010182c01007387 */ /* 0x004fe80000100800 */
[----:B------:R0:W-:Y:S02]  /*9a20*/  STL [R1+0x82c], R26 ;  /* 0x00082c1a01007387 */ /* 0x0001e40000100800 */
[----:B0-----:R-:W-:-:S02]  /*9a30*/  LEA.HI.X.SX32 R26, R7, R2, 0x1, P0 ;  /* 0x00000002071a7211 */ /* 0x001fc400000f0eff */
[----:B---3--:R-:W-:Y:S03]  /*9a40*/  STL [R1+0x101c], R43 ;  /* 0x00101c2b01007387 */ /* 0x008fe60000100800 */
[----:B------:R-:W-:Y:S01]  /*9a50*/  @P3 IMAD.MOV.U32 R27, RZ, RZ, R26 ;  /* 0x000000ffff1b3224 */ /* 0x000fe200078e001a */
[----:B------:R-:W-:Y:S04]  /*9a60*/  STL [R1+0x850], R4 ;  /* 0x0008500401007387 */ /* 0x000fe80000100800 */
[----:B------:R0:W-:Y:S02]  /*9a70*/  STL [R1+0x84c], R26 ;  /* 0x00084c1a01007387 */ /* 0x0001e40000100800 */
[----:B0-----:R-:W-:-:S05]  /*9a80*/  @P3 IMAD.MOV.U32 R26, RZ, RZ, R4 ;  /* 0x000000ffff1a3224 */ /* 0x001fca00078e0004 */
[----:B------:R-:W2:Y:S01]  /*9a90*/  @P3 LDG.E.U16 R42, desc[UR10][R26.64] ;  /* 0x0000000a1a2a3981 */ /* 0x000ea2000c1e1500 */
[----:B------:R-:W-:-:S04]  /*9aa0*/  IMAD R8, R50, 0x2, R7 ;  /* 0x0000000232087824 */ /* 0x000fc800078e0207 */
[----:B------:R-:W-:Y:S01]  /*9ab0*/  IMAD R9, R50, 0x2, R8 ;  /* 0x0000000232097824 */ /* 0x000fe200078e0208 */
[----:B------:R-:W-:Y:S02]  /*9ac0*/  LOP3.LUT R20, R0, 0xc8, RZ, 0xfc, !PT ;  /* 0x000000c800147812 */ /* 0x000fe400078efcff */
[----:B------:R-:W-:Y:S01]  /*9ad0*/  PLOP3.LUT P0, PT, PT, PT, UP1, 0x80, 0x8 ;  /* 0x000000000008781c */ /* 0x000fe20003f0f018 */
[----:B------:R-:W-:-:S03]  /*9ae0*/  IMAD R17, R50, 0x2, R9 ;  /* 0x0000000232117824 */ /* 0x000fc600078e0209 */
[----:B------:R-:W-:Y:S01]  /*9af0*/  ISETP.LT.AND P0, PT, R20, UR13, P0 ;  /* 0x0000000d14007c0c */ /* 0x000fe20008701270 */
[----:B------:R-:W-:Y:S01]  /*9b00*/  IMAD R5, R50, 0x2, R17 ;  /* 0x0000000232057824 */ /* 0x000fe200078e0211 */
[----:B------:R-:W-:-:S04]  /*9b10*/  LOP3.LUT R29, R0, 0xd8, RZ, 0xfc, !PT ;  /* 0x000000d8001d7812 */ /* 0x000fc800078efcff */
[C---:B------:R-:W-:Y:S02]  /*9b20*/  LEA R20, P4, R5.reuse, R3, 0x1 ;  /* 0x0000000305147211 */ /* 0x040fe400078808ff */
[----:B------:R-:W-:Y:S02]  /*9b30*/  PLOP3.LUT P3, PT, PT, PT, UP1, 0x80, 0x8 ;  /* 0x000000000008781c */ /* 0x000fe40003f6f018 */
[----:B------:R-:W-:Y:S02]  /*9b40*/  LEA.HI.X.SX32 R28, R5, R2, 0x1, P4 ;  /* 0x00000002051c7211 */ /* 0x000fe400020f0eff */
[----:B------:R-:W-:Y:S02]  /*9b50*/  ISETP.LT.AND P3, PT, R29, UR13, P3 ;  /* 0x0000000d1d007c0c */ /* 0x000fe40009f61270 */
[----:B------:R-:W-:Y:S01]  /*9b60*/  PRMT R41, RZ, 0x7610, R41 ;  /* 0x00007610ff297816 */ /* 0x000fe20000000029 */
[----:B------:R-:W-:Y:S02]  /*9b70*/  @P0 IMAD.MOV.U32 R29, RZ, RZ, R28 ;  /* 0x000000ffff1d0224 */ /* 0x000fe400078e001c */
[----:B------:R-:W-:Y:S01]  /*9b80*/  IMAD R18, R50, 0x2, R5 ;  /* 0x0000000232127824 */ /* 0x000fe200078e0205 */
[----:B--2---:R-:W-:Y:S04]  /*9b90*/  STL [R1+0x1020], R42 ;  /* 0x0010202a01007387 */ /* 0x004fe80000100800 */
[----:B------:R-:W-:Y:S04]  /*9ba0*/  STL [R1+0x870], R20 ;  /* 0x0008701401007387 */ /* 0x000fe80000100800 */
[----:B------:R0:W-:Y:S02]  /*9bb0*/  STL [R1+0x86c], R28 ;  /* 0x00086c1c01007387 */ /* 0x0001e40000100800 */
[----:B0-----:R-:W-:-:S05]  /*9bc0*/  @P0 IMAD.MOV.U32 R28, RZ, RZ, R20 ;  /* 0x000000ffff1c0224 */ /* 0x001fca00078e0014 */
[----:B------:R-:W2:Y:S01]  /*9bd0*/  @P0 LDG.E.U16 R41, desc[UR10][R28.64] ;  /* 0x0000000a1c290981 */ /* 0x000ea2000c1e1500 */
[----:B------:R-:W-:-:S04]  /*9be0*/  IMAD R19, R50, 0x2, R18 ;  /* 0x0000000232137824 */ /* 0x000fc800078e0212 */
[----:B------:R-:W-:-:S04]  /*9bf0*/  IMAD R22, R50, 0x2, R19 ;  /* 0x0000000232167824 */ /* 0x000fc800078e0213 */
[----:B------:R-:W-:-:S04]  /*9c00*/  IMAD R6, R50, 0x2, R22 ;  /* 0x0000000232067824 */ /* 0x000fc800078e0216 */
[----:B------:R-:W-:-:S04]  /*9c10*/  IMAD R23, R50, 0x2, R6 ;  /* 0x0000000232177824 */ /* 0x000fc800078e0206 */
[----:B------:R-:W-:Y:S01]  /*9c20*/  IMAD R24, R50, 0x2, R23 ;  /* 0x0000000232187824 */ /* 0x000fe200078e0217 */
[----:B------:R-:W-:Y:S02]  /*9c30*/  LOP3.LUT R27, R0, 0xd0, RZ, 0xfc, !PT ;  /* 0x000000d0001b7812 */ /* 0x000fe400078efcff */
[----:B------:R-:W-:Y:S01]  /*9c40*/  PLOP3.LUT P1, PT, PT, PT, UP1, 0x80, 0x8 ;  /* 0x000000000008781c */ /* 0x000fe20003f2f018 */
[----:B------:R-:W-:-:S03]  /*9c50*/  IMAD R7, R50, 0x2, R24 ;  /* 0x0000000232077824 */ /* 0x000fc600078e0218 */
[----:B------:R-:W-:Y:S01]  /*9c60*/  ISETP.LT.AND P1, PT, R27, UR13, P1 ;  /* 0x0000000d1b007c0c */ /* 0x000fe20008f21270 */
[----:B------:R-:W-:Y:S01]  /*9c70*/  IMAD R4, R50, 0x2, R7 ;  /* 0x0000000232047824 */ /* 0x000fe200078e0207 */
[-C--:B------:R-:W-:Y:S02]  /*9c80*/  LEA R30, P4, R6, R3.reuse, 0x1 ;  /* 0x00000003061e7211 */ /* 0x080fe400078808ff */
[----:B------:R-:W-:Y:S02]  /*9c90*/  PRMT R40, RZ, 0x7610, R40 ;  /* 0x00007610ff287816 */ /* 0x000fe40000000028 */
[----:B------:R-:W-:Y:S02]  /*9ca0*/  LEA R20, P0, R4, R3, 0x1 ;  /* 0x0000000304147211 */ /* 0x000fe400078008ff */
[-C--:B------:R-:W-:Y:S02]  /*9cb0*/  LEA.HI.X.SX32 R31, R6, R2.reuse, 0x1, P4 ;  /* 0x00000002061f7211 */ /* 0x080fe400020f0eff */
[----:B------:R-:W-:-:S02]  /*9cc0*/  LEA.HI.X.SX32 R32, R4, R2, 0x1, P0 ;  /* 0x0000000204207211 */ /* 0x000fc400000f0eff */
[----:B------:R-:W-:Y:S01]  /*9cd0*/  PRMT R39, RZ, 0x7610, R39 ;  /* 0x00007610ff277816 */ /* 0x000fe20000000027 */
[----:B------:R0:W3:Y:S04]  /*9ce0*/  @P1 LDG.E.U16 R40, desc[UR10][R30.64] ;  /* 0x0000000a1e281981 */ /* 0x0000e8000c1e1500 */
[----:B--2---:R-:W-:Y:S04]  /*9cf0*/  STL [R1+0x1024], R41 ;  /* 0x0010242901007387 */ /* 0x004fe80000100800 */
[----:B------:R0:W-:Y:S04]  /*9d00*/  STL [R1+0x890], R30 ;  /* 0x0008901e01007387 */ /* 0x0001e80000100800 */
[----:B------:R-:W-:Y:S04]  /*9d10*/  STL [R1+0x8b0], R20 ;  /* 0x0008b01401007387 */ /* 0x000fe80000100800 */
[----:B------:R1:W-:Y:S01]  /*9d20*/  STL [R1+0x88c], R31 ;  /* 0x00088c1f01007387 */ /* 0x0003e20000100800 */
[----:B0-----:R-:W-:-:S02]  /*9d30*/  @P3 IMAD.MOV.U32 R30, RZ, RZ, R20 ;  /* 0x000000ffff1e3224 */ /* 0x001fc400078e0014 */
[----:B-1----:R-:W-:-:S05]  /*9d40*/  @P3 IMAD.MOV.U32 R31, RZ, RZ, R32 ;  /* 0x000000ffff1f3224 */ /* 0x002fca00078e0020 */
[----:B------:R0:W2:Y:S01]  /*9d50*/  @P3 LDG.E.U16 R39, desc[UR10][R30.64] ;  /* 0x0000000a1e273981 */ /* 0x0000a2000c1e1500 */
[----:B------:R-:W-:-:S04]  /*9d60*/  IMAD R25, R50, 0x2, R4 ;  /* 0x0000000232197824 */ /* 0x000fc800078e0204 */
[----:B------:R-:W-:-:S04]  /*9d70*/  IMAD R26, R50, 0x2, R25 ;  /* 0x00000002321a7824 */ /* 0x000fc800078e0219 */
[----:B------:R-:W-:-:S04]  /*9d80*/  IMAD R27, R50, 0x2, R26 ;  /* 0x00000002321b7824 */ /* 0x000fc800078e021a */
[----:B------:R-:W-:-:S04]  /*9d90*/  IMAD R5, R50, 0x2, R27 ;  /* 0x0000000232057824 */ /* 0x000fc800078e021b */
[----:B------:R-:W-:-:S04]  /*9da0*/  IMAD R6, R50, 0x2, R5 ;  /* 0x0000000232067824 */ /* 0x000fc800078e0205 */
[C---:B------:R-:W-:Y:S01]  /*9db0*/  IMAD R28, R50.reuse, 0x2, R6 ;  /* 0x00000002321c7824 */ /* 0x040fe200078e0206 */
[----:B------:R1:W-:Y:S01]  /*9dc0*/  STL [R1+0x8ac], R32 ;  /* 0x0008ac2001007387 */ /* 0x0003e20000100800 */
[----:B------:R-:W-:Y:S02]  /*9dd0*/  PLOP3.LUT P0, PT, PT, PT, UP1, 0x80, 0x8 ;  /* 0x000000000008781c */ /* 0x000fe40003f0f018 */
[----:B------:R-:W-:-:S04]  /*9de0*/  IMAD R29, R50, 0x2, R28 ;  /* 0x00000002321d7824 */ /* 0x000fc800078e021c */
[----:B------:R-:W-:Y:S01]  /*9df0*/  IMAD R4, R50, 0x2, R29 ;  /* 0x0000000232047824 */ /* 0x000fe200078e021d */
[----:B-1----:R-:W-:-:S03]  /*9e00*/  LOP3.LUT R32, R0, 0xe0, RZ, 0xfc, !PT ;  /* 0x000000e000207812 */ /* 0x002fc600078efcff */
[----:B0-----:R-:W-:Y:S01]  /*9e10*/  IMAD R30, R50, 0x2, R4 ;  /* 0x00000002321e7824 */ /* 0x001fe200078e0204 */
[----:B------:R-:W-:Y:S02]  /*9e20*/  ISETP.LT.AND P0, PT, R32, UR13, P0 ;  /* 0x0000000d20007c0c */ /* 0x000fe40008701270 */
[----:B------:R-:W-:Y:S01]  /*9e30*/  LEA R33, P4, R5, R3, 0x1 ;  /* 0x0000000305217211 */ /* 0x000fe200078808ff */
[----:B------:R-:W-:Y:S01]  /*9e40*/  IMAD R31, R50, 0x2, R30 ;  /* 0x00000002321f7824 */ /* 0x000fe200078e021e */
[C---:B------:R-:W-:Y:S02]  /*9e50*/  LOP3.LUT R20, R0.reuse, 0xe8, RZ, 0xfc, !PT ;  /* 0x000000e800147812 */ /* 0x040fe400078efcff */
[----:B------:R-:W-:Y:S02]  /*9e60*/  PLOP3.LUT P1, PT, PT, PT, UP1, 0x80, 0x8 ;  /* 0x000000000008781c */ /* 0x000fe40003f2f018 */
[----:B------:R-:W-:Y:S02]  /*9e70*/  LOP3.LUT R35, R0, 0xf0, RZ, 0xfc, !PT ;  /* 0x000000f000237812 */ /* 0x000fe400078efcff */
[----:B------:R-:W-:-:S02]  /*9e80*/  PLOP3.LUT P3, PT, PT, PT, UP1, 0x80, 0x8 ;  /* 0x000000000008781c */ /* 0x000fc40003f6f018 */
[----:B------:R-:W-:Y:S01]  /*9e90*/  LEA.HI.X.SX32 R34, R5, R2, 0x1, P4 ;  /* 0x0000000205227211 */ /* 0x000fe200020f0eff */
[----:B---3--:R-:W-:Y:S01]  /*9ea0*/  STL [R1+0x1028], R40 ;  /* 0x0010282801007387 */ /* 0x008fe20000100800 */
[----:B------:R-:W-:Y:S01]  /*9eb0*/  ISETP.LT.AND P1, PT, R20, UR13, P1 ;  /* 0x0000000d14007c0c */ /* 0x000fe20008f21270 */
[C---:B------:R-:W-:Y:S01]  /*9ec0*/  IMAD R32, R50.reuse, 0x2, R31 ;  /* 0x0000000232207824 */ /* 0x040fe200078e021f */
[----:B------:R-:W-:Y:S01]  /*9ed0*/  ISETP.LT.AND P3, PT, R35, UR13, P3 ;  /* 0x0000000d23007c0c */ /* 0x000fe20009f61270 */
[----:B------:R-:W-:Y:S01]  /*9ee0*/  @P0 IMAD.MOV.U32 R35, RZ, RZ, R34 ;  /* 0x000000ffff230224 */ /* 0x000fe200078e0022 */
[----:B------:R-:W-:Y:S01]  /*9ef0*/  PRMT R38, RZ, 0x7610, R38 ;  /* 0x00007610ff267816 */ /* 0x000fe20000000026 */
[----:B------:R-:W-:Y:S01]  /*9f00*/  IMAD R5, R50, 0x2, R32 ;  /* 0x0000000232057824 */ /* 0x000fe200078e0220 */
[----:B------:R-:W-:-:S04]  /*9f10*/  LEA R20, P4, R4, R3, 0x1 ;  /* 0x0000000304147211 */ /* 0x000fc800078808ff */
[----:B------:R-:W-:Y:S01]  /*9f20*/  LEA.HI.X.SX32 R47, R4, R2, 0x1, P4 ;  /* 0x00000002042f7211 */ /* 0x000fe200020f0eff */
[----:B------:R-:W-:Y:S01]  /*9f30*/  IMAD R4, R50, 0x2, R5 ;  /* 0x0000000232047824 */ /* 0x000fe200078e0205 */
[----:B------:R-:W-:Y:S02]  /*9f40*/  PRMT R37, RZ, 0x7610, R37 ;  /* 0x00007610ff257816 */ /* 0x000fe40000000025 */
[----:B------:R-:W-:Y:S02]  /*9f50*/  PRMT R36, RZ, 0x7610, R36 ;  /* 0x00007610ff247816 */ /* 0x000fe40000000024 */
[----:B------:R-:W-:Y:S02]  /*9f60*/  LOP3.LUT R52, R0, 0xae, RZ, 0xfc, !PT ;  /* 0x000000ae00347812 */ /* 0x000fe400078efcff */
[----:B------:R-:W-:Y:S01]  /*9f70*/  PRMT R51, RZ, 0x7610, R51 ;  /* 0x00007610ff337816 */ /* 0x000fe20000000033 */
[----:B--2---:R-:W-:Y:S04]  /*9f80*/  STL [R1+0x102c], R39 ;  /* 0x00102c2701007387 */ /* 0x004fe80000100800 */
[----:B------:R-:W-:Y:S04]  /*9f90*/  STL [R1+0x8d0], R33 ;  /* 0x0008d02101007387 */ /* 0x000fe80000100800 */
[----:B------:R0:W-:Y:S02]  /*9fa0*/  STL [R1+0x8cc], R34 ;  /* 0x0008cc2201007387 */ /* 0x0001e40000100800 */
[----:B0-----:R-:W-:-:S02]  /*9fb0*/  @P0 IMAD.MOV.U32 R34, RZ, RZ, R33 ;  /* 0x000000ffff220224 */ /* 0x001fc400078e0021 */
[----:B------:R-:W-:Y:S04]  /*9fc0*/  STL [R1+0x8f0], R20 ;  /* 0x0008f01401007387 */ /* 0x000fe80000100800 */
[----:B------:R0:W2:Y:S01]  /*9fd0*/  @P0 LDG.E.U16 R38, desc[UR10][R34.64] ;  /* 0x0000000a22260981 */ /* 0x0000a2000c1e1500 */
[----:B------:R-:W-:-:S03]  /*9fe0*/  LEA R33, P0, R5, R3, 0x1 ;  /* 0x0000000305217211 */ /* 0x000fc600078008ff */
[----:B------:R1:W-:Y:S01]  /*9ff0*/  STL [R1+0x8ec], R47 ;  /* 0x0008ec2f01007387 */ /* 0x0003e20000100800 */
[----:B0-----:R-:W-:Y:S02]  /*a000*/  @P1 IMAD.MOV.U32 R34, RZ, RZ, R20 ;  /* 0x000000ffff221224 */ /* 0x001fe400078e0014 */
[----:B------:R-:W-:Y:S01]  /*a010*/  @P1 IMAD.MOV.U32 R35, RZ, RZ, R47 ;  /* 0x000000ffff231224 */ /* 0x000fe200078e002f */
[----:B-1----:R-:W-:Y:S01]  /*a020*/  LEA.HI.X.SX32 R47, R5, R2, 0x1, P0 ;  /* 0x00000002052f7211 */ /* 0x002fe200000f0eff */
[----:B------:R-:W-:-:S03]  /*a030*/  IMAD R5, R50, 0x2, R4 ;  /* 0x0000000232057824 */ /* 0x000fc600078e0204 */
[----:B------:R0:W3:Y:S01]  /*a040*/  @P1 LDG.E.U16 R37, desc[UR10][R34.64] ;  /* 0x0000000a22251981 */ /* 0x0000e2000c1e1500 */
[----:B------:R-:W-:Y:S02]  /*a050*/  LOP3.LUT R20, R0, 0xf8, RZ, 0xfc, !PT ;  /* 0x000000f800147812 */ /* 0x000fe400078efcff */
[----:B------:R-:W-:Y:S01]  /*a060*/  PLOP3.LUT P1, PT, PT, PT, UP1, 0x80, 0x8 ;  /* 0x000000000008781c */ /* 0x000fe20003f2f018 */
[----:B------:R1:W-:Y:S01]  /*a070*/  STL [R1+0x910], R33 ;  /* 0x0009102101007387 */ /* 0x0003e20000100800 */
[----:B------:R-:W-:Y:S02]  /*a080*/  @P3 IMAD.MOV.U32 R48, RZ, RZ, R33 ;  /* 0x000000ffff303224 */ /* 0x000fe400078e0021 */
[----:B------:R-:W-:Y:S02]  /*a090*/  @P3 IMAD.MOV.U32 R49, RZ, RZ, R47 ;  /* 0x000000ffff313224 */ /* 0x000fe400078e002f */
[----:B0-----:R-:W-:Y:S01]  /*a0a0*/  IMAD R34, R50, 0x2, R5 ;  /* 0x0000000232227824 */ /* 0x001fe200078e0205 */
[----:B------:R-:W-:-:S02]  /*a0b0*/  ISETP.LT.AND P1, PT, R20, UR13, P1 ;  /* 0x0000000d14007c0c */ /* 0x000fc40008f21270 */
[----:B------:R0:W4:Y:S01]  /*a0c0*/  @P3 LDG.E.U16 R36, desc[UR10][R48.64] ;  /* 0x0000000a30243981 */ /* 0x000122000c1e1500 */
[----:B-1----:R-:W-:Y:S01]  /*a0d0*/  IMAD R33, R50, 0x2, R34 ;  /* 0x0000000232217824 */ /* 0x002fe200078e0222 */
[----:B------:R-:W-:Y:S02]  /*a0e0*/  PLOP3.LUT P0, PT, PT, PT, UP1, 0x80, 0x8 ;  /* 0x000000000008781c */ /* 0x000fe40003f0f018 */
[----:B------:R-:W-:Y:S02]  /*a0f0*/  PRMT R35, RZ, 0x7610, R35 ;  /* 0x00007610ff237816 */ /* 0x000fe40000000023 */
[----:B------:R-:W-:Y:S02]  /*a100*/  ISETP.LT.AND P0, PT, R52, UR13, P0 ;  /* 0x0000000d34007c0c */ /* 0x000fe40008701270 */
[----:B0-----:R-:W-:Y:S01]  /*a110*/  LEA R48, P4, R33, R3, 0x1 ;  /* 0x0000000321307211 */ /* 0x001fe200078808ff */
[----:B------:R0:W-:Y:S01]  /*a120*/  STL [R1+0x90c], R47 ;  /* 0x00090c2f01007387 */ /* 0x0001e20000100800 */
[----:B------:R-:W-:-:S02]  /*a130*/  LOP3.LUT R20, R0, 0xb4, RZ, 0xfc, !PT ;  /* 0x000000b400147812 */ /* 0x000fc400078efcff */
[----:B------:R-:W-:Y:S02]  /*a140*/  LEA.HI.X.SX32 R49, R33, R2, 0x1, P4 ;  /* 0x0000000221317211 */ /* 0x000fe400020f0eff */
[----:B------:R-:W-:Y:S02]  /*a150*/  PLOP3.LUT P3, PT, PT, PT, UP1, 0x80, 0x8 ;  /* 0x000000000008781c */ /* 0x000fe40003f6f018 */
[----:B------:R-:W-:Y:S01]  /*a160*/  PLOP3.LUT P4, PT, PT, PT, UP1, 0x80, 0x8 ;  /* 0x000000000008781c */ /* 0x000fe20003f8f018 */
[----:B------:R-:W2:Y:S01]  /*a170*/  @P1 LDG.E.U16 R35, desc[UR10][R48.64] ;  /* 0x0000000a30231981 */ /* 0x000ea2000c1e1500 */
[----:B0-----:R-:W-:Y:S02]  /*a180*/  LOP3.LUT R47, R0, 0xb2, RZ, 0xfc, !PT ;  /* 0x000000b2002f7812 */ /* 0x001fe400078efcff */
[----:B------:R-:W-:Y:S02]  /*a190*/  ISETP.LT.AND P1, PT, R20, UR13, P4 ;  /* 0x0000000d14007c0c */ /* 0x000fe4000a721270 */
[----:B------:R-:W-:-:S02]  /*a1a0*/  ISETP.LT.AND P3, PT, R47, UR13, P3 ;  /* 0x0000000d2f007c0c */ /* 0x000fc40009f61270 */
[CC--:B------:R-:W-:Y:S02]  /*a1b0*/  LEA R47, P5, R11.reuse, R3.reuse, 0x1 ;  /* 0x000000030b2f7211 */ /* 0x0c0fe400078a08ff */
[C---:B------:R-:W-:Y:S02]  /*a1c0*/  LEA R20, P4, R10.reuse, R3, 0x1 ;  /* 0x000000030a147211 */ /* 0x040fe400078808ff */
[-C--:B------:R-:W-:Y:S02]  /*a1d0*/  LEA.HI.X.SX32 R11, R11, R2.reuse, 0x1, P5 ;  /* 0x000000020b0b7211 */ /* 0x080fe400028f0eff */
[----:B------:R-:W-:Y:S01]  /*a1e0*/  LEA.HI.X.SX32 R53, R10, R2, 0x1, P4 ;  /* 0x000000020a357211 */ /* 0x000fe200020f0eff */
[----:B------:R-:W-:-:S05]  /*a1f0*/  @P0 IMAD.MOV.U32 R10, RZ, RZ, R47 ;  /* 0x000000ffff0a0224 */ /* 0x000fca00078e002f */
[----:B------:R0:W2:Y:S04]  /*a200*/  @P0 LDG.E.U16 R51, desc[UR10][R10.64] ;  /* 0x0000000a0a330981 */ /* 0x0000a8000c1e1500 */
[----:B------:R-:W-:Y:S01]  /*a210*/  STL [R1+0x930], R48 ;  /* 0x0009303001007387 */ /* 0x000fe20000100800 */
[----:B------:R-:W-:-:S03]  /*a220*/  PRMT R0, RZ, 0x7610, R0 ;  /* 0x00007610ff007816 */ /* 0x000fc60000000000 */
[----:B------:R-:W-:Y:S04]  /*a230*/  STL [R1+0x92c], R49 ;  /* 0x00092c3101007387 */ /* 0x000fe80000100800 */
[----:B------:R1:W-:Y:S01]  /*a240*/  STL [R1+0x808], R47 ;  /* 0x0008082f01007387 */ /* 0x0003e20000100800 */
[----:B0-----:R-:W-:-:S03]  /*a250*/  @P3 IMAD.MOV.U32 R10, RZ, RZ, R20 ;  /* 0x000000ffff0a3224 */ /* 0x001fc600078e0014 */
[----:B------:R-:W-:Y:S04]  /*a260*/  STL [R1+0x818], R20 ;  /* 0x0008181401007387 */ /* 0x000fe80000100800 */
[----:B------:R0:W-:Y:S01]  /*a270*/  STL [R1+0x804], R11 ;  /* 0x0008040b01007387 */ /* 0x0001e20000100800 */
[----:B------:R-:W-:-:S03]  /*a280*/  LEA R52, P4, R12, R3, 0x1 ;  /* 0x000000030c347211 */ /* 0x000fc600078808ff */
[----:B-1----:R-:W3:Y:S01]  /*a290*/  LDL.LU R47, [R1+0x1058] ;  /* 0x00105800012f7983 */ /* 0x002ee20000300800 */
[----:B0-----:R-:W-:-:S05]  /*a2a0*/  @P3 IMAD.MOV.U32 R11, RZ, RZ, R53 ;  /* 0x000000ffff0b3224 */ /* 0x001fca00078e0035 */
[----:B------:R0:W3:Y:S04]  /*a2b0*/  @P3 LDG.E.U16 R0, desc[UR10][R10.64] ;  /* 0x0000000a0a003981 */ /* 0x0000e8000c1e1500 */
[----:B------:R1:W-:Y:S04]  /*a2c0*/  STL [R1+0x814], R53 ;  /* 0x0008143501007387 */ /* 0x0003e80000100800 */
[----:B------:R-:W-:Y:S01]  /*a2d0*/  STL [R1+0x820], R52 ;  /* 0x0008203401007387 */ /* 0x000fe20000100800 */
[----:B------:R-:W-:Y:S01]  /*a2e0*/  PRMT R21, RZ, 0x7610, R21 ;  /* 0x00007610ff157816 */ /* 0x000fe20000000015 */
[----:B0-----:R-:W-:-:S02]  /*a2f0*/  @P1 IMAD.MOV.U32 R10, RZ, RZ, R52 ;  /* 0x000000ffff0a1224 */ /* 0x001fc400078e0034 */
[----:B--2---:R0:W-:Y:S04]  /*a300*/  STL [R1+0x278], R51 ;  /* 0x0002783301007387 */ /* 0x0041e80000100800 */
[----:B-1----:R-:W2:Y:S04]  /*a310*/  LDL.LU R53, [R1+0x1054] ;  /* 0x0010540001357983 */ /* 0x002ea80000300800 */
[----:B------:R-:W2:Y:S01]  /*a320*/  LDL.LU R20, [R1+0x1050] ;  /* 0x0010500001147983 */ /* 0x000ea20000300800 */
[----:B0-----:R-:W-:-:S05]  /*a330*/  LEA.HI.X.SX32 R51, R12, R2, 0x1, P4 ;  /* 0x000000020c337211 */ /* 0x001fca00020f0eff */
[----:B------:R-:W-:-:S05]  /*a340*/  IMAD.MOV.U32 R11, RZ, RZ, R51 ;  /* 0x000000ffff0b7224 */ /* 0x000fca00078e0033 */
[----:B------:R0:W2:Y:S04]  /*a350*/  @P1 LDG.E.U16 R21, desc[UR10][R10.64] ;  /* 0x0000000a0a151981 */ /* 0x0000a8000c1e1500 */
[----:B---3--:R1:W-:Y:S02]  /*a360*/  STL [R1+0x224], R0 ;  /* 0x0002240001007387 */ /* 0x0083e40000100800 */
[----:B-1----:R-:W1:Y:S01]  /*a370*/  S2R R0, SR_TID.X ;  /* 0x0000000000007919 */ /* 0x002e620000002100 */
[----:B0-----:R-:W-:Y:S02]  /*a380*/  PRMT R11, RZ, 0x7610, R11 ;  /* 0x00007610ff0b7816 */ /* 0x001fe4000000000b */
[----:B------:R-:W-:Y:S01]  /*a390*/  PLOP3.LUT P0, PT, PT, PT, UP1, 0x80, 0x8 ;  /* 0x000000000008781c */ /* 0x000fe20003f0f018 */
[----:B------:R0:W-:Y:S01]  /*a3a0*/  STL [R1+0x81c], R51 ;  /* 0x00081c3301007387 */ /* 0x0001e20000100800 */
[----:B------:R-:W-:-:S02]  /*a3b0*/  LEA R10, P4, R13, R3, 0x1 ;  /* 0x000000030d0a7211 */ /* 0x000fc400078808ff */
[----:B-1----:R-:W-:-:S04]  /*a3c0*/  SHF.R.U32.HI R0, RZ, 0x6, R0 ;  /* 0x00000006ff007819 */ /* 0x002fc80000011600 */
[----:B------:R-:W-:-:S04]  /*a3d0*/  SGXT.U32 R0, R0, 0x1 ;  /* 0x000000010000781a */ /* 0x000fc80000000000 */
[C---:B0-----:R-:W-:Y:S02]  /*a3e0*/  LOP3.LUT R51, R0.reuse, 0xb6, RZ, 0xfc, !PT ;  /* 0x000000b600337812 */ /* 0x041fe400078efcff */
[C---:B------:R-:W-:Y:S02]  /*a3f0*/  LOP3.LUT R52, R0.reuse, 0xbe, RZ, 0xfc, !PT ;  /* 0x000000be00347812 */ /* 0x040fe400078efcff */
[----:B------:R-:W-:Y:S02]  /*a400*/  ISETP.LT.AND P0, PT, R51, UR13, P0 ;  /* 0x0000000d33007c0c */ /* 0x000fe40008701270 */
[C---:B------:R-:W-:Y:S01]  /*a410*/  LOP3.LUT R51, R0.reuse, 0xbc, RZ, 0xfc, !PT ;  /* 0x000000bc00337812 */ /* 0x040fe200078efcff */
[----:B--2---:R0:W-:Y:S04]  /*a420*/  STL [R1+0x220], R21 ;  /* 0x0002201501007387 */ /* 0x0041e80000100800 */
[----:B------:R1:W-:Y:S04]  /*a430*/  STL.S16 [R1+0x21c], R11 ;  /* 0x00021c0b01007387 */ /* 0x0003e80000100600 */
[----:B------:R2:W-:Y:S01]  /*a440*/  STL [R1+0x828], R10 ;  /* 0x0008280a01007387 */ /* 0x0005e20000100800 */
[----:B0-----:R-:W-:-:S03]  /*a450*/  LOP3.LUT R21, R0, 0xba, RZ, 0xfc, !PT ;  /* 0x000000ba00157812 */ /* 0x001fc600078efcff */
[----:B------:R-:W3:Y:S01]  /*a460*/  LDL R0, [R1+0x21c] ;  /* 0x00021c0001007983 */ /* 0x000ee20000100800 */
[----:B-1----:R-:W-:Y:S02]  /*a470*/  LEA.HI.X.SX32 R11, R13, R2, 0x1, P4 ;  /* 0x000000020d0b7211 */ /* 0x002fe400020f0eff */
        /* <DEDUP_REMOVED lines=9> */
[----:B--2---:R-:W-:Y:S02]  /*a510*/  @P1 IMAD.MOV.U32 R10, RZ, RZ, R21 ;  /* 0x000000ffff0a1224 */ /* 0x004fe400078e0015 */
[----:B0-----:R-:W-:-:S05]  /*a520*/  @P1 IMAD.MOV.U32 R11, RZ, RZ, R51 ;  /* 0x000000ffff0b1224 */ /* 0x001fca00078e0033 */
[----:B------:R0:W2:Y:S04]  /*a530*/  @P1 LDG.E.U16 R20, desc[UR10][R10.64] ;  /* 0x0000000a0a141981 */ /* 0x0000a8000c1e1500 */
[----:B------:R1:W-:Y:S01]  /*a540*/  STL [R1+0x838], R21 ;  /* 0x0008381501007387 */ /* 0x0003e20000100800 */
[----:B------:R-:W-:Y:S02]  /*a550*/  PLOP3.LUT P4, PT, PT, PT, UP1, 0x80, 0x8 ;  /* 0x000000000008781c */ /* 0x000fe40003f8f018 */
[----:B0-----:R-:W-:Y:S02]  /*a560*/  PRMT R11, RZ, 0x7610, R11 ;  /* 0x00007610ff0b7816 */ /* 0x001fe4000000000b */
[----:B-1----:R-:W-:Y:S01]  /*a570*/  LEA R21, P1, R15, R3, 0x1 ;  /* 0x000000030f157211 */ /* 0x002fe200078208ff */
[----:B---3--:R0:W-:Y:S02]  /*a580*/  @P0 STL [R1+0x21c], R0 ;  /* 0x00021c0001000387 */ /* 0x0081e40000100800 */
        /* <DEDUP_REMOVED lines=9> */
[----:B--2---:R1:W-:Y:S01]  /*a620*/  STL [R1+0x218], R20 ;  /* 0x0002181401007387 */ /* 0x0043e20000100800 */
[----:B0-----:R-:W-:-:S04]  /*a630*/  SHF.R.U32.HI R0, RZ, 0x6, R0 ;  /* 0x00000006ff007819 */ /* 0x001fc80000011600 */
[----:B------:R-:W-:-:S04]  /*a640*/  SGXT.U32 R0, R0, 0x1 ;  /* 0x000000010000781a */ /* 0x000fc80000000000 */
[----:B-1----:R-:W-:Y:S02]  /*a650*/  LOP3.LUT R20, R0, 0xc2, RZ, 0xfc, !PT ;  /* 0x000000c200147812 */ /* 0x002fe400078efcff */
[----:B------:R-:W2:Y:S01]  /*a660*/  LDL R0, [R1+0x210] ;  /* 0x0002100001007983 */ /* 0x000ea20000100800 */
[----:B------:R-:W-:Y:S02]  /*a670*/  @P3 IMAD.MOV.U32 R11, RZ, RZ, R10 ;  /* 0x000000ffff0b3224 */ /* 0x000fe400078e000a */
[----:B------:R-:W-:Y:S02]  /*a680*/  @P3 IMAD.MOV.U32 R10, RZ, RZ, R52 ;  /* 0x000000ffff0a3224 */ /* 0x000fe400078e0034 */
[----:B------:R-:W3:Y:S01]  /*a690*/  LDL.LU R52, [R1+0x104c] ;  /* 0x00104c0001347983 */ /* 0x000ee20000300800 */
[----:B------:R-:W-:-:S03]  /*a6a0*/  LEA.HI.X.SX32 R51, R15, R2, 0x1, P1 ;  /* 0x000000020f337211 */ /* 0x000fc600008f0eff */
[----:B--2---:R0:W2:Y:S04]  /*a6b0*/  @P3 LDG.E.U16 R0, desc[UR10][R10.64] ;  /* 0x0000000a0a003981 */ /* 0x0040a8000c1e1500 */
[----:B------:R1:W-:Y:S01]  /*a6c0*/  STL [R1+0x844], R51 ;  /* 0x0008443301007387 */ /* 0x0003e20000100800 */
[----:B------:R-:W-:Y:S01]  /*a6d0*/  PRMT R53, RZ, 0x7610, R53 ;  /* 0x00007610ff357816 */ /* 0x000fe20000000035 */
[----:B0-----:R-:W-:Y:S02]  /*a6e0*/  @P0 IMAD.MOV.U32 R10, RZ, RZ, R21 ;  /* 0x000000ffff0a0224 */ /* 0x001fe400078e0015 */
[----:B------:R-:W-:-:S05]  /*a6f0*/  @P0 IMAD.MOV.U32 R11, RZ, RZ, R51 ;  /* 0x000000ffff0b0224 */ /* 0x000fca00078e0033 */
[----:B------:R0:W4:Y:S02]  /*a700*/  @P0 LDG.E.U16 R53, desc[UR10][R10.64] ;  /* 0x0000000a0a350981 */ /* 0x000124000c1e1500 */
[----:B0-----:R-:W-:Y:S02]  /*a710*/  LEA R10, P4, R8, R3, 0x1 ;  /* 0x00000003080a7211 */ /* 0x001fe400078808ff */
[----:B------:R-:W-:-:S04]  /*a720*/  PLOP3.LUT P1, PT, PT, PT, UP1, 0x80, 0x8 ;  /* 0x000000000008781c */ /* 0x000fc80003f2f018 */
[----:B------:R-:W-:Y:S02]  /*a730*/  ISETP.LT.AND P1, PT, R20, UR13, P1 ;  /* 0x0000000d14007c0c */ /* 0x000fe40008f21270 */
[----:B------:R-:W-:Y:S02]  /*a740*/  PLOP3.LUT P0, PT, PT, PT, UP1, 0x80, 0x8 ;  /* 0x000000000008781c */ /* 0x000fe40003f0f018 */
[----:B---3--:R-:W-:Y:S02]  /*a750*/  PRMT R52, RZ, 0x7610, R52 ;  /* 0x00007610ff347816 */ /* 0x008fe40000000034 */
[----:B------:R-:W-:Y:S01]  /*a760*/  PRMT R47, RZ, 0x7610, R47 ;  /* 0x00007610ff2f7816 */ /* 0x000fe2000000002f */
[----:B--2---:R0:W-:Y:S04]  /*a770*/  @P3 STL [R1+0x210], R0 ;  /* 0x0002100001003387 */ /* 0x0041e80000100800 */
[----:B-1----:R-:W2:Y:S04]  /*a780*/  LDL.LU R51, [R1+0x1048] ;  /* 0x0010480001337983 */ /* 0x002ea80000300800 */
[----:B------:R-:W3:Y:S01]  /*a790*/  LDL.LU R21, [R1+0x1044] ;  /* 0x0010440001157983 */ /* 0x000ee20000300800 */
[----:B0-----:R-:W0:Y:S02]  /*a7a0*/  S2R R0, SR_TID.X ;  /* 0x0000000000007919 */ /* 0x001e240000002100 */
[----:B0-----:R-:W-:-:S04]  /*a7b0*/  SHF.R.U32.HI R0, RZ, 0x6, R0 ;  /* 0x00000006ff007819 */ /* 0x001fc80000011600 */
[----:B------:R-:W-:-:S04]  /*a7c0*/  SGXT.U32 R0, R0, 0x1 ;  /* 0x000000010000781a */ /* 0x000fc80000000000 */
[----:B------:R-:W-:Y:S02]  /*a7d0*/  LOP3.LUT R11, R0, 0xc4, RZ, 0xfc, !PT ;  /* 0x000000c4000b7812 */ /* 0x000fe400078efcff */
[----:B------:R-:W-:Y:S02]  /*a7e0*/  LEA.HI.X.SX32 R11, R8, R2, 0x1, P4 ;  /* 0x00000002080b7211 */ /* 0x000fe400020f0eff */
[----:B------:R-:W0:Y:S03]  /*a7f0*/  S2R R8, SR_TID.X ;  /* 0x0000000000087919 */ /* 0x000e260000002100 */
[----:B------:R-:W2:Y:S01]  /*a800*/  @P1 LDG.E.U16 R52, desc[UR10][R10.64] ;  /* 0x0000000a0a341981 */ /* 0x000ea2000c1e1500 */
[----:B0-----:R-:W-:-:S04]  /*a810*/  SHF.R.U32.HI R8, RZ, 0x6, R8 ;  /* 0x00000006ff087819 */ /* 0x001fc80000011608 */
[----:B------:R-:W-:-:S04]  /*a820*/  SGXT.U32 R8, R8, 0x1 ;  /* 0x000000010808781a */ /* 0x000fc80000000000 */
[----:B------:R-:W-:-:S04]  /*a830*/  LOP3.LUT R8, R8, 0xc4, RZ, 0xfc, !PT ;  /* 0x000000c408087812 */ /* 0x000fc800078efcff */
[----:B------:R-:W-:Y:S02]  /*a840*/  ISETP.LT.AND P0, PT, R8, UR13, P0 ;  /* 0x0000000d08007c0c */ /* 0x000fe40008701270 */
[----:B------:R-:W-:-:S04]  /*a850*/  LEA R8, P5, R9, R3, 0x1 ;  /* 0x0000000309087211 */ /* 0x000fc800078a08ff */
[----:B------:R-:W-:-:S07]  /*a860*/  LEA.HI.X.SX32 R9, R9, R2, 0x1, P5 ;  /* 0x0000000209097211 */ /* 0x000fce00028f0eff */
[----:B------:R0:W2:Y:S01]  /*a870*/  @P0 LDG.E.U16 R47, desc[UR10][R8.64] ;  /* 0x0000000a082f0981 */ /* 0x0000a2000c1e1500 */
[----:B------:R-:W-:-:S03]  /*a880*/  PLOP3.LUT P3, PT, PT, PT, UP1, 0x80, 0x8 ;  /* 0x000000000008781c */ /* 0x000fc60003f6f018 */
[----:B----4-:R1:W-:Y:S01]  /*a890*/  STL [R1+0x214], R53 ;  /* 0x0002143501007387 */ /* 0x0103e20000100800 */
[C---:B------:R-:W-:Y:S02]  /*a8a0*/  LOP3.LUT R20, R0.reuse, 0xca, RZ, 0xfc, !PT ;  /* 0x000000ca00147812 */ /* 0x040fe400078efcff */
[----:B------:R-:W-:Y:S02]  /*a8b0*/  PLOP3.LUT P4, PT, PT, PT, UP1, 0x80, 0x8 ;  /* 0x000000000008781c */ /* 0x000fe40003f8f018 */
[----:B-1----:R-:W-:-:S04]  /*a8c0*/  LOP3.LUT R53, R0, 0xc6, RZ, 0xfc, !PT ;  /* 0x000000c600357812 */ /* 0x002fc800078efcff */
[----:B------:R-:W-:Y:S02]  /*a8d0*/  ISETP.LT.AND P3, PT, R53, UR13, P3 ;  /* 0x0000000d35007c0c */ /* 0x000fe40009f61270 */
[----:B------:R-:W-:Y:S02]  /*a8e0*/  ISETP.LT.AND P1, PT, R20, UR13, P4 ;  /* 0x0000000d14007c0c */ /* 0x000fe4000a721270 */
[C---:B------:R-:W-:Y:S01]  /*a8f0*/  LEA R20, P4, R17.reuse, R3, 0x1 ;  /* 0x0000000311147211 */ /* 0x040fe200078808ff */
[----:B------:R-:W-:Y:S03]  /*a900*/  STL [R1+0x858], R10 ;  /* 0x0008580a01007387 */ /* 0x000fe60000100800 */
[----:B------:R-:W-:Y:S01]  /*a910*/  LEA.HI.X.SX32 R53, R17, R2, 0x1, P4 ;  /* 0x0000000211357211 */ /* 0x000fe200020f0eff */
[----:B------:R-:W-:Y:S01]  /*a920*/  STL [R1+0x854], R11 ;  /* 0x0008540b01007387 */ /* 0x000fe20000100800 */
[----:B------:R-:W-:-:S03]  /*a930*/  PRMT R0, RZ, 0x7610, R0 ;  /* 0x00007610ff007816 */ /* 0x000fc60000000000 */
[----:B------:R0:W-:Y:S04]  /*a940*/  STL [R1+0x860], R8 ;  /* 0x0008600801007387 */ /* 0x0001e80000100800 */
[----:B------:R-:W-:Y:S04]  /*a950*/  STL [R1+0x868], R20 ;  /* 0x0008681401007387 */ /* 0x000fe80000100800 */
[----:B------:R1:W-:Y:S01]  /*a960*/  STL [R1+0x85c], R9 ;  /* 0x00085c0901007387 */ /* 0x0003e20000100800 */
[----:B0-----:R-:W-:Y:S02]  /*a970*/  @P3 IMAD.MOV.U32 R8, RZ, RZ, R20 ;  /* 0x000000ffff083224 */ /* 0x001fe400078e0014 */
[----:B-1----:R-:W-:-:S05]  /*a980*/  @P3 IMAD.MOV.U32 R9, RZ, RZ, R53 ;  /* 0x000000ffff093224 */ /* 0x002fca00078e0035 */
[----:B------:R0:W4:Y:S01]  /*a990*/  @P3 LDG.E.U16 R0, desc[UR10][R8.64] ;  /* 0x0000000a08003981 */ /* 0x000122000c1e1500 */
[----:B---3--:R-:W-:-:S03]  /*a9a0*/  PRMT R21, RZ, 0x7610, R21 ;  /* 0x00007610ff157816 */ /* 0x008fc60000000015 */
[----:B--2---:R1:W-:Y:S04]  /*a9b0*/  STL [R1+0x1c4], R52 ;  /* 0x0001c43401007387 */ /* 0x0043e80000100800 */
[----:B------:R2:W-:Y:S01]  /*a9c0*/  STL [R1+0x864], R53 ;  /* 0x0008643501007387 */ /* 0x0005e20000100800 */
[----:B-1----:R-:W-:-:S05]  /*a9d0*/  LEA R52, P4, R18, R3, 0x1 ;  /* 0x0000000312347211 */ /* 0x002fca00078808ff */
[----:B------:R-:W-:Y:S01]  /*a9e0*/  STL [R1+0x878], R52 ;  /* 0x0008783401007387 */ /* 0x000fe20000100800 */
[----:B0-----:R-:W-:-:S03]  /*a9f0*/  @P1 IMAD.MOV.U32 R8, RZ, RZ, R52 ;  /* 0x000000ffff081224 */ /* 0x001fc600078e0034 */
[----:B------:R0:W-:Y:S04]  /*aa00*/  STL [R1+0x1bc], R47 ;  /* 0x0001bc2f01007387 */ /* 0x0001e80000100800 */
[----:B--2---:R-:W2:Y:S04]  /*aa10*/  LDL.LU R53, [R1+0x1040] ;  /* 0x0010400001357983 */ /* 0x004ea80000300800 */
[----:B------:R-:W3:Y:S01]  /*aa20*/  LDL.LU R20, [R1+0x103c] ;  /* 0x00103c0001147983 */ /* 0x000ee20000300800 */
[----:B0-----:R-:W-:-:S05]  /*aa30*/  LEA.HI.X.SX32 R47, R18, R2, 0x1, P4 ;  /* 0x00000002122f7211 */ /* 0x001fca00020f0eff */
[----:B------:R-:W-:-:S05]  /*aa40*/  IMAD.MOV.U32 R9, RZ, RZ, R47 ;  /* 0x000000ffff097224 */ /* 0x000fca00078e002f */
[----:B------:R0:W2:Y:S04]  /*aa50*/  @P1 LDG.E.U16 R21, desc[UR10][R8.64] ;  /* 0x0000000a08151981 */ /* 0x0000a8000c1e1500 */
[----:B----4-:R1:W-:Y:S02]  /*aa60*/  STL [R1+0x1c0], R0 ;  /* 0x0001c00001007387 */ /* 0x0103e40000100800 */
[----:B-1----:R-:W1:Y:S01]  /*aa70*/  S2R R0, SR_TID.X ;  /* 0x0000000000007919 */ /* 0x002e620000002100 */
[----:B0-----:R-:W-:Y:S01]  /*aa80*/  PRMT R8, RZ, 0x7610, R8 ;  /* 0x00007610ff087816 */ /* 0x001fe20000000008 */
[----:B------:R0:W-:Y:S01]  /*aa90*/  STL [R1+0x874], R47 ;  /* 0x0008742f01007387 */ /* 0x0001e20000100800 */
[----:B------:R-:W-:Y:S02]  /*aaa0*/  PLOP3.LUT P0, PT, PT, PT, UP1, 0x80, 0x8 ;  /* 0x000000000008781c */ /* 0x000fe40003f0f018 */
[----:B-1----:R-:W-:-:S04]  /*aab0*/  SHF.R.U32.HI R0, RZ, 0x6, R0 ;  /* 0x00000006ff007819 */ /* 0x002fc80000011600 */
[----:B------:R-:W-:-:S04]  /*aac0*/  SGXT.U32 R0, R0, 0x1 ;  /* 0x000000010000781a */ /* 0x000fc80000000000 */
[C---:B0-----:R-:W-:Y:S02]  /*aad0*/  LOP3.LUT R47, R0.reuse, 0xcc, RZ, 0xfc, !PT ;  /* 0x000000cc002f7812 */ /* 0x041fe400078efcff */
[C---:B------:R-:W-:Y:S02]  /*aae0*/  LOP3.LUT R52, R0.reuse, 0xd4, RZ, 0xfc, !PT ;  /* 0x000000d400347812 */ /* 0x040fe400078efcff */
[----:B------:R-:W-:Y:S02]  /*aaf0*/  ISETP.LT.AND P0, PT, R47, UR13, P0 ;  /* 0x0000000d2f007c0c */ /* 0x000fe40008701270 */
[----:B------:R-:W-:Y:S01]  /*ab00*/  LOP3.LUT R47, R0, 0xd2, RZ, 0xfc, !PT ;  /* 0x000000d2002f7812 */ /* 0x000fe200078efcff */
[----:B--2---:R-:W-:Y:S04]  /*ab10*/  STL [R1+0x1b8], R21 ;  /* 0x0001b81501007387 */ /* 0x004fe80000100800 */
[----:B------:R0:W-:Y:S02]  /*ab20*/  STL.S16 [R1+0x1b0], R8 ;  /* 0x0001b00801007387 */ /* 0x0001e40000100600 */
[----:B0-----:R-:W-:-:S02]  /*ab30*/  LEA R8, P4, R19, R3, 0x1 ;  /* 0x0000000313087211 */ /* 0x001fc400078808ff */
[----:B------:R-:W-:-:S03]  /*ab40*/  LOP3.LUT R21, R0, 0xce, RZ, 0xfc, !PT ;  /* 0x000000ce00157812 */ /* 0x000fc600078efcff */
[----:B------:R0:W-:Y:S04]  /*ab50*/  STL [R1+0x880], R8 ;  /* 0x0008800801007387 */ /* 0x0001e80000100800 */
[----:B------:R-:W2:Y:S01]  /*ab60*/  LDL R0, [R1+0x1b0] ;  /* 0x0001b00001007983 */ /* 0x000ea20000100800 */
[----:B------:R-:W-:Y:S02]  /*ab70*/  LEA.HI.X.SX32 R9, R19, R2, 0x1, P4 ;  /* 0x0000000213097211 */ /* 0x000fe400020f0eff */
[----:B------:R-:W-:-:S04]  /*ab80*/  PLOP3.LUT P1, PT, PT, PT, UP1, 0x80, 0x8 ;  /* 0x000000000008781c */ /* 0x000fc80003f2f018 */
[----:B------:R-:W-:Y:S02]  /*ab90*/  ISETP.LT.AND P1, PT, R21, UR13, P1 ;  /* 0x0000000d15007c0c */ /* 0x000fe40008f21270 */
[----:B------:R-:W-:Y:S02]  /*aba0*/  PLOP3.LUT P3, PT, PT, PT, UP1, 0x80, 0x8 ;  /* 0x000000000008781c */ /* 0x000fe40003f6f018 */
[C---:B------:R-:W-:Y:S02]  /*abb0*/  LEA R21, P5, R22.reuse, R3, 0x1 ;  /* 0x0000000316157211 */ /* 0x040fe400078a08ff */
[----:B------:R-:W-:Y:S02]  /*abc0*/  ISETP.LT.AND P3, PT, R47, UR13, P3 ;  /* 0x0000000d2f007c0c */ /* 0x000fe40009f61270 */
[----:B------:R-:W-:Y:S01]  /*abd0*/  LEA.HI.X.SX32 R47, R22, R2, 0x1, P5 ;  /* 0x00000002162f7211 */ /* 0x000fe200028f0eff */
[----:B------:R1:W-:Y:S01]  /*abe0*/  STL [R1+0x87c], R9 ;  /* 0x00087c0901007387 */ /* 0x0003e20000100800 */
[----:B---3--:R-:W-:-:S03]  /*abf0*/  PRMT R20, RZ, 0x7610, R20 ;  /* 0x00007610ff147816 */ /* 0x008fc60000000014 */
[----:B--2---:R0:W2:Y:S02]  /*ac00*/  @P0 LDG.E.U16 R0, desc[UR10][R8.64] ;  /* 0x0000000a08000981 */ /* 0x0040a4000c1e1500 */
[----:B0-----:R-:W-:Y:S02]  /*ac10*/  @P1 IMAD.MOV.U32 R8, RZ, RZ, R21 ;  /* 0x000000ffff081224 */ /* 0x001fe400078e0015 */
[----:B-1----:R-:W-:-:S05]  /*ac20*/  @P1 IMAD.MOV.U32 R9, RZ, RZ, R47 ;  /* 0x000000ffff091224 */ /* 0x002fca00078e002f */
[----:B------:R0:W3:Y:S04]  /*ac30*/  @P1 LDG.E.U16 R20, desc[UR10][R8.64] ;  /* 0x0000000a08141981 */ /* 0x0000e8000c1e1500 */
[----:B------:R-:W-:Y:S01]  /*ac40*/  STL [R1+0x888], R21 ;  /* 0x0008881501007387 */ /* 0x000fe20000100800 */
[----:B------:R-:W-:Y:S02]  /*ac50*/  PLOP3.LUT P4, PT, PT, PT, UP1, 0x80, 0x8 ;  /* 0x000000000008781c */ /* 0x000fe40003f8f018 */
[----:B0-----:R-:W-:Y:S01]  /*ac60*/  PRMT R9, RZ, 0x7610, R9 ;  /* 0x00007610ff097816 */ /* 0x001fe20000000009 */
[----:B--2---:R0:W-:Y:S02]  /*ac70*/  @P0 STL [R1+0x1b0], R0 ;  /* 0x0001b00001000387 */ /* 0x0041e40000100800 */
[----:B0-----:R-:W0:Y:S01]  /*ac80*/  S2R R0, SR_TID.X ;  /* 0x0000000000007919 */ /* 0x001e220000002100 */
[----:B------:R-:W-:-:S02]  /*ac90*/  ISETP.LT.AND P0, PT, R52, UR13, P4 ;  /* 0x0000000d34007c0c */ /* 0x000fc4000a701270 */
[C---:B------:R-:W-:Y:S01]  /*aca0*/  LEA R52, P4, R23.reuse, R3, 0x1 ;  /* 0x0000000317347211 */ /* 0x040fe200078808ff */
[----:B------:R-:W-:Y:S04]  /*acb0*/  STL [R1+0x884], R47 ;  /* 0x0008842f01007387 */ /* 0x000fe80000100800 */
[----:B---3--:R1:W-:Y:S01]  /*acc0*/  STL [R1+0x1b4], R20 ;  /* 0x0001b41401007387 */ /* 0x0083e20000100800 */
[----:B------:R-:W-:-:S03]  /*acd0*/  LEA.HI.X.SX32 R8, R23, R2, 0x1, P4 ;  /* 0x0000000217087211 */ /* 0x000fc600020f0eff */
[----:B------:R-:W-:Y:S01]  /*ace0*/  STL [R1+0x898], R52 ;  /* 0x0008983401007387 */ /* 0x000fe20000100800 */
[----:B-1----:R-:W-:-:S03]  /*acf0*/  LEA R20, P1, R24, R3, 0x1 ;  /* 0x0000000318147211 */ /* 0x002fc600078208ff */
[----:B------:R1:W-:Y:S04]  /*ad00*/  STL.S16 [R1+0x16c], R9 ;  /* 0x00016c0901007387 */ /* 0x0003e80000100600 */
[----:B------:R-:W-:Y:S01]  /*ad10*/  STL [R1+0x8a0], R20 ;  /* 0x0008a01401007387 */ /* 0x000fe20000100800 */
[----:B0-----:R-:W-:-:S04]  /*ad20*/  SHF.R.U32.HI R0, RZ, 0x6, R0 ;  /* 0x00000006ff007819 */ /* 0x001fc80000011600 */
[----:B------:R-:W-:Y:S01]  /*ad30*/  SGXT.U32 R0, R0, 0x1 ;  /* 0x000000010000781a */ /* 0x000fe20000000000 */
[----:B------:R0:W-:Y:S03]  /*ad40*/  STL [R1+0x894], R8 ;  /* 0x0008940801007387 */ /* 0x0001e60000100800 */
[----:B------:R-:W-:Y:S02]  /*ad50*/  LOP3.LUT R47, R0, 0xd6, RZ, 0xfc, !PT ;  /* 0x000000d6002f7812 */ /* 0x000fe400078efcff */
[----:B------:R-:W2:Y:S01]  /*ad60*/  LDL R0, [R1+0x16c] ;  /* 0x00016c0001007983 */ /* 0x000ea20000100800 */
[----:B-1----:R-:W-:Y:S02]  /*ad70*/  @P3 IMAD.MOV.U32 R9, RZ, RZ, R8 ;  /* 0x000000ffff093224 */ /* 0x002fe400078e0008 */
[----:B0-----:R-:W-:Y:S01]  /*ad80*/  @P3 IMAD.MOV.U32 R8, RZ, RZ, R52 ;  /* 0x000000ffff083224 */ /* 0x001fe200078e0034 */
[----:B------:R-:W-:Y:S01]  /*ad90*/  LEA.HI.X.SX32 R21, R24, R2, 0x1, P1 ;  /* 0x0000000218157211 */ /* 0x000fe200008f0eff */
[----:B------:R-:W3:Y:S01]  /*ada0*/  LDL.LU R52, [R1+0x1038] ;  /* 0x0010380001347983 */ /* 0x000ee20000300800 */
[----:B------:R-:W-:-:S03]  /*adb0*/  PRMT R53, RZ, 0x7610, R53 ;  /* 0x00007610ff357816 */ /* 0x000fc60000000035 */
[----:B--2---:R0:W2:Y:S02]  /*adc0*/  @P3 LDG.E.U16 R0, desc[UR10][R8.64] ;  /* 0x0000000a08003981 */ /* 0x0040a4000c1e1500 */
[----:B0-----:R-:W-:Y:S02]  /*add0*/  @P0 IMAD.MOV.U32 R8, RZ, RZ, R20 ;  /* 0x000000ffff080224 */ /* 0x001fe400078e0014 */
[----:B------:R-:W-:-:S05]  /*ade0*/  @P0 IMAD.MOV.U32 R9, RZ, RZ, R21 ;  /* 0x000000ffff090224 */ /* 0x000fca00078e0015 */
[----:B------:R0:W4:Y:S04]  /*adf0*/  @P0 LDG.E.U16 R53, desc[UR10][R8.64] ;  /* 0x0000000a08350981 */ /* 0x000128000c1e1500 */
[----:B------:R1:W-:Y:S01]  /*ae00*/  STL [R1+0x89c], R21 ;  /* 0x00089c1501007387 */ /* 0x0003e20000100800 */
[----:B------:R-:W-:-:S04]  /*ae10*/  PLOP3.LUT P1, PT, PT, PT, UP1, 0x80, 0x8 ;  /* 0x000000000008781c */ /* 0x000fc80003f2f018 */
[----:B------:R-:W-:Y:S02]  /*ae20*/  ISETP.LT.AND P1, PT, R47, UR13, P1 ;  /* 0x0000000d2f007c0c */ /* 0x000fe40008f21270 */
[----:B0-----:R-:W-:Y:S02]  /*ae30*/  LEA R8, P4, R7, R3, 0x1 ;  /* 0x0000000307087211 */ /* 0x001fe400078808ff */
[----:B---3--:R-:W-:Y:S01]  /*ae40*/  PRMT R52, RZ, 0x7610, R52 ;  /* 0x00007610ff347816 */ /* 0x008fe20000000034 */
[----:B--2---:R0:W-:Y:S04]  /*ae50*/  @P3 STL [R1+0x16c], R0 ;  /* 0x00016c0001003387 */ /* 0x0041e80000100800 */
[----:B-1----:R-:W2:Y:S04]  /*ae60*/  LDL.LU R21, [R1+0x1034] ;  /* 0x0010340001157983 */ /* 0x002ea80000300800 */
[----:B------:R-:W3:Y:S01]  /*ae70*/  LDL.LU R20, [R1+0x1030] ;  /* 0x0010300001147983 */ /* 0x000ee20000300800 */
[----:B0-----:R-:W0:Y:S02]  /*ae80*/  S2R R0, SR_TID.X ;  /* 0x0000000000007919 */ /* 0x001e240000002100 */
[----:B0-----:R-:W-:-:S04]  /*ae90*/  SHF.R.U32.HI R0, RZ, 0x6, R0 ;  /* 0x00000006ff007819 */ /* 0x001fc80000011600 */
[----:B------:R-:W-:-:S04]  /*aea0*/  SGXT.U32 R0, R0, 0x1 ;  /* 0x000000010000781a */ /* 0x000fc80000000000 */
[----:B------:R-:W-:-:S06]  /*aeb0*/  LOP3.LUT R9, R0, 0xda, RZ, 0xfc, !PT ;  /* 0x000000da00097812 */ /* 0x000fcc00078efcff */
[----:B------:R-:W0:Y:S01]  /*aec0*/  S2R R9, SR_TID.X ;  /* 0x0000000000097919 */ /* 0x000e220000002100 */
[C---:B------:R-:W-:Y:S01]  /*aed0*/  LOP3.LUT R47, R0.reuse, 0xde, RZ, 0xfc, !PT ;  /* 0x000000de002f7812 */ /* 0x040fe200078efcff */
[----:B----4-:R1:W-:Y:S02]  /*aee0*/  STL [R1+0x168], R53 ;  /* 0x0001683501007387 */ /* 0x0103e40000100800 */
[----:B-1----:R-:W-:Y:S02]  /*aef0*/  LOP3.LUT R53, R0, 0xdc, RZ, 0xfc, !PT ;  /* 0x000000dc00357812 */ /* 0x002fe400078efcff */
[----:B0-----:R-:W-:Y:S02]  /*af00*/  SHF.R.U32.HI R0, RZ, 0x6, R9 ;  /* 0x00000006ff007819 */ /* 0x001fe40000011609 */
[----:B------:R-:W-:-:S05]  /*af10*/  LEA.HI.X.SX32 R9, R7, R2, 0x1, P4 ;  /* 0x0000000207097211 */ /* 0x000fca00020f0eff */
[----:B------:R0:W4:Y:S01]  /*af20*/  @P1 LDG.E.U16 R52, desc[UR10][R8.64] ;  /* 0x0000000a08341981 */ /* 0x000122000c1e1500 */
[----:B------:R-:W-:Y:S02]  /*af30*/  SGXT.U32 R0, R0, 0x1 ;  /* 0x000000010000781a */ /* 0x000fe40000000000 */
[----:B------:R-:W-:Y:S02]  /*af40*/  PLOP3.LUT P0, PT, PT, PT, UP1, 0x80, 0x8 ;  /* 0x000000000008781c */ /* 0x000fe40003f0f018 */
[----:B------:R-:W-:-:S04]  /*af50*/  LOP3.LUT R0, R0, 0xda, RZ, 0xfc, !PT ;  /* 0x000000da00007812 */ /* 0x000fc800078efcff */
[----:B------:R-:W-:Y:S02]  /*af60*/  ISETP.LT.AND P0, PT, R0, UR13, P0 ;  /* 0x0000000d00007c0c */ /* 0x000fe40008701270 */
[----:B------:R-:W-:Y:S01]  /*af70*/  LEA R0, P5, R25, R3, 0x1 ;  /* 0x0000000319007211 */ /* 0x000fe200078a08ff */
[----:B------:R0:W-:Y:S01]  /*af80*/  STL [R1+0x8a8], R8 ;  /* 0x0008a80801007387 */ /* 0x0001e20000100800 */
[----:B------:R-:W-:-:S03]  /*af90*/  PLOP3.LUT P4, PT, PT, PT, UP1, 0x80, 0x8 ;  /* 0x000000000008781c */ /* 0x000fc60003f8f018 */
[----:B------:R1:W-:Y:S01]  /*afa0*/  STL [R1+0x8a4], R9 ;  /* 0x0008a40901007387 */ /* 0x0003e20000100800 */
[----:B------:R-:W-:-:S03]  /*afb0*/  ISETP.LT.AND P1, PT, R47, UR13, P4 ;  /* 0x0000000d2f007c0c */ /* 0x000fc6000a721270 */
[----:B------:R-:W-:Y:S01]  /*afc0*/  STL [R1+0x8b8], R0 ;  /* 0x0008b80001007387 */ /* 0x000fe20000100800 */
[----:B0-----:R-:W-:Y:S02]  /*afd0*/  LEA.HI.X.SX32 R8, R25, R2, 0x1, P5 ;  /* 0x0000000219087211 */ /* 0x001fe400028f0eff */
[----:B------:R-:W-:-:S03]  /*afe0*/  PRMT R49, RZ, 0x7610, R49 ;  /* 0x00007610ff317816 */ /* 0x000fc60000000031 */
[----:B-1----:R-:W-:Y:S01]  /*aff0*/  @P0 IMAD.MOV.U32 R9, RZ, RZ, R8 ;  /* 0x000000ffff090224 */ /* 0x002fe200078e0008 */
[----:B----4-:R0:W-:Y:S02]  /*b000*/  STL [R1+0x164], R52 ;  /* 0x0001643401007387 */ /* 0x0101e40000100800 */
[----:B0-----:R-:W-:-:S05]  /*b010*/  LEA R52, P4, R26, R3, 0x1 ;  /* 0x000000031a347211 */ /* 0x001fca00078808ff */
[----:B------:R-:W-:Y:S04]  /*b020*/  STL [R1+0x8c0], R52 ;  /* 0x0008c03401007387 */ /* 0x000fe80000100800 */
[----:B------:R0:W-:Y:S02]  /*b030*/  STL [R1+0x8b4], R8 ;  /* 0x0008b40801007387 */ /* 0x0001e40000100800 */
[----:B0-----:R-:W-:-:S05]  /*b040*/  @P0 IMAD.MOV.U32 R8, RZ, RZ, R0 ;  /* 0x000000ffff080224 */ /* 0x001fca00078e0000 */
[----:B------:R0:W4:Y:S01]  /*b050*/  @P0 LDG.E.U16 R49, desc[UR10][R8.64] ;  /* 0x0000000a08310981 */ /* 0x000122000c1e1500 */
[----:B------:R-:W-:-:S04]  /*b060*/  PLOP3.LUT P3, PT, PT, PT, UP1, 0x80, 0x8 ;  /* 0x000000000008781c */ /* 0x000fc80003f6f018 */
[----:B------:R-:W-:Y:S02]  /*b070*/  ISETP.LT.AND P3, PT, R53, UR13, P3 ;  /* 0x0000000d35007c0c */ /* 0x000fe40009f61270 */
[----:B------:R-:W-:Y:S02]  /*b080*/  LEA.HI.X.SX32 R53, R26, R2, 0x1, P4 ;  /* 0x000000021a357211 */ /* 0x000fe400020f0eff */
[----:B------:R-:W-:Y:S02]  /*b090*/  PRMT R7, RZ, 0x7610, R7 ;  /* 0x00007610ff077816 */ /* 0x000fe40000000007 */
[----:B------:R-:W-:Y:S01]  /*b0a0*/  LEA R47, P4, R27, R3, 0x1 ;  /* 0x000000031b2f7211 */ /* 0x000fe200078808ff */
[----:B------:R-:W-:Y:S06]  /*b0b0*/  STL [R1+0x8bc], R53 ;  /* 0x0008bc3501007387 */ /* 0x000fec0000100800 */
[----:B0-----:R-:W-:-:S02]  /*b0c0*/  @P3 IMAD.MOV.U32 R8, RZ, RZ, R52 ;  /* 0x000000ffff083224 */ /* 0x001fc400078e0034 */
[----:B------:R-:W-:Y:S01]  /*b0d0*/  @P3 IMAD.MOV.U32 R9, RZ, RZ, R53 ;  /* 0x000000ffff093224 */ /* 0x000fe200078e0035 */
[----:B------:R-:W-:Y:S04]  /*b0e0*/  STL [R1+0x8c8], R47 ;  /* 0x0008c82f01007387 */ /* 0x000fe80000100800 */
[----:B------:R0:W2:Y:S01]  /*b0f0*/  @P3 LDG.E.U16 R7, desc[UR10][R8.64] ;  /* 0x0000000a08073981 */ /* 0x0000a2000c1e1500 */
[----:B------:R-:W-:Y:S01]  /*b100*/  PRMT R46, RZ, 0x7610, R46 ;  /* 0x00007610ff2e7816 */ /* 0x000fe2000000002e */
[----:B0-----:R-:W-:Y:S01]  /*b110*/  @P1 IMAD.MOV.U32 R8, RZ, RZ, R47 ;  /* 0x000000ffff081224 */ /* 0x001fe200078e002f */
[----:B------:R-:W0:Y:S01]  /*b120*/  S2R R0, SR_TID.X ;  /* 0x0000000000007919 */ /* 0x000e220000002100 */
[----:B----4-:R1:W-:Y:S02]  /*b130*/  STL [R1+0x15c], R49 ;  /* 0x00015c3101007387 */ /* 0x0103e40000100800 */
[----:B-1----:R-:W-:-:S05]  /*b140*/  LEA.HI.X.SX32 R49, R27, R2, 0x1, P4 ;  /* 0x000000021b317211 */ /* 0x002fca00020f0eff */
[----:B------:R-:W-:-:S05]  /*b150*/  @P1 IMAD.MOV.U32 R9, RZ, RZ, R49 ;  /* 0x000000ffff091224 */ /* 0x000fca00078e0031 */
[----:B------:R-:W4:Y:S01]  /*b160*/  @P1 LDG.E.U16 R46, desc[UR10][R8.64] ;  /* 0x0000000a082e1981 */ /* 0x000f22000c1e1500 */
[----:B0-----:R-:W-:-:S04]  /*b170*/  SHF.R.U32.HI R0, RZ, 0x6, R0 ;  /* 0x00000006ff007819 */ /* 0x001fc80000011600 */
[----:B------:R-:W-:Y:S01]  /*b180*/  SGXT.U32 R0, R0, 0x1 ;  /* 0x000000010000781a */ /* 0x000fe20000000000 */
[----:B--2---:R0:W-:Y:S01]  /*b190*/  STL [R1+0x160], R7 ;  /* 0x0001600701007387 */ /* 0x0041e20000100800 */
[----:B------:R-:W-:Y:S02]  /*b1a0*/  PLOP3.LUT P0, PT, PT, PT, UP1, 0x80, 0x8 ;  /* 0x000000000008781c */ /* 0x000fe40003f0f018 */
[----:B0-----:R-:W-:-:S04]  /*b1b0*/  LOP3.LUT R7, R0, 0xe2, RZ, 0xfc, !PT ;  /* 0x000000e200077812 */ /* 0x001fc800078efcff */
[----:B------:R-:W-:Y:S02]  /*b1c0*/  ISETP.LT.AND P0, PT, R7, UR13, P0 ;  /* 0x0000000d07007c0c */ /* 0x000fe40008701270 */
[C---:B------:R-:W-:Y:S01]  /*b1d0*/  LEA R7, P4, R6.reuse, R3, 0x1 ;  /* 0x0000000306077211 */ /* 0x040fe200078808ff */
[----:B------:R-:W-:Y:S01]  /*b1e0*/  STL [R1+0x8c4], R49 ;  /* 0x0008c43101007387 */ /* 0x000fe20000100800 */
[----:B------:R-:W-:Y:S02]  /*b1f0*/  PLOP3.LUT P1, PT, PT, PT, UP1, 0x80, 0x8 ;  /* 0x000000000008781c */ /* 0x000fe40003f2f018 */
[----:B------:R-:W-:Y:S02]  /*b200*/  LEA.HI.X.SX32 R6, R6, R2, 0x1, P4 ;  /* 0x0000000206067211 */ /* 0x000fe400020f0eff */
[----:B------:R-:W-:Y:S02]  /*b210*/  LOP3.LUT R47, R0, 0xe6, RZ, 0xfc, !PT ;  /* 0x000000e6002f7812 */ /* 0x000fe400078efcff */
[----:B------:R-:W-:-:S02]  /*b220*/  PLOP3.LUT P3, PT, PT, PT, UP1, 0x80, 0x8 ;  /* 0x000000000008781c */ /* 0x000fc40003f6f018 */
[----:B------:R-:W-:Y:S02]  /*b230*/  PRMT R51, RZ, 0x7610, R51 ;  /* 0x00007610ff337816 */ /* 0x000fe40000000033 */
[----:B------:R-:W-:Y:S02]  /*b240*/  ISETP.LT.AND P3, PT, R47, UR13, P3 ;  /* 0x0000000d2f007c0c */ /* 0x000fe40009f61270 */
[----:B------:R-:W-:Y:S01]  /*b250*/  PRMT R45, RZ, 0x7610, R45 ;  /* 0x00007610ff2d7816 */ /* 0x000fe2000000002d */
[----:B----4-:R0:W-:Y:S04]  /*b260*/  STL [R1+0x158], R46 ;  /* 0x0001582e01007387 */ /* 0x0101e80000100800 */
[----:B------:R1:W-:Y:S01]  /*b270*/  STL [R1+0x8d8], R7 ;  /* 0x0008d80701007387 */ /* 0x0003e20000100800 */
[----:B0-----:R-:W-:-:S03]  /*b280*/  LOP3.LUT R46, R0, 0xe4, RZ, 0xfc, !PT ;  /* 0x000000e4002e7812 */ /* 0x001fc600078efcff */
[----:B------:R0:W-:Y:S01]  /*b290*/  STL [R1+0x8d4], R6 ;  /* 0x0008d40601007387 */ /* 0x0001e20000100800 */
[-C--:B-1----:R-:W-:Y:S02]  /*b2a0*/  @P0 LOP3.LUT R7, R7, R6.reuse, RZ, 0x3c, !PT ;  /* 0x0000000607070212 */ /* 0x082fe400078e3cff */
[----:B------:R-:W-:Y:S02]  /*b2b0*/  ISETP.LT.AND P1, PT, R46, UR13, P1 ;  /* 0x0000000d2e007c0c */ /* 0x000fe40008f21270 */
[C---:B------:R-:W-:Y:S02]  /*b2c0*/  LEA R46, P5, R28.reuse, R3, 0x1 ;  /* 0x000000031c2e7211 */ /* 0x040fe400078a08ff */
[C---:B0-----:R-:W-:Y:S02]  /*b2d0*/  @P0 LOP3.LUT R6, R7.reuse, R6, RZ, 0x3c, !PT ;  /* 0x0000000607060212 */ /* 0x041fe400078e3cff */
[----:B------:R-:W-:Y:S02]  /*b2e0*/  LEA.HI.X.SX32 R47, R28, R2, 0x1, P5 ;  /* 0x000000021c2f7211 */ /* 0x000fe400028f0eff */
[----:B------:R-:W-:-:S05]  /*b2f0*/  @P0 LOP3.LUT R7, R7, R6, RZ, 0x3c, !PT ;  /* 0x0000000607070212 */ /* 0x000fca00078e3cff */
[----:B------:R0:W2:Y:S02]  /*b300*/  @P0 LDG.E.U16 R51, desc[UR10][R6.64] ;  /* 0x0000000a06330981 */ /* 0x0000a4000c1e1500 */
[----:B0-----:R-:W-:Y:S02]  /*b310*/  @P1 IMAD.MOV.U32 R6, RZ, RZ, R46 ;  /* 0x000000ffff061224 */ /* 0x001fe400078e002e */
[----:B------:R-:W-:-:S05]  /*b320*/  @P1 IMAD.MOV.U32 R7, RZ, RZ, R47 ;  /* 0x000000ffff071224 */ /* 0x000fca00078e002f */
[----:B------:R0:W4:Y:S01]  /*b330*/  @P1 LDG.E.U16 R45, desc[UR10][R6.64] ;  /* 0x0000000a062d1981 */ /* 0x000122000c1e1500 */
[----:B------:R-:W-:Y:S02]  /*b340*/  LOP3.LUT R49, R0, 0xea, RZ, 0xfc, !PT ;  /* 0x000000ea00317812 */ /* 0x000fe400078efcff */
[----:B------:R-:W-:-:S04]  /*b350*/  PLOP3.LUT P4, PT, PT, PT, UP1, 0x80, 0x8 ;  /* 0x000000000008781c */ /* 0x000fc80003f8f018 */
[----:B------:R-:W-:Y:S02]  /*b360*/  ISETP.LT.AND P0, PT, R49, UR13, P4 ;  /* 0x0000000d31007c0c */ /* 0x000fe4000a701270 */
[-C--:B------:R-:W-:Y:S01]  /*b370*/  LEA R49, P4, R29, R3.reuse, 0x1 ;  /* 0x000000031d317211 */ /* 0x080fe200078808ff */
[----:B------:R-:W-:Y:S04]  /*b380*/  STL [R1+0x8e0], R46 ;  /* 0x0008e02e01007387 */ /* 0x000fe80000100800 */
[----:B------:R-:W-:Y:S04]  /*b390*/  STL [R1+0x8dc], R47 ;  /* 0x0008dc2f01007387 */ /* 0x000fe80000100800 */
[----:B------:R-:W-:Y:S01]  /*b3a0*/  STL [R1+0x8e8], R49 ;  /* 0x0008e83101007387 */ /* 0x000fe20000100800 */
[----:B------:R-:W-:Y:S01]  /*b3b0*/  PRMT R48, RZ, 0x7610, R48 ;  /* 0x00007610ff307816 */ /* 0x000fe20000000030 */
[----:B0-----:R-:W-:Y:S01]  /*b3c0*/  @P3 IMAD.MOV.U32 R6, RZ, RZ, R49 ;  /* 0x000000ffff063224 */ /* 0x001fe200078e0031 */
[----:B------:R-:W-:Y:S01]  /*b3d0*/  PRMT R43, RZ, 0x7610, R43 ;  /* 0x00007610ff2b7816 */ /* 0x000fe2000000002b */
[----:B----4-:R0:W-:Y:S04]  /*b3e0*/  STL [R1+0x154], R45 ;  /* 0x0001542d01007387 */ /* 0x0101e80000100800 */
[----:B--2---:R1:W-:Y:S01]  /*b3f0*/  STL [R1+0x150], R51 ;  /* 0x0001503301007387 */ /* 0x0043e20000100800 */
[----:B0-----:R-:W-:-:S02]  /*b400*/  LEA R45, P5, R30, R3, 0x1 ;  /* 0x000000031e2d7211 */ /* 0x001fc400078a08ff */
[-C--:B-1----:R-:W-:Y:S02]  /*b410*/  LEA.HI.X.SX32 R51, R29, R2.reuse, 0x1, P4 ;  /* 0x000000021d337211 */ /* 0x082fe400020f0eff */
[----:B------:R-:W-:-:S03]  /*b420*/  LEA.HI.X.SX32 R46, R30, R2, 0x1, P5 ;  /* 0x000000021e2e7211 */ /* 0x000fc600028f0eff */
[----:B------:R-:W-:-:S05]  /*b430*/  @P3 IMAD.MOV.U32 R7, RZ, RZ, R51 ;  /* 0x000000ffff073224 */ /* 0x000fca00078e0033 */
[----:B------:R0:W2:Y:S02]  /*b440*/  @P3 LDG.E.U16 R48, desc[UR10][R6.64] ;  /* 0x0000000a06303981 */ /* 0x0000a4000c1e1500 */
[----:B0-----:R-:W-:Y:S02]  /*b450*/  @P0 IMAD.MOV.U32 R6, RZ, RZ, R45 ;  /* 0x000000ffff060224 */ /* 0x001fe400078e002d */
[----:B------:R-:W-:-:S05]  /*b460*/  @P0 IMAD.MOV.U32 R7, RZ, RZ, R46 ;  /* 0x000000ffff070224 */ /* 0x000fca00078e002e */
[----:B------:R-:W4:Y:S01]  /*b470*/  @P0 LDG.E.U16 R43, desc[UR10][R6.64] ;  /* 0x0000000a062b0981 */ /* 0x000f22000c1e1500 */
[----:B------:R-:W-:Y:S02]  /*b480*/  LOP3.LUT R47, R0, 0xec, RZ, 0xfc, !PT ;  /* 0x000000ec002f7812 */ /* 0x000fe400078efcff */
[----:B------:R-:W-:Y:S01]  /*b490*/  PLOP3.LUT P1, PT, PT, PT, UP1, 0x80, 0x8 ;  /* 0x000000000008781c */ /* 0x000fe20003f2f018 */
[----:B------:R-:W-:Y:S03]  /*b4a0*/  STL [R1+0x8f8], R45 ;  /* 0x0008f82d01007387 */ /* 0x000fe60000100800 */
[----:B------:R-:W-:Y:S01]  /*b4b0*/  ISETP.LT.AND P1, PT, R47, UR13, P1 ;  /* 0x0000000d2f007c0c */ /* 0x000fe20008f21270 */
[----:B------:R-:W-:Y:S04]  /*b4c0*/  STL [R1+0x8e4], R51 ;  /* 0x0008e43301007387 */ /* 0x000fe80000100800 */
[----:B------:R-:W-:Y:S01]  /*b4d0*/  STL [R1+0x8f4], R46 ;  /* 0x0008f42e01007387 */ /* 0x000fe20000100800 */
[----:B------:R-:W-:-:S03]  /*b4e0*/  PRMT R42, RZ, 0x7610, R42 ;  /* 0x00007610ff2a7816 */ /* 0x000fc6000000002a */
[----:B----4-:R0:W-:Y:S02]  /*b4f0*/  STL [R1+0x108], R43 ;  /* 0x0001082b01007387 */ /* 0x0101e40000100800 */
[----:B0-----:R-:W-:-:S04]  /*b500*/  LEA R43, P4, R31, R3, 0x1 ;  /* 0x000000031f2b7211 */ /* 0x001fc800078808ff */
[----:B------:R-:W-:Y:S01]  /*b510*/  LEA.HI.X.SX32 R46, R31, R2, 0x1, P4 ;  /* 0x000000021f2e7211 */ /* 0x000fe200020f0eff */
[----:B------:R-:W-:-:S04]  /*b520*/  @P1 IMAD.MOV.U32 R6, RZ, RZ, R43 ;  /* 0x000000ffff061224 */ /* 0x000fc800078e002b */
[----:B------:R-:W-:-:S05]  /*b530*/  @P1 IMAD.MOV.U32 R7, RZ, RZ, R46 ;  /* 0x000000ffff071224 */ /* 0x000fca00078e002e */
[----:B------:R0:W4:Y:S01]  /*b540*/  @P1 LDG.E.U16 R42, desc[UR10][R6.64] ;  /* 0x0000000a062a1981 */ /* 0x000122000c1e1500 */
[C---:B------:R-:W-:Y:S02]  /*b550*/  LOP3.LUT R47, R0.reuse, 0xee, RZ, 0xfc, !PT ;  /* 0x000000ee002f7812 */ /* 0x040fe400078efcff */
[----:B------:R-:W-:Y:S02]  /*b560*/  PLOP3.LUT P0, PT, PT, PT, UP1, 0x80, 0x8 ;  /* 0x000000000008781c */ /* 0x000fe40003f0f018 */
[----:B------:R-:W-:Y:S02]  /*b570*/  LOP3.LUT R45, R0, 0xf2, RZ, 0xfc, !PT ;  /* 0x000000f2002d7812 */ /* 0x000fe400078efcff */
[----:B------:R-:W-:Y:S02]  /*b580*/  PLOP3.LUT P3, PT, PT, PT, UP1, 0x80, 0x8 ;  /* 0x000000000008781c */ /* 0x000fe40003f6f018 */
[----:B------:R-:W-:Y:S02]  /*b590*/  ISETP.LT.AND P0, PT, R47, UR13, P0 ;  /* 0x0000000d2f007c0c */ /* 0x000fe40008701270 */
[----:B------:R-:W-:-:S02]  /*b5a0*/  ISETP.LT.AND P3, PT, R45, UR13, P3 ;  /* 0x0000000d2d007c0c */ /* 0x000fc40009f61270 */
[----:B------:R-:W-:Y:S01]  /*b5b0*/  LEA R45, P4, R32, R3, 0x1 ;  /* 0x00000003202d7211 */ /* 0x000fe200078808ff */
[----:B------:R-:W-:Y:S04]  /*b5c0*/  STL [R1+0x900], R43 ;  /* 0x0009002b01007387 */ /* 0x000fe80000100800 */
[----:B------:R1:W-:Y:S04]  /*b5d0*/  STL [R1+0x8fc], R46 ;  /* 0x0008fc2e01007387 */ /* 0x0003e80000100800 */
[----:B------:R-:W-:Y:S01]  /*b5e0*/  STL [R1+0x908], R45 ;  /* 0x0009082d01007387 */ /* 0x000fe20000100800 */
[----:B------:R-:W-:-:S02]  /*b5f0*/  PRMT R44, RZ, 0x7610, R44 ;  /* 0x00007610ff2c7816 */ /* 0x000fc4000000002c */
[----:B-1----:R-:W-:Y:S01]  /*b600*/  LEA.HI.X.SX32 R46, R32, R2, 0x1, P4 ;  /* 0x00000002202e7211 */ /* 0x002fe200020f0eff */
[----:B0-----:R-:W-:-:S04]  /*b610*/  @P0 IMAD.MOV.U32 R6, RZ, RZ, R45 ;  /* 0x000000ffff060224 */ /* 0x001fc800078e002d */
[----:B------:R-:W-:Y:S01]  /*b620*/  @P0 IMAD.MOV.U32 R7, RZ, RZ, R46 ;  /* 0x000000ffff070224 */ /* 0x000fe200078e002e */
[----:B------:R-:W-:-:S04]  /*b630*/  PRMT R41, RZ, 0x7610, R41 ;  /* 0x00007610ff297816 */ /* 0x000fc80000000029 */
[----:B------:R0:W3:Y:S04]  /*b640*/  @P0 LDG.E.U16 R44, desc[UR10][R6.64] ;  /* 0x0000000a062c0981 */ /* 0x0000e8000c1e1500 */
[----:B----4-:R1:W-:Y:S02]  /*b650*/  STL [R1+0x104], R42 ;  /* 0x0001042a01007387 */ /* 0x0103e40000100800 */
[----:B-1----:R-:W-:-:S04]  /*b660*/  LEA R42, P1, R4, R3, 0x1 ;  /* 0x00000003042a7211 */ /* 0x002fc800078208ff */
[----:B------:R-:W-:Y:S01]  /*b670*/  LEA.HI.X.SX32 R43, R4, R2, 0x1, P1 ;  /* 0x00000002042b7211 */ /* 0x000fe200008f0eff */
[----:B0-----:R-:W-:-:S04]  /*b680*/  @P3 IMAD.MOV.U32 R6, RZ, RZ, R42 ;  /* 0x000000ffff063224 */ /* 0x001fc800078e002a */
[----:B------:R-:W-:-:S05]  /*b690*/  @P3 IMAD.MOV.U32 R7, RZ, RZ, R43 ;  /* 0x000000ffff073224 */ /* 0x000fca00078e002b */
[----:B------:R0:W4:Y:S04]  /*b6a0*/  @P3 LDG.E.U16 R41, desc[UR10][R6.64] ;  /* 0x0000000a06293981 */ /* 0x000128000c1e1500 */
[----:B------:R-:W-:Y:S04]  /*b6b0*/  STL [R1+0x918], R42 ;  /* 0x0009182a01007387 */ /* 0x000fe80000100800 */
[----:B------:R-:W-:Y:S01]  /*b6c0*/  STL [R1+0x904], R46 ;  /* 0x0009042e01007387 */ /* 0x000fe20000100800 */
[----:B------:R-:W-:-:S03]  /*b6d0*/  PLOP3.LUT P0, PT, PT, PT, UP1, 0x80, 0x8 ;  /* 0x000000000008781c */ /* 0x000fc60003f0f018 */
[----:B--2---:R-:W-:Y:S04]  /*b6e0*/  STL [R1+0x10c], R48 ;  /* 0x00010c3001007387 */ /* 0x004fe80000100800 */
[----:B------:R-:W-:Y:S01]  /*b6f0*/  STL [R1+0x914], R43 ;  /* 0x0009142b01007387 */ /* 0x000fe20000100800 */
[C---:B0-----:R-:W-:Y:S02]  /*b700*/  LEA R6, P4, R5.reuse, R3, 0x1 ;  /* 0x0000000305067211 */ /* 0x041fe400078808ff */
[----:B------:R-:W-:Y:S02]  /*b710*/  PRMT R21, RZ, 0x7610, R21 ;  /* 0x00007610ff157816 */ /* 0x000fe40000000015 */
[----:B------:R-:W-:Y:S01]  /*b720*/  LEA.HI.X.SX32 R7, R5, R2, 0x1, P4 ;  /* 0x0000000205077211 */ /* 0x000fe200020f0eff */
[----:B----4-:R0:W-:Y:S02]  /*b730*/  STL [R1+0xfc], R41 ;  /* 0x0000fc2901007387 */ /* 0x0101e40000100800 */
[----:B0-----:R-:W-:-:S04]  /*b740*/  LOP3.LUT R41, R0, 0xf4, RZ, 0xfc, !PT ;  /* 0x000000f400297812 */ /* 0x001fc800078efcff */
[----:B------:R-:W-:-:S13]  /*b750*/  ISETP.LT.AND P0, PT, R41, UR13, P0 ;  /* 0x0000000d29007c0c */ /* 0x000fda0008701270 */
[----:B------:R0:W2:Y:S01]  /*b760*/  @P0 LDG.E.U16 R21, desc[UR10][R6.64] ;  /* 0x0000000a06150981 */ /* 0x0000a2000c1e1500 */
[----:B------:R-:W-:Y:S02]  /*b770*/  LOP3.LUT R4, R0, 0xf6, RZ, 0xfc, !PT ;  /* 0x000000f600047812 */ /* 0x000fe400078efcff */
[----:B------:R-:W-:Y:S02]  /*b780*/  PLOP3.LUT P1, PT, PT, PT, UP1, 0x80, 0x8 ;  /* 0x000000000008781c */ /* 0x000fe40003f2f018 */
[----:B------:R-:W-:Y:S02]  /*b790*/  LEA R41, P4, R34, R3, 0x1 ;  /* 0x0000000322297211 */ /* 0x000fe400078808ff */
[----:B------:R-:W-:Y:S02]  /*b7a0*/  ISETP.LT.AND P1, PT, R4, UR13, P1 ;  /* 0x0000000d04007c0c */ /* 0x000fe40008f21270 */
[----:B------:R-:W-:Y:S02]  /*b7b0*/  LOP3.LUT R4, R0, 0xfa, RZ, 0xfc, !PT ;  /* 0x000000fa00047812 */ /* 0x000fe400078efcff */
[----:B------:R-:W-:Y:S01]  /*b7c0*/  PLOP3.LUT P3, PT, PT, PT, UP1, 0x80, 0x8 ;  /* 0x000000000008781c */ /* 0x000fe20003f6f018 */
[----:B------:R0:W-:Y:S01]  /*b7d0*/  STL [R1+0x920], R6 ;  /* 0x0009200601007387 */ /* 0x0001e20000100800 */
[----:B------:R-:W-:-:S02]  /*b7e0*/  LEA.HI.X.SX32 R42, R34, R2, 0x1, P4 ;  /* 0x00000002222a7211 */ /* 0x000fc400020f0eff */
[----:B------:R-:W-:Y:S01]  /*b7f0*/  ISETP.LT.AND P3, PT, R4, UR13, P3 ;  /* 0x0000000d04007c0c */ /* 0x000fe20009f61270 */
[----:B------:R1:W-:Y:S01]  /*b800*/  STL [R1+0x91c], R7 ;  /* 0x00091c0701007387 */ /* 0x0003e20000100800 */
[----:B------:R-:W-:-:S03]  /*b810*/  IMAD R4, R50, 0x2, R33 ;  /* 0x0000000232047824 */ /* 0x000fc600078e0221 */
[----:B------:R-:W-:Y:S04]  /*b820*/  STL [R1+0x928], R41 ;  /* 0x0009282901007387 */ /* 0x000fe80000100800 */
[----:B---3--:R-:W-:Y:S01]  /*b830*/  STL [R1+0x100], R44 ;  /* 0x0001002c01007387 */ /* 0x008fe20000100800 */
[----:B------:R-:W-:-:S03]  /*b840*/  PRMT R20, RZ, 0x7610, R20 ;  /* 0x00007610ff147816 */ /* 0x000fc60000000014 */
[----:B------:R-:W-:Y:S01]  /*b850*/  STL [R1+0x924], R42 ;  /* 0x0009242a01007387 */ /* 0x000fe20000100800 */
[----:B0-----:R-:W-:Y:S02]  /*b860*/  @P1 IMAD.MOV.U32 R6, RZ, RZ, R41 ;  /* 0x000000ffff061224 */ /* 0x001fe400078e0029 */
[----:B-1----:R-:W-:Y:S01]  /*b870*/  @P1 IMAD.MOV.U32 R7, RZ, RZ, R42 ;  /* 0x000000ffff071224 */ /* 0x002fe200078e002a */
[----:B------:R-:W-:-:S04]  /*b880*/  PRMT R5, RZ, 0x7610, R5 ;  /* 0x00007610ff057816 */ /* 0x000fc80000000005 */
[----:B------:R0:W3:Y:S04]  /*b890*/  @P1 LDG.E.U16 R20, desc[UR10][R6.64] ;  /* 0x0000000a06141981 */ /* 0x0000e8000c1e1500 */
[----:B--2---:R1:W-:Y:S02]  /*b8a0*/  STL [R1+0xf4], R21 ;  /* 0x0000f41501007387 */ /* 0x0043e40000100800 */
[----:B-1----:R-:W-:-:S04]  /*b8b0*/  LEA R21, P0, R4, R3, 0x1 ;  /* 0x0000000304157211 */ /* 0x002fc800078008ff */
[----:B------:R-:W-:Y:S01]  /*b8c0*/  LEA.HI.X.SX32 R41, R4, R2, 0x1, P0 ;  /* 0x0000000204297211 */ /* 0x000fe200000f0eff */
[----:B0-----:R-:W-:-:S04]  /*b8d0*/  @P3 IMAD.MOV.U32 R6, RZ, RZ, R21 ;  /* 0x000000ffff063224 */ /* 0x001fc800078e0015 */
[----:B------:R-:W-:-:S05]  /*b8e0*/  @P3 IMAD.MOV.U32 R7, RZ, RZ, R41 ;  /* 0x000000ffff073224 */ /* 0x000fca00078e0029 */
[----:B------:R-:W2:Y:S01]  /*b8f0*/  @P3 LDG.E.U16 R5, desc[UR10][R6.64] ;  /* 0x0000000a06053981 */ /* 0x000ea2000c1e1500 */
[----:B------:R-:W-:-:S03]  /*b900*/  PLOP3.LUT P0, PT, PT, PT, UP1, 0x80, 0x8 ;  /* 0x000000000008781c */ /* 0x000fc60003f0f018 */
[----:B------:R-:W-:Y:S01]  /*b910*/  STL [R1+0x938], R21 ;  /* 0x0009381501007387 */ /* 0x000fe20000100800 */
[----:B------:R-:W-:-:S03]  /*b920*/  IMAD R4, R50, 0x2, R4 ;  /* 0x0000000232047824 */ /* 0x000fc600078e0204 */
[----:B---3--:R0:W-:Y:S04]  /*b930*/  STL [R1+0xf8], R20 ;  /* 0x0000f81401007387 */ /* 0x0081e80000100800 */
[----:B------:R-:W-:Y:S01]  /*b940*/  STL [R1+0x934], R41 ;  /* 0x0009342901007387 */ /* 0x000fe20000100800 */
[----:B0-----:R-:W-:-:S04]  /*b950*/  LOP3.LUT R20, R0, 0xfc, RZ, 0xfc, !PT ;  /* 0x000000fc00147812 */ /* 0x001fc800078efcff */
[----:B------:R-:W-:Y:S02]  /*b960*/  ISETP.LT.AND P0, PT, R20, UR13, P0 ;  /* 0x0000000d14007c0c */ /* 0x000fe40008701270 */
[----:B------:R-:W-:-:S04]  /*b970*/  LEA R20, P3, R4, R3, 0x1 ;  /* 0x0000000304147211 */ /* 0x000fc800078608ff */
[----:B------:R-:W-:Y:S02]  /*b980*/  LEA.HI.X.SX32 R21, R4, R2, 0x1, P3 ;  /* 0x0000000204157211 */ /* 0x000fe400018f0eff */
[----:B------:R-:W-:Y:S02]  /*b990*/  PRMT R39, RZ, 0x7610, R39 ;  /* 0x00007610ff277816 */ /* 0x000fe40000000027 */
[----:B------:R-:W-:Y:S02]  /*b9a0*/  LOP3.LUT R0, R0, 0xfe, RZ, 0xfc, !PT ;  /* 0x000000fe00007812 */ /* 0x000fe400078efcff */
[----:B------:R-:W-:-:S04]  /*b9b0*/  PLOP3.LUT P1, PT, PT, PT, UP1, 0x80, 0x8 ;  /* 0x000000000008781c */ /* 0x000fc80003f2f018 */
[----:B------:R-:W-:Y:S02]  /*b9c0*/  ISETP.LT.AND P1, PT, R0, UR13, P1 ;  /* 0x0000000d00007c0c */ /* 0x000fe40008f21270 */
[----:B------:R-:W-:Y:S01]  /*b9d0*/  PRMT R40, RZ, 0x7610, R40 ;  /* 0x00007610ff287816 */ /* 0x000fe20000000028 */
[----:B--2---:R0:W-:Y:S02]  /*b9e0*/  STL [R1+0xf0], R5 ;  /* 0x0000f00501007387 */ /* 0x0041e40000100800 */
[----:B0-----:R-:W-:-:S05]  /*b9f0*/  IMAD R5, R50, 0x2, R4 ;  /* 0x0000000232057824 */ /* 0x001fca00078e0204 */
[----:B------:R-:W-:Y:S01]  /*ba00*/  LEA R41, P4, R5, R3, 0x1 ;  /* 0x0000000305297211 */ /* 0x000fe200078808ff */
[----:B------:R-:W-:-:S03]  /*ba10*/  @P0 IMAD.MOV.U32 R3, RZ, RZ, R21 ;  /* 0x000000ffff030224 */ /* 0x000fc600078e0015 */
[----:B------:R-:W-:Y:S01]  /*ba20*/  LEA.HI.X.SX32 R5, R5, R2, 0x1, P4 ;  /* 0x0000000205057211 */ /* 0x000fe200020f0eff */
[----:B------:R-:W-:-:S05]  /*ba30*/  @P0 IMAD.MOV.U32 R2, RZ, RZ, R20 ;  /* 0x000000ffff020224 */ /* 0x000fca00078e0014 */
[----:B------:R0:W2:Y:S01]  /*ba40*/  @P0 LDG.E.U16 R39, desc[UR10][R2.64] ;  /* 0x0000000a02270981 */ /* 0x0000a2000c1e1500 */
[----:B------:R-:W-:-:S03]  /*ba50*/  IMAD.MOV.U32 R4, RZ, RZ, R41 ;  /* 0x000000ffff047224 */ /* 0x000fc600078e0029 */
[----:B------:R-:W-:Y:S04]  /*ba60*/  STL [R1+0xc38], R50 ;  /* 0x000c383201007387 */ /* 0x000fe80000100800 */
[----:B------:R-:W-:Y:S04]  /*ba70*/  STL [R1+0xd70], R50 ;  /* 0x000d703201007387 */ /* 0x000fe80000100800 */
[----:B------:R-:W-:Y:S04]  /*ba80*/  STL [R1+0xda4], R50 ;  /* 0x000da43201007387 */ /* 0x000fe80000100800 */
[----:B------:R-:W-:Y:S04]  /*ba90*/  STL [R1+0xdc0], R50 ;  /* 0x000dc03201007387 */ /* 0x000fe80000100800 */
[----:B------:R-:W-:Y:S04]  /*baa0*/  STL [R1+0xdf0], R50 ;  /* 0x000df03201007387 */ /* 0x000fe80000100800 */
[----:B------:R-:W-:Y:S04]  /*bab0*/  STL [R1+0xeb4], R50 ;  /* 0x000eb43201007387 */ /* 0x000fe80000100800 */
[----:B------:R-:W-:Y:S04]  /*bac0*/  STL [R1+0x93c], R20 ;  /* 0x00093c1401007387 */ /* 0x000fe80000100800 */
[----:B------:R1:W-:Y:S04]  /*bad0*/  STL [R1+0x6bc], R41 ;  /* 0x0006bc2901007387 */ /* 0x0003e80000100800 */
[----:B------:R-:W3:Y:S04]  /*bae0*/  @P1 LDG.E.U16 R40, desc[UR10][R4.64] ;  /* 0x0000000a04281981 */ /* 0x000ee8000c1e1500 */
[----:B------:R4:W-:Y:S04]  /*baf0*/  STL [R1+0x604], R21 ;  /* 0x0006041501007387 */ /* 0x0009e80000100800 */
[----:B------:R-:W-:Y:S04]  /*bb00*/  STL [R1+0x608], R5 ;  /* 0x0006080501007387 */ /* 0x000fe80000100800 */
[----:B-1----:R-:W3:Y:S04]  /*bb10*/  LDL.LU R41, [R1+0x80] ;  /* 0x0000800001297983 */ /* 0x002ee80000300800 */
[----:B------:R-:W3:Y:S04]  /*bb20*/  LDL.LU R42, [R1+0x7c] ;  /* 0x00007c00012a7983 */ /* 0x000ee80000300800 */
[----:B------:R-:W3:Y:S04]  /*bb30*/  LDL.LU R43, [R1+0x78] ;  /* 0x00007800012b7983 */ /* 0x000ee80000300800 */
[----:B------:R-:W3:Y:S04]  /*bb40*/  LDL.LU R44, [R1+0x74] ;  /* 0x00007400012c7983 */ /* 0x000ee80000300800 */
[----:B------:R-:W3:Y:S04]  /*bb50*/  LDL.LU R45, [R1+0x70] ;  /* 0x00007000012d7983 */ /* 0x000ee80000300800 */
[----:B------:R-:W3:Y:S04]  /*bb60*/  LDL.LU R46, [R1+0x68] ;  /* 0x00006800012e7983 */ /* 0x000ee80000300800 */
[----:B------:R-:W3:Y:S04]  /*bb70*/  LDL.LU R47, [R1+0x64] ;  /* 0x00006400012f7983 */ /* 0x000ee80000300800 */
[----:B------:R-:W3:Y:S04]  /*bb80*/  LDL.LU R51, [R1+0x60] ;  /* 0x0000600001337983 */ /* 0x000ee80000300800 */
[----:B------:R-:W3:Y:S04]  /*bb90*/  LDL.LU R52, [R1+0x5c] ;  /* 0x00005c0001347983 */ /* 0x000ee80000300800 */
[----:B------:R-:W3:Y:S01]  /*bba0*/  LDL.LU R53, [R1+0x58] ;  /* 0x0000580001357983 */ /* 0x000ee20000300800 */
[----:B------:R-:W1:Y:S01]  /*bbb0*/  S2R R20, SR_TID.X ;  /* 0x0000000000147919 */ /* 0x000e620000002100 */
[----:B------:R-:W0:Y:S02]  /*bbc0*/  S2R R49, SR_TID.X ;  /* 0x0000000000317919 */ /* 0x000e240000002100 */
[----:B----4-:R-:W4:Y:S01]  /*bbd0*/  LDL.LU R21, [R1+0x54] ;  /* 0x0000540001157983 */ /* 0x010f220000300800 */
[----:B------:R-:W-:-:S05]  /*bbe0*/  VOTEU.ALL UP2, P2 ;  /* 0x0000000000ff7886 */ /* 0x000fca0001040000 */
[----:B------:R1:W0:Y:S01]  /*bbf0*/  @!UP2 SYNCS.EXCH.64 URZ, [UR9+0x20008], UR6 ;  /* 0x0200080609ffa5b2 */ /* 0x0002220008000100 */
[----:B------:R-:W-:Y:S02]  /*bc00*/  PRMT R34, RZ, 0x7610, R34 ;  /* 0x00007610ff227816 */ /* 0x000fe40000000022 */
[----:B------:R-:W-:Y:S02]  /*bc10*/  PRMT R33, RZ, 0x7610, R33 ;  /* 0x00007610ff217816 */ /* 0x000fe40000000021 */
[----:B------:R-:W-:Y:S02]  /*bc20*/  PRMT R32, RZ, 0x7610, R32 ;  /* 0x00007610ff207816 */ /* 0x000fe40000000020 */
[----:B------:R-:W-:Y:S02]  /*bc30*/  PRMT R31, RZ, 0x7610, R31 ;  /* 0x00007610ff1f7816 */ /* 0x000fe4000000001f */
[----:B------:R-:W-:Y:S02]  /*bc40*/  PRMT R30, RZ, 0x7610, R30 ;  /* 0x00007610ff1e7816 */ /* 0x000fe4000000001e */
[----:B------:R-:W-:Y:S01]  /*bc50*/  PRMT R29, RZ, 0x7610, R29 ;  /* 0x00007610ff1d7816 */ /* 0x000fe2000000001d */
[----:B-1----:R-:W1:Y:S01]  /*bc60*/  LDCU.64 UR6, c[0x0][0x388] ;  /* 0x00007100ff0677ac */ /* 0x002e620008000a00 */
[----:B0-----:R-:W-:-:S04]  /*bc70*/  SHF.R.S32.HI R0, RZ, 0x6, R49 ;  /* 0x00000006ff007819 */ /* 0x001fc80000011431 */
[----:B------:R-:W-:Y:S01]  /*bc80*/  SGXT R2, R0, 0x1 ;  /* 0x000000010002781a */ /* 0x000fe20000000200 */
[----:B--2---:R0:W-:Y:S02]  /*bc90*/  STL [R1+0xdc], R39 ;  /* 0x0000dc2701007387 */ /* 0x0041e40000100800 */
[----:B0-----:R-:W-:Y:S02]  /*bca0*/  LOP3.LUT R39, R20, 0x3f, RZ, 0xc0, !PT ;  /* 0x0000003f14277812 */ /* 0x001fe400078ec0ff */
[----:B------:R-:W2:Y:S03]  /*bcb0*/  LDL.LU R20, [R1+0x50] ;  /* 0x0000500001147983 */ /* 0x000ea60000300800 */
[----:B------:R-:W-:Y:S01]  /*bcc0*/  IMAD.SHL.U32 R39, R39, 0x2, RZ ;  /* 0x0000000227277824 */ /* 0x000fe200078e00ff */
[----:B------:R-:W2:Y:S04]  /*bcd0*/  LDL.LU R48, [R1+0x38] ;  /* 0x0000380001307983 */ /* 0x000ea80000300800 */
[----:B------:R-:W2:Y:S01]  /*bce0*/  LDL.LU R0, [R1+0x3c] ;  /* 0x00003c0001007983 */ /* 0x000ea20000300800 */
[----:B------:R-:W-:-:S03]  /*bcf0*/  LOP3.LUT R2, R39, 0x90, R2, 0x78, !PT ;  /* 0x0000009027027812 */ /* 0x000fc600078e7802 */
[----:B------:R-:W2:Y:S04]  /*bd00*/  LDL.LU R39, [R1+0x102c] ;  /* 0x00102c0001277983 */ /* 0x000ea80000300800 */
[----:B---3--:R0:W-:Y:S04]  /*bd10*/  STL [R1+0xd8], R40 ;  /* 0x0000d82801007387 */ /* 0x0081e80000100800 */
[----:B0-----:R-:W3:Y:S04]  /*bd20*/  LDL.LU R40, [R1+0x1028] ;  /* 0x0010280001287983 */ /* 0x001ee80000300800 */
[----:B------:R-:W3:Y:S04]  /*bd30*/  LDL.LU R4, [R1+0x4c] ;  /* 0x00004c0001047983 */ /* 0x000ee80000300800 */
[----:B------:R-:W3:Y:S04]  /*bd40*/  LDL.LU R5, [R1+0x48] ;  /* 0x0000480001057983 */ /* 0x000ee80000300800 */
[----:B------:R0:W-:Y:S04]  /*bd50*/  STS.U16 [R2+UR9], R41 ;  /* 0x0000002902007988 */ /* 0x0001e80008000409 */
[----:B------:R1:W-:Y:S04]  /*bd60*/  STS.U16 [R2+UR9+0x400], R42 ;  /* 0x0004002a02007988 */ /* 0x0003e80008000409 */
[----:B------:R1:W-:Y:S04]  /*bd70*/  STS.U16 [R2+UR9+0x800], R43 ;  /* 0x0008002b02007988 */ /* 0x0003e80008000409 */
[----:B0-----:R-:W3:Y:S04]  /*bd80*/  LDL.LU R41, [R1+0x1024] ;  /* 0x0010240001297983 */ /* 0x001ee80000300800 */
[----:B-1----:R-:W3:Y:S04]  /*bd90*/  LDL.LU R42, [R1+0x1020] ;  /* 0x00102000012a7983 */ /* 0x002ee80000300800 */
[----:B------:R-:W3:Y:S04]  /*bda0*/  LDL.LU R43, [R1+0x101c] ;  /* 0x00101c00012b7983 */ /* 0x000ee80000300800 */
[----:B------:R0:W-:Y:S04]  /*bdb0*/  STS.U16 [R2+UR9+0xc00], R44 ;  /* 0x000c002c02007988 */ /* 0x0001e80008000409 */
[----:B------:R1:W-:Y:S04]  /*bdc0*/  STS.U16 [R2+UR9+0x1000], R45 ;  /* 0x0010002d02007988 */ /* 0x0003e80008000409 */
[----:B------:R4:W-:Y:S04]  /*bdd0*/  STS.U16 [R2+UR9+0x1400], R46 ;  /* 0x0014002e02007988 */ /* 0x0009e80008000409 */
[----:B0-----:R-:W3:Y:S04]  /*bde0*/  LDL.LU R44, [R1+0x1018] ;  /* 0x00101800012c7983 */ /* 0x001ee80000300800 */
[----:B-1----:R-:W3:Y:S04]  /*bdf0*/  LDL.LU R45, [R1+0x1014] ;  /* 0x00101400012d7983 */ /* 0x002ee80000300800 */
[----:B----4-:R-:W4:Y:S04]  /*be00*/  LDL.LU R46, [R1+0x1010] ;  /* 0x00101000012e7983 */ /* 0x010f280000300800 */
[----:B------:R0:W-:Y:S04]  /*be10*/  STS.U16 [R2+UR9+0x1800], R47 ;  /* 0x0018002f02007988 */ /* 0x0001e80008000409 */
[----:B------:R1:W-:Y:S04]  /*be20*/  STS.U16 [R2+UR9+0x1c00], R51 ;  /* 0x001c003302007988 */ /* 0x0003e80008000409 */
[----:B------:R1:W-:Y:S04]  /*be30*/  STS.U16 [R2+UR9+0x2000], R52 ;  /* 0x0020003402007988 */ /* 0x0003e80008000409 */
[----:B0-----:R-:W4:Y:S04]  /*be40*/  LDL.LU R47, [R1+0x100c] ;  /* 0x00100c00012f7983 */ /* 0x001f280000300800 */
[----:B-1----:R-:W4:Y:S04]  /*be50*/  LDL.LU R51, [R1+0x1008] ;  /* 0x0010080001337983 */ /* 0x002f280000300800 */
[----:B------:R-:W4:Y:S04]  /*be60*/  LDL.LU R52, [R1+0x1004] ;  /* 0x0010040001347983 */ /* 0x000f280000300800 */
[----:B------:R0:W-:Y:S04]  /*be70*/  STS.U16 [R2+UR9+0x2400], R53 ;  /* 0x0024003502007988 */ /* 0x0001e80008000409 */
[----:B0-----:R-:W4:Y:S04]  /*be80*/  LDL.LU R53, [R1+0x1000] ;  /* 0x0010000001357983 */ /* 0x001f280000300800 */
[----:B------:R0:W-:Y:S04]  /*be90*/  STS.U16 [R2+UR9+0x2800], R21 ;  /* 0x0028001502007988 */ /* 0x0001e80008000409 */
[----:B0-----:R-:W4:Y:S04]  /*bea0*/  LDL.LU R21, [R1+0xffc] ;  /* 0x000ffc0001157983 */ /* 0x001f280000300800 */
[----:B--2---:R0:W-:Y:S04]  /*beb0*/  STS.U16 [R2+UR9+0x2c00], R20 ;  /* 0x002c001402007988 */ /* 0x0041e80008000409 */
[----:B0-----:R-:W2:Y:S04]  /*bec0*/  LDL.LU R20, [R1+0xff8] ;  /* 0x000ff80001147983 */ /* 0x001ea80000300800 */
[----:B---3--:R-:W-:Y:S04]  /*bed0*/  STS.U16 [R2+UR9+0x3000], R4 ;  /* 0x0030000402007988 */ /* 0x008fe80008000409 */
[----:B------:R-:W-:Y:S04]  /*bee0*/  STS.U16 [R2+UR9+0x3400], R5 ;  /* 0x0034000502007988 */ /* 0x000fe80008000409 */
[----:B------:R-:W-:Y:S04]  /*bef0*/  STS.U16 [R2+UR9+0x5400], R45 ;  /* 0x0054002d02007988 */ /* 0x000fe80008000409 */
[----:B----4-:R-:W-:Y:S04]  /*bf00*/  STS.U16 [R2+UR9+0x5000], R46 ;  /* 0x0050002e02007988 */ /* 0x010fe80008000409 */
[----:B------:R-:W-:Y:S04]  /*bf10*/  STS.U16 [R2+UR9+0x4c00], R47 ;  /* 0x004c002f02007988 */ /* 0x000fe80008000409 */
[----:B------:R0:W-:Y:S04]  /*bf20*/  STS.U16 [R2+UR9+0x4000], R53 ;  /* 0x0040003502007988 */ /* 0x0001e80008000409 */
[----:B0-----:R-:W3:Y:S04]  /*bf30*/  LDL.LU R53, [R1+0xff4] ;  /* 0x000ff40001357983 */ /* 0x001ee80000300800 */
[----:B------:R-:W4:Y:S04]  /*bf40*/  LDL.LU R4, [R1+0x2c] ;  /* 0x00002c0001047983 */ /* 0x000f280000300800 */
[----:B------:R-:W2:Y:S04]  /*bf50*/  LDL.LU R5, [R1+0x10] ;  /* 0x0000100001057983 */ /* 0x000ea80000300800 */
[----:B------:R-:W2:Y:S04]  /*bf60*/  LDL.LU R47, [R1+0x14] ;  /* 0x00001400012f7983 */ /* 0x000ea80000300800 */
[----:B------:R-:W2:Y:S04]  /*bf70*/  LDL.LU R46, [R1+0x18] ;  /* 0x00001800012e7983 */ /* 0x000ea80000300800 */
[----:B------:R-:W2:Y:S04]  /*bf80*/  LDL.LU R45, [R1+0x1c] ;  /* 0x00001c00012d7983 */ /* 0x000ea80000300800 */
[----:B------:R0:W-:Y:S04]  /*bf90*/  STS.U16 [R2+UR9+0x3c00], R48 ;  /* 0x003c003002007988 */ /* 0x0001e80008000409 */
[----:B------:R1:W-:Y:S01]  /*bfa0*/  STS.U16 [R2+UR9+0x3800], R0 ;  /* 0x0038000002007988 */ /* 0x0003e20008000409 */
[----:B0-----:R-:W-:-:S03]  /*bfb0*/  LOP3.LUT R48, R2, 0x20, RZ, 0x3c, !PT ;  /* 0x0000002002307812 */ /* 0x001fc600078e3cff */
[----:B------:R-:W-:Y:S01]  /*bfc0*/  STS.U16 [R2+UR9+0x4400], R52 ;  /* 0x0044003402007988 */ /* 0x000fe20008000409 */
[----:B------:R-:W-:Y:S02]  /*bfd0*/  PRMT R28, RZ, 0x7610, R28 ;  /* 0x00007610ff1c7816 */ /* 0x000fe4000000001c */
[----:B------:R-:W-:Y:S01]  /*bfe0*/  PRMT R27, RZ, 0x7610, R27 ;  /* 0x00007610ff1b7816 */ /* 0x000fe2000000001b */
[----:B------:R0:W-:Y:S01]  /*bff0*/  STS.U16 [R2+UR9+0x4800], R51 ;  /* 0x0048003302007988 */ /* 0x0001e20008000409 */
[----:B------:R-:W-:Y:S01]  /*c000*/  PRMT R26, RZ, 0x7610, R26 ;  /* 0x00007610ff1a7816 */ /* 0x000fe2000000001a */
[----:B-1----:R-:W4:Y:S02]  /*c010*/  LDC R0, c[0x0][0x3ac] ;  /* 0x0000eb00ff007b82 */ /* 0x002f240000000800 */
[----:B------:R-:W-:Y:S04]  /*c020*/  STS.U16 [R2+UR9+0x5800], R44 ;  /* 0x0058002c02007988 */ /* 0x000fe80008000409 */
[----:B------:R1:W-:Y:S04]  /*c030*/  STS.U16 [R2+UR9+0x5c00], R43 ;  /* 0x005c002b02007988 */ /* 0x0003e80008000409 */
[----:B------:R0:W-:Y:S04]  /*c040*/  STS.U16 [R2+UR9+0x6000], R42 ;  /* 0x0060002a02007988 */ /* 0x0001e80008000409 */
[----:B------:R-:W-:Y:S04]  /*c050*/  STS.U16 [R2+UR9+0x6400], R41 ;  /* 0x0064002902007988 */ /* 0x000fe80008000409 */
[----:B------:R-:W-:Y:S04]  /*c060*/  STS.U16 [R2+UR9+0x6800], R40 ;  /* 0x0068002802007988 */ /* 0x000fe80008000409 */
[----:B------:R-:W-:Y:S04]  /*c070*/  STS.U16 [R2+UR9+0x6c00], R39 ;  /* 0x006c002702007988 */ /* 0x000fe80008000409 */
[----:B------:R-:W-:Y:S04]  /*c080*/  STS.U16 [R2+UR9+0x7000], R38 ;  /* 0x0070002602007988 */ /* 0x000fe80008000409 */
[----:B------:R-:W-:Y:S04]  /*c090*/  STS.U16 [R2+UR9+0x7400], R37 ;  /* 0x0074002502007988 */ /* 0x000fe80008000409 */
[----:B------:R-:W-:Y:S04]  /*c0a0*/  STL [R1+0xee8], R37 ;  /* 0x000ee82501007387 */ /* 0x000fe80000100800 */
[----:B------:R-:W-:Y:S04]  /*c0b0*/  STS.U16 [R2+UR9+0x7800], R36 ;  /* 0x0078002402007988 */ /* 0x000fe80008000409 */
[----:B------:R-:W-:Y:S04]  /*c0c0*/  STS.U16 [R2+UR9+0x7c00], R35 ;  /* 0x007c002302007988 */ /* 0x000fe80008000409 */
[----:B------:R-:W-:Y:S01]  /*c0d0*/  STL [R1+0xeec], R36 ;  /* 0x000eec2401007387 */ /* 0x000fe20000100800 */
[----:B0-----:R-:W-:-:S03]  /*c0e0*/  PRMT R51, RZ, 0x7610, R51 ;  /* 0x00007610ff337816 */ /* 0x001fc60000000033 */
[----:B------:R-:W-:Y:S04]  /*c0f0*/  STL [R1+0xf38], R2 ;  /* 0x000f380201007387 */ /* 0x000fe80000100800 */
[----:B------:R0:W-:Y:S01]  /*c100*/  STL [R1+0xef0], R35 ;  /* 0x000ef02301007387 */ /* 0x0001e20000100800 */
[----:B-1----:R-:W-:Y:S02]  /*c110*/  PRMT R43, RZ, 0x7610, R43 ;  /* 0x00007610ff2b7816 */ /* 0x002fe4000000002b */
[----:B------:R-:W-:Y:S02]  /*c120*/  PRMT R42, RZ, 0x7610, R42 ;  /* 0x00007610ff2a7816 */ /* 0x000fe4000000002a */
[----:B0-----:R-:W-:Y:S02]  /*c130*/  PRMT R35, RZ, 0x7610, R35 ;  /* 0x00007610ff237816 */ /* 0x001fe40000000023 */
[----:B------:R-:W-:-:S02]  /*c140*/  PRMT R40, RZ, 0x7610, R40 ;  /* 0x00007610ff287816 */ /* 0x000fc40000000028 */
[----:B------:R-:W-:Y:S02]  /*c150*/  PRMT R38, RZ, 0x7610, R38 ;  /* 0x00007610ff267816 */ /* 0x000fe40000000026 */
[----:B------:R-:W-:Y:S02]  /*c160*/  PRMT R25, RZ, 0x7610, R25 ;  /* 0x00007610ff197816 */ /* 0x000fe40000000019 */
[----:B------:R-:W-:Y:S02]  /*c170*/  PRMT R24, RZ, 0x7610, R24 ;  /* 0x00007610ff187816 */ /* 0x000fe40000000018 */
[----:B------:R-:W-:Y:S02]  /*c180*/  PRMT R23, RZ, 0x7610, R23 ;  /* 0x00007610ff177816 */ /* 0x000fe40000000017 */
[----:B------:R-:W-:Y:S02]  /*c190*/  PRMT R22, RZ, 0x7610, R22 ;  /* 0x00007610ff167816 */ /* 0x000fe40000000016 */
        /* <DEDUP_REMOVED lines=13> */
[----:B------:R-:W-:Y:S01]  /*c270*/  PRMT R6, RZ, 0x7610, R6 ;  /* 0x00007610ff067816 */ /* 0x000fe20000000006 */
[----:B--2---:R-:W-:Y:S04]  /*c280*/  STS.U16 [R48+UR9+0x100], R45 ;  /* 0x0001002d30007988 */ /* 0x004fe80008000409 */
[----:B------:R-:W-:Y:S04]  /*c290*/  STS.U16 [R48+UR9+0x500], R46 ;  /* 0x0005002e30007988 */ /* 0x000fe80008000409 */
[----:B------:R-:W-:Y:S04]  /*c2a0*/  STS.U16 [R48+UR9+0x900], R47 ;  /* 0x0009002f30007988 */ /* 0x000fe80008000409 */
[----:B------:R-:W-:Y:S04]  /*c2b0*/  STS.U16 [R48+UR9+0xd00], R5 ;  /* 0x000d000530007988 */ /* 0x000fe80008000409 */
[----:B---3--:R0:W-:Y:S04]  /*c2c0*/  STS.U16 [R48+UR9+0x1100], R53 ;  /* 0x0011003530007988 */ /* 0x0081e80008000409 */
[----:B------:R1:W-:Y:S04]  /*c2d0*/  STS.U16 [R48+UR9+0x1500], R20 ;  /* 0x0015001430007988 */ /* 0x0003e80008000409 */
[----:B------:R2:W-:Y:S04]  /*c2e0*/  STS.U16 [R48+UR9+0x1900], R21 ;  /* 0x0019001530007988 */ /* 0x0005e80008000409 */
[----:B0-----:R-:W3:Y:S04]  /*c2f0*/  LDL.LU R53, [R1+0xff0] ;  /* 0x000ff00001357983 */ /* 0x001ee80000300800 */
[----:B-1----:R-:W3:Y:S04]  /*c300*/  LDL.LU R20, [R1+0xfec] ;  /* 0x000fec0001147983 */ /* 0x002ee80000300800 */
[----:B--2---:R-:W3:Y:S04]  /*c310*/  LDL.LU R21, [R1+0xfe8] ;  /* 0x000fe80001157983 */ /* 0x004ee80000300800 */
[----:B------:R0:W-:Y:S04]  /*c320*/  STL.64 [R1+0xfe0], R34 ;  /* 0x000fe02201007387 */ /* 0x0001e80000100a00 */
[----:B------:R-:W-:Y:S04]  /*c330*/  STL.64 [R1+0xfd0], R50 ;  /* 0x000fd03201007387 */ /* 0x000fe80000100a00 */
[----:B------:R1:W-:Y:S04]  /*c340*/  STL.64 [R1+0xfc0], R32 ;  /* 0x000fc02001007387 */ /* 0x0003e80000100a00 */
[----:B------:R2:W-:Y:S01]  /*c350*/  STL.64 [R1+0xfb8], R30 ;  /* 0x000fb81e01007387 */ /* 0x0005e20000100a00 */
[----:B0-----:R-:W-:-:S02]  /*c360*/  PRMT R35, RZ, 0x7610, R35 ;  /* 0x00007610ff237816 */ /* 0x001fc40000000023 */
[----:B------:R-:W-:Y:S01]  /*c370*/  PRMT R34, RZ, 0x7610, R34 ;  /* 0x00007610ff227816 */ /* 0x000fe20000000022 */
[----:B------:R-:W-:Y:S04]  /*c380*/  STL.S16 [R1+0x58], R43 ;  /* 0x0000582b01007387 */ /* 0x000fe80000100600 */
[----:B------:R-:W-:Y:S01]  /*c390*/  STL.S16 [R1+0x50], R42 ;  /* 0x0000502a01007387 */ /* 0x000fe20000100600 */
[----:B-1----:R-:W-:Y:S02]  /*c3a0*/  PRMT R33, RZ, 0x7610, R33 ;  /* 0x00007610ff217816 */ /* 0x002fe40000000021 */
[----:B------:R-:W-:Y:S01]  /*c3b0*/  PRMT R32, RZ, 0x7610, R32 ;  /* 0x00007610ff207816 */ /* 0x000fe20000000020 */
[----:B------:R-:W-:Y:S04]  /*c3c0*/  STL.S16 [R1+0x4c], R40 ;  /* 0x00004c2801007387 */ /* 0x000fe80000100600 */
        /* <DEDUP_REMOVED lines=21> */
[----:B------:R0:W-:Y:S04]  /*c520*/  STL.S16 [R1+0xb0], R11 ;  /* 0x0000b00b01007387 */ /* 0x0001e80000100600 */
[----:B------:R-:W-:Y:S04]  /*c530*/  STL.S16 [R1+0xac], R10 ;  /* 0x0000ac0a01007387 */ /* 0x000fe80000100600 */
[----:B------:R-:W-:Y:S04]  /*c540*/  STL.S16 [R1+0xa8], R9 ;  /* 0x0000a80901007387 */ /* 0x000fe80000100600 */
[----:B------:R-:W-:Y:S04]  /*c550*/  STL.S16 [R1+0xa4], R8 ;  /* 0x0000a40801007387 */ /* 0x000fe80000100600 */
[----:B------:R-:W-:Y:S04]  /*c560*/  STL.S16 [R1+0xa0], R7 ;  /* 0x0000a00701007387 */ /* 0x000fe80000100600 */
[----:B------:R-:W-:Y:S04]  /*c570*/  STL.S16 [R1+0x9c], R6 ;  /* 0x00009c0601007387 */ /* 0x000fe80000100600 */
[----:B------:R-:W3:Y:S01]  /*c580*/  LDL.LU R46, [R1+0x1a8] ;  /* 0x0001a800012e7983 */ /* 0x000ee20000300800 */
[----:B----4-:R-:W-:Y:S01]  /*c590*/  IMAD R0, R0, 0x80, R4 ;  /* 0x0000008000007824 */ /* 0x010fe200078e0204 */
[----:B------:R-:W-:-:S04]  /*c5a0*/  PRMT R3, RZ, 0x7610, R3 ;  /* 0x00007610ff037816 */ /* 0x000fc80000000003 */
[C---:B------:R-:W-:Y:S01]  /*c5b0*/  LEA R4, P0, R0.reuse, UR6, 0x1 ;  /* 0x0000000600047c11 */ /* 0x040fe2000f8008ff */
[----:B------:R1:W-:Y:S01]  /*c5c0*/  STL.S16 [R1+0x94], R3 ;  /* 0x0000940301007387 */ /* 0x0003e20000100600 */
[----:B--2---:R-:W-:Y:S01]  /*c5d0*/  PRMT R31, RZ, 0x7610, R31 ;  /* 0x00007610ff1f7816 */ /* 0x004fe2000000001f */
[----:B------:R-:W2:Y:S01]  /*c5e0*/  LDCU UR6, c[0x0][0x3b0] ;  /* 0x00007600ff0677ac */ /* 0x000ea20008000800 */
[----:B------:R-:W-:Y:S01]  /*c5f0*/  LEA.HI.X.SX32 R5, R0, UR7, 0x1, P0 ;  /* 0x0000000700057c11 */ /* 0x000fe200080f0eff */
[----:B0-----:R-:W4:Y:S01]  /*c600*/  LDL.LU R11, [R1+0x1a4] ;  /* 0x0001a400010b7983 */ /* 0x001f220000300800 */
[----:B------:R-:W-:Y:S01]  /*c610*/  PRMT R0, RZ, 0x7610, R0 ;  /* 0x00007610ff007816 */ /* 0x000fe20000000000 */
[----:B------:R-:W0:Y:S04]  /*c620*/  LDCU UR7, c[0x0][0x3b0] ;  /* 0x00007600ff0777ac */ /* 0x000e280008000800 */
[----:B------:R0:W-:Y:S04]  /*c630*/  STL.S16 [R1+0xcc], R0 ;  /* 0x0000cc0001007387 */ /* 0x0001e80000100600 */
[----:B------:R-:W2:Y:S04]  /*c640*/  LDL.LU R18, [R1+0x1a0] ;  /* 0x0001a00001127983 */ /* 0x000ea80000300800 */
[----:B------:R-:W2:Y:S04]  /*c650*/  LDL.LU R27, [R1+0x19c] ;  /* 0x00019c00011b7983 */ /* 0x000ea80000300800 */
[----:B-1----:R-:W2:Y:S04]  /*c660*/  LDL.LU R3, [R1+0x198] ;  /* 0x0001980001037983 */ /* 0x002ea80000300800 */
[----:B------:R-:W4:Y:S04]  /*c670*/  LDL.LU R12, [R1+0x194] ;  /* 0x00019400010c7983 */ /* 0x000f280000300800 */
        /* <DEDUP_REMOVED lines=18> */
[----:B------:R-:W4:Y:S01]  /*c7a0*/  LDL.LU R47, [R1+0xe8] ;  /* 0x0000e800012f7983 */ /* 0x000f220000300800 */
[----:B------:R-:W-:-:S03]  /*c7b0*/  LOP3.LUT R45, R49, 0x7f, RZ, 0xc0, !PT ;  /* 0x0000007f312d7812 */ /* 0x000fc600078ec0ff */
[----:B------:R-:W4:Y:S04]  /*c7c0*/  LDL.LU R48, [R1+0xe4] ;  /* 0x0000e40001307983 */ /* 0x000f280000300800 */
[----:B------:R-:W-:Y:S04]  /*c7d0*/  STL.S16 [R1+0xd4], R31 ;  /* 0x0000d41f01007387 */ /* 0x000fe80000100600 */
[----:B------:R-:W4:Y:S01]  /*c7e0*/  LDL.LU R49, [R1+0xe0] ;  /* 0x0000e00001317983 */ /* 0x000f220000300800 */
[----:B------:R-:W-:Y:S02]  /*c7f0*/  PLOP3.LUT P0, PT, PT, PT, UP1, 0x80, 0x8 ;  /* 0x000000000008781c */ /* 0x000fe40003f0f018 */
[----:B0-----:R-:W-:-:S02]  /*c800*/  LOP3.LUT R0, R45, 0x80, RZ, 0xfc, !PT ;  /* 0x000000802d007812 */ /* 0x001fc400078efcff */
[----:B------:R-:W-:Y:S02]  /*c810*/  PLOP3.LUT P1, PT, PT, PT, UP1, 0x80, 0x8 ;  /* 0x000000000008781c */ /* 0x000fe40003f2f018 */
[----:B------:R-:W-:Y:S02]  /*c820*/  ISETP.LT.AND P0, PT, R45, UR13, P0 ;  /* 0x0000000d2d007c0c */ /* 0x000fe40008701270 */
[----:B------:R-:W-:Y:S01]  /*c830*/  ISETP.LT.AND P1, PT, R0, UR13, P1 ;  /* 0x0000000d00007c0c */ /* 0x000fe20008f21270 */
[----:B------:R-:W0:Y:S01]  /*c840*/  LDCU UR13, c[0x0][0x3b0] ;  /* 0x00007600ff0d77ac */ /* 0x000e220008000800 */
[----:B------:R-:W-:Y:S02]  /*c850*/  PRMT R41, RZ, 0x7610, R41 ;  /* 0x00007610ff297816 */ /* 0x000fe40000000029 */
[----:B------:R-:W-:Y:S02]  /*c860*/  PRMT R30, RZ, 0x7610, R30 ;  /* 0x00007610ff1e7816 */ /* 0x000fe4000000001e */
[----:B------:R-:W-:-:S03]  /*c870*/  PRMT R39, RZ, 0x7610, R39 ;  /* 0x00007610ff277816 */ /* 0x000fc60000000027 */
[----:B------:R1:W-:Y:S01]  /*c880*/  STL.S16 [R1+0xd0], R30 ;  /* 0x0000d01e01007387 */ /* 0x0003e20000100600 */
[----:B---3--:R-:W-:Y:S01]  /*c890*/  IMAD R0, R46, UR5, RZ ;  /* 0x000000052e007c24 */ /* 0x008fe2000f8e02ff */
[----:B------:R-:W-:Y:S01]  /*c8a0*/  PRMT R2, RZ, 0x7610, R2 ;  /* 0x00007610ff027816 */ /* 0x000fe20000000002 */
[----:B------:R-:W3:Y:S02]  /*c8b0*/  LDCU UR5, c[0x0][0x3b0] ;  /* 0x00007600ff0577ac */ /* 0x000ee40008000800 */
[----:B------:R-:W-:-:S05]  /*c8c0*/  IMAD.WIDE R32, R0, 0x2, R20 ;  /* 0x0000000200207825 */ /* 0x000fca00078e0214 */
[----:B------:R0:W3:Y:S01]  /*c8d0*/  @P0 LDG.E.U16 R41, desc[UR10][R32.64] ;  /* 0x0000000a20290981 */ /* 0x0000e2000c1e1500 */
[----:B-1----:R-:W-:-:S05]  /*c8e0*/  IMAD.WIDE R30, R0, 0x2, R4 ;  /* 0x00000002001e7825 */ /* 0x002fca00078e0204 */
[----:B------:R1:W3:Y:S04]  /*c8f0*/  @P1 LDG.E.U16 R39, desc[UR10][R30.64] ;  /* 0x0000000a1e271981 */ /* 0x0002e8000c1e1500 */
[----:B------:R0:W-:Y:S01]  /*c900*/  STL.64 [R1+0x340], R32 ;  /* 0x0003402001007387 */ /* 0x0001e20000100a00 */
[----:B--2---:R-:W-:-:S03]  /*c910*/  IMAD R3, R3, UR17, RZ ;  /* 0x0000001103037c24 */ /* 0x004fc6000f8e02ff */
[----:B------:R-:W-:Y:S01]  /*c920*/  STL.64 [R1+0x338], R30 ;  /* 0x0003381e01007387 */ /* 0x000fe20000100a00 */
[----:B----4-:R-:W-:Y:S01]  /*c930*/  IMAD R11, R11, UR14, RZ ;  /* 0x0000000e0b0b7c24 */ /* 0x010fe2000f8e02ff */
[----:B------:R-:W-:Y:S01]  /*c940*/  PRMT R36, RZ, 0x7610, R36 ;  /* 0x00007610ff247816 */ /* 0x000fe20000000024 */
[----:B------:R-:W-:Y:S01]  /*c950*/  IMAD.WIDE R34, R3, 0x2, R20 ;  /* 0x0000000203227825 */ /* 0x000fe200078e0214 */
[----:B------:R-:W-:Y:S01]  /*c960*/  PRMT R37, RZ, 0x7610, R37 ;  /* 0x00007610ff257816 */ /* 0x000fe20000000025 */
[----:B------:R-:W2:Y:S03]  /*c970*/  LDCU UR14, c[0x0][0x3b0] ;  /* 0x00007600ff0e77ac */ /* 0x000ea60008000800 */
[----:B------:R-:W-:Y:S01]  /*c980*/  STL.64 [R1+0x2d8], R34 ;  /* 0x0002d82201007387 */ /* 0x000fe20000100a00 */
[----:B------:R-:W-:Y:S01]  /*c990*/  IMAD R12, R12, UR18, RZ ;  /* 0x000000120c0c7c24 */ /* 0x000fe2000f8e02ff */
[----:B------:R-:W-:Y:S01]  /*c9a0*/  PRMT R53, RZ, 0x7610, R53 ;  /* 0x00007610ff357816 */ /* 0x000fe20000000035 */
[----:B------:R-:W-:Y:S01]  /*c9b0*/  IMAD R18, R18, UR15, RZ ;  /* 0x0000000f12127c24 */ /* 0x000fe2000f8e02ff */
[----:B------:R-:W4:Y:S01]  /*c9c0*/  @P0 LDG.E.U16 R37, desc[UR10][R34.64] ;  /* 0x0000000a22250981 */ /* 0x000f22000c1e1500 */
[----:B------:R-:W-:Y:S01]  /*c9d0*/  IMAD R19, R19, UR19, RZ ;  /* 0x0000001313137c24 */ /* 0x000fe2000f8e02ff */
[----:B------:R-:W-:Y:S01]  /*c9e0*/  PRMT R52, RZ, 0x7610, R52 ;  /* 0x00007610ff347816 */ /* 0x000fe20000000034 */
[----:B------:R-:W-:Y:S01]  /*c9f0*/  IMAD R6, R6, UR21, RZ ;  /* 0x0000001506067c24 */ /* 0x000fe2000f8e02ff */
[----:B------:R-:W0:Y:S03]  /*ca00*/  LDCU UR15, c[0x0][0x3b0] ;  /* 0x00007600ff0f77ac */ /* 0x000e260008000800 */
[----:B------:R-:W-:Y:S01]  /*ca10*/  IMAD.WIDE R50, R6, 0x2, R20 ;  /* 0x0000000206327825 */ /* 0x000fe200078e0214 */
[----:B------:R-:W1:Y:S03]  /*ca20*/  LDCU UR17, c[0x0][0x3b0] ;  /* 0x00007600ff1177ac */ /* 0x000e660008000800 */
[----:B------:R-:W-:Y:S01]  /*ca30*/  IMAD R13, R13, UR22, RZ ;  /* 0x000000160d0d7c24 */ /* 0x000fe2000f8e02ff */
[----:B------:R-:W2:Y:S01]  /*ca40*/  @P0 LDG.E.U16 R53, desc[UR10][R50.64] ;  /* 0x0000000a32350981 */ /* 0x000ea2000c1e1500 */
[----:B------:R-:W-:Y:S01]  /*ca50*/  IMAD R22, R22, UR23, RZ ;  /* 0x0000001716167c24 */ /* 0x000fe2000f8e02ff */
[----:B------:R-:W1:Y:S01]  /*ca60*/  LDCU UR18, c[0x0][0x3b0] ;  /* 0x00007600ff1277ac */ /* 0x000e620008000800 */
[----:B------:R-:W-:-:S02]  /*ca70*/  IMAD R27, R27, UR16, RZ ;  /* 0x000000101b1b7c24 */ /* 0x000fc4000f8e02ff */
[----:B------:R-:W-:Y:S01]  /*ca80*/  IMAD R28, R28, UR20, RZ ;  /* 0x000000141c1c7c24 */ /* 0x000fe2000f8e02ff */
[----:B------:R-:W1:Y:S01]  /*ca90*/  LDCU UR16, c[0x0][0x3b0] ;  /* 0x00007600ff1077ac */ /* 0x000e620008000800 */
[----:B------:R-:W-:Y:S02]  /*caa0*/  IMAD R7, R7, UR25, RZ ;  /* 0x0000001907077c24 */ /* 0x000fe4000f8e02ff */
[----:B------:R-:W-:Y:S01]  /*cab0*/  IMAD R29, R29, UR24, RZ ;  /* 0x000000181d1d7c24 */ /* 0x000fe2000f8e02ff */
[----:B------:R-:W1:Y:S01]  /*cac0*/  LDCU UR19, c[0x0][0x3b0] ;  /* 0x00007600ff1377ac */ /* 0x000e620008000800 */
[--C-:B0-----:R-:W-:Y:S01]  /*cad0*/  IMAD.WIDE R32, R7, 0x2, R20.reuse ;  /* 0x0000000207207825 */ /* 0x101fe200078e0214 */
[----:B------:R-:W0:Y:S03]  /*cae0*/  LDCU UR20, c[0x0][0x3b0] ;  /* 0x00007600ff1477ac */ /* 0x000e260008000800 */
[----:B------:R-:W-:Y:S01]  /*caf0*/  IMAD R8, R8, UR28, RZ ;  /* 0x0000001c08087c24 */ /* 0x000fe2000f8e02ff */
[----:B------:R-:W0:Y:S03]  /*cb00*/  LDCU UR21, c[0x0][0x3b0] ;  /* 0x00007600ff1577ac */ /* 0x000e260008000800 */
[--C-:B------:R-:W-:Y:S01]  /*cb10*/  IMAD.WIDE R44, R8, 0x2, R20.reuse ;  /* 0x00000002082c7825 */ /* 0x100fe200078e0214 */
[----:B------:R-:W0:Y:S03]  /*cb20*/  LDCU UR22, c[0x0][0x3b0] ;  /* 0x00007600ff1677ac */ /* 0x000e260008000800 */
[----:B------:R-:W-:Y:S01]  /*cb30*/  IMAD R9, R9, UR31, RZ ;  /* 0x0000001f09097c24 */ /* 0x000fe2000f8e02ff */
[----:B------:R0:W-:Y:S01]  /*cb40*/  STL.64 [R1+0x1a8], R44 ;  /* 0x0001a82c01007387 */ /* 0x0001e20000100a00 */
[----:B------:R-:W-:Y:S01]  /*cb50*/  IMAD R14, R14, UR26, RZ ;  /* 0x0000001a0e0e7c24 */ /* 0x000fe2000f8e02ff */
[----:B------:R-:W1:Y:S02]  /*cb60*/  LDCU UR31, c[0x0][0x3b0] ;  /* 0x00007600ff1f77ac */ /* 0x000e640008000800 */
[----:B------:R-:W-:Y:S01]  /*cb70*/  STL.64 [R1+0x270], R50 ;  /* 0x0002703201007387 */ /* 0x000fe20000100a00 */
[----:B------:R-:W-:Y:S01]  /*cb80*/  IMAD R10, R10, UR34, RZ ;  /* 0x000000220a0a7c24 */ /* 0x000fe2000f8e02ff */
[----:B------:R-:W1:Y:S03]  /*cb90*/  LDCU UR34, c[0x0][0x3b0] ;  /* 0x00007600ff2277ac */ /* 0x000e660008000800 */
[--C-:B0-----:R-:W-:Y:S01]  /*cba0*/  IMAD.WIDE R44, R10, 0x2, R20.reuse ;  /* 0x000000020a2c7825 */ /* 0x101fe200078e0214 */
[----:B------:R-:W0:Y:S03]  /*cbb0*/  LDCU UR23, c[0x0][0x3b0] ;  /* 0x00007600ff1777ac */ /* 0x000e260008000800 */
[----:B------:R-:W-:Y:S01]  /*cbc0*/  IMAD R42, R47, UR37, RZ ;  /* 0x000000252f2a7c24 */ /* 0x000fe2000f8e02ff */
[----:B------:R-:W0:Y:S01]  /*cbd0*/  LDCU UR24, c[0x0][0x3b0] ;  /* 0x00007600ff1877ac */ /* 0x000e220008000800 */
[----:B------:R-:W-:Y:S01]  /*cbe0*/  IMAD.WIDE R46, R9, 0x2, R20 ;  /* 0x00000002092e7825 */ /* 0x000fe200078e0214 */
[----:B------:R-:W0:Y:S03]  /*cbf0*/  LDCU UR25, c[0x0][0x3b0] ;  /* 0x00007600ff1977ac */ /* 0x000e260008000800 */
[----:B------:R-:W-:Y:S01]  /*cc00*/  IMAD R40, R48, UR6, RZ ;  /* 0x0000000630287c24 */ /* 0x000fe2000f8e02ff */
[----:B------:R1:W-:Y:S01]  /*cc10*/  STL.64 [R1+0x148], R46 ;  /* 0x0001482e01007387 */ /* 0x0003e20000100a00 */
[----:B------:R-:W-:-:S03]  /*cc20*/  IMAD R38, R49, UR7, RZ ;  /* 0x0000000731267c24 */ /* 0x000fc6000f8e02ff */
[----:B------:R-:W-:Y:S01]  /*cc30*/  STL.64 [R1+0x208], R32 ;  /* 0x0002082001007387 */ /* 0x000fe20000100a00 */
[--C-:B------:R-:W-:Y:S01]  /*cc40*/  IMAD.WIDE R48, R42, 0x2, R20.reuse ;  /* 0x000000022a307825 */ /* 0x100fe200078e0214 */
[----:B------:R-:W0:Y:S02]  /*cc50*/  LDCU UR6, c[0x0][0x3b0] ;  /* 0x00007600ff0677ac */ /* 0x000e240008000800 */
[----:B------:R0:W-:Y:S01]  /*cc60*/  STL.64 [R1+0xfd8], R32 ;  /* 0x000fd82001007387 */ /* 0x0001e20000100a00 */
[----:B-1----:R-:W-:Y:S01]  /*cc70*/  IMAD.WIDE R46, R12, 0x2, R20 ;  /* 0x000000020c2e7825 */ /* 0x002fe200078e0214 */
[----:B------:R-:W1:Y:S02]  /*cc80*/  LDCU UR7, c[0x0][0x3b0] ;  /* 0x00007600ff0777ac */ /* 0x000e640008000800 */
[----:B------:R0:W-:Y:S01]  /*cc90*/  STL.64 [R1+0xe8], R44 ;  /* 0x0000e82c01007387 */ /* 0x0001e20000100a00 */
[----:B------:R-:W-:Y:S01]  /*cca0*/  IMAD R15, R15, UR29, RZ ;  /* 0x0000001d0f0f7c24 */ /* 0x000fe2000f8e02ff */
[----:B------:R-:W1:Y:S02]  /*ccb0*/  LDCU UR29, c[0x0][0x3b0] ;  /* 0x00007600ff1d77ac */ /* 0x000e640008000800 */
[----:B------:R-:W-:Y:S01]  /*ccc0*/  STL.64 [R1+0xfb0], R48 ;  /* 0x000fb03001007387 */ /* 0x000fe20000100a00 */
[----:B------:R-:W-:-:S02]  /*ccd0*/  IMAD R16, R16, UR32, RZ ;  /* 0x0000002010107c24 */ /* 0x000fc4000f8e02ff */
[----:B------:R-:W-:Y:S01]  /*cce0*/  IMAD R17, R17, UR35, RZ ;  /* 0x0000002311117c24 */ /* 0x000fe2000f8e02ff */
[----:B------:R-:W1:Y:S01]  /*ccf0*/  LDCU UR32, c[0x0][0x3b0] ;  /* 0x00007600ff2077ac */ /* 0x000e620008000800 */
[--C-:B0-----:R-:W-:Y:S01]  /*cd00*/  IMAD.WIDE R32, R11, 0x2, R20.reuse ;  /* 0x000000020b207825 */ /* 0x101fe200078e0214 */
[----:B------:R-:W0:Y:S03]  /*cd10*/  LDCU UR35, c[0x0][0x3b0] ;  /* 0x00007600ff2377ac */ /* 0x000e260008000800 */
[--C-:B------:R-:W-:Y:S01]  /*cd20*/  IMAD.WIDE R44, R13, 0x2, R20.reuse ;  /* 0x000000020d2c7825 */ /* 0x100fe200078e0214 */
[----:B------:R1:W-:Y:S01]  /*cd30*/  STL.64 [R1+0x330], R32 ;  /* 0x0003302001007387 */ /* 0x0003e20000100a00 */
[----:B------:R-:W0:Y:S03]  /*cd40*/  LDCU UR26, c[0x0][0x3b0] ;  /* 0x00007600ff1a77ac */ /* 0x000e260008000800 */
[----:B------:R0:W-:Y:S01]  /*cd50*/  STL.64 [R1+0x2c8], R46 ;  /* 0x0002c82e01007387 */ /* 0x0001e20000100a00 */
[----:B------:R-:W-:Y:S01]  /*cd60*/  IMAD R23, R23, UR27, RZ ;  /* 0x0000001b17177c24 */ /* 0x000fe2000f8e02ff */
[----:B------:R-:W2:Y:S02]  /*cd70*/  LDCU UR27, c[0x0][0x3b0] ;  /* 0x00007600ff1b77ac */ /* 0x000ea40008000800 */
[----:B------:R0:W-:Y:S01]  /*cd80*/  STL.64 [R1+0x260], R44 ;  /* 0x0002602c01007387 */ /* 0x0001e20000100a00 */
[----:B------:R-:W-:Y:S01]  /*cd90*/  IMAD R24, R24, UR30, RZ ;  /* 0x0000001e18187c24 */ /* 0x000fe2000f8e02ff */
[----:B------:R-:W2:Y:S01]  /*cda0*/  LDCU UR28, c[0x0][0x3b0] ;  /* 0x00007600ff1c77ac */ /* 0x000ea20008000800 */
[--C-:B-1----:R-:W-:Y:S01]  /*cdb0*/  IMAD.WIDE R32, R14, 0x2, R20.reuse ;  /* 0x000000020e207825 */ /* 0x102fe200078e0214 */
[----:B------:R-:W1:Y:S03]  /*cdc0*/  LDCU UR30, c[0x0][0x3b0] ;  /* 0x00007600ff1e77ac */ /* 0x000e660008000800 */
[--C-:B0-----:R-:W-:Y:S01]  /*cdd0*/  IMAD.WIDE R46, R15, 0x2, R20.reuse ;  /* 0x000000020f2e7825 */ /* 0x101fe200078e0214 */
[----:B------:R0:W-:Y:S01]  /*cde0*/  STL.64 [R1+0x1f8], R32 ;  /* 0x0001f82001007387 */ /* 0x0001e20000100a00 */
[----:B------:R-:W1:Y:S02]  /*cdf0*/  LDCU UR37, c[0x0][0x3b0] ;  /* 0x00007600ff2577ac */ /* 0x000e640008000800 */
[--C-:B------:R-:W-:Y:S01]  /*ce00*/  IMAD.WIDE R44, R16, 0x2, R20.reuse ;  /* 0x00000002102c7825 */ /* 0x100fe200078e0214 */
[----:B------:R1:W-:Y:S04]  /*ce10*/  STL.64 [R1+0x198], R46 ;  /* 0x0001982e01007387 */ /* 0x0003e80000100a00 */
[----:B------:R1:W-:Y:S01]  /*ce20*/  STL.64 [R1+0x138], R44 ;  /* 0x0001382c01007387 */ /* 0x0003e20000100a00 */
[----:B0-----:R-:W-:-:S04]  /*ce30*/  IMAD.WIDE R32, R17, 0x2, R20 ;  /* 0x0000000211207825 */ /* 0x001fc800078e0214 */
[----:B-1----:R-:W-:-:S05]  /*ce40*/  IMAD.WIDE R46, R40, 0x2, R20 ;  /* 0x00000002282e7825 */ /* 0x002fca00078e0214 */
[----:B------:R0:W-:Y:S01]  /*ce50*/  STL.64 [R1+0xf78], R46 ;  /* 0x000f782e01007387 */ /* 0x0001e20000100a00 */
[----:B------:R-:W-:-:S04]  /*ce60*/  IMAD.WIDE R44, R22, 0x2, R20 ;  /* 0x00000002162c7825 */ /* 0x000fc800078e0214 */
[----:B------:R-:W-:Y:S01]  /*ce70*/  IMAD R25, R25, UR33, RZ ;  /* 0x0000002119197c24 */ /* 0x000fe2000f8e02ff */
[----:B------:R-:W1:Y:S01]  /*ce80*/  LDCU UR33, c[0x0][0x3b0] ;  /* 0x00007600ff2177ac */ /* 0x000e620008000800 */
[----:B0-----:R-:W-:-:S04]  /*ce90*/  IMAD.WIDE R46, R18, 0x2, R20 ;  /* 0x00000002122e7825 */ /* 0x001fc800078e0214 */
[----:B------:R-:W-:Y:S01]  /*cea0*/  IMAD R26, R26, UR36, RZ ;  /* 0x000000241a1a7c24 */ /* 0x000fe2000f8e02ff */
[----:B------:R-:W0:Y:S01]  /*ceb0*/  LDCU UR36, c[0x0][0x3b0] ;  /* 0x00007600ff2477ac */ /* 0x000e220008000800 */
[----:B------:R-:W-:-:S04]  /*cec0*/  IMAD.WIDE R30, R7, 0x2, R4 ;  /* 0x00000002071e7825 */ /* 0x000fc800078e0204 */
[----:B------:R-:W-:Y:S01]  /*ced0*/  IMAD.WIDE R48, R8, 0x2, R4 ;  /* 0x0000000208307825 */ /* 0x000fe200078e0204 */
[----:B------:R-:W2:Y:S04]  /*cee0*/  @P1 LDG.E.U16 R52, desc[UR10][R30.64] ;  /* 0x0000000a1e341981 */ /* 0x000ea8000c1e1500 */
[----:B---3--:R-:W-:Y:S04]  /*cef0*/  STL [R1+0x48], R41 ;  /* 0x0000482901007387 */ /* 0x008fe80000100800 */
[----:B------:R3:W-:Y:S04]  /*cf00*/  STL.64 [R1+0x30], R32 ;  /* 0x0000302001007387 */ /* 0x0007e80000100a00 */
[----:B------:R0:W-:Y:S01]  /*cf10*/  STL.64 [R1+0x320], R46 ;  /* 0x0003202e01007387 */ /* 0x0001e20000100a00 */
[----:B---3--:R-:W-:-:S04]  /*cf20*/  IMAD.WIDE R32, R19, 0x2, R20 ;  /* 0x0000000213207825 */ /* 0x008fc800078e0214 */
[--C-:B0-----:R-:W-:Y:S01]  /*cf30*/  IMAD.WIDE R46, R23, 0x2, R20.reuse ;  /* 0x00000002172e7825 */ /* 0x101fe200078e0214 */
[----:B------:R0:W-:Y:S04]  /*cf40*/  STL.64 [R1+0x2b8], R32 ;  /* 0x0002b82001007387 */ /* 0x0001e80000100a00 */
[----:B------:R3:W-:Y:S04]  /*cf50*/  STL.64 [R1+0x250], R44 ;  /* 0x0002502c01007387 */ /* 0x0007e80000100a00 */
[----:B------:R-:W-:Y:S01]  /*cf60*/  STL.64 [R1+0x1e8], R46 ;  /* 0x0001e82e01007387 */ /* 0x000fe20000100a00 */
[----:B0-----:R-:W-:-:S03]  /*cf70*/  IMAD.WIDE R32, R24, 0x2, R20 ;  /* 0x0000000218207825 */ /* 0x001fc600078e0214 */
[----:B------:R-:W-:Y:S01]  /*cf80*/  STL [R1+0xf58], R25 ;  /* 0x000f581901007387 */ /* 0x000fe20000100800 */
[----:B---3--:R-:W-:-:S03]  /*cf90*/  IMAD.WIDE R44, R25, 0x2, R20 ;  /* 0x00000002192c7825 */ /* 0x008fc600078e0214 */
[----:B------:R0:W-:Y:S04]  /*cfa0*/  STL.64 [R1+0x188], R32 ;  /* 0x0001882001007387 */ /* 0x0001e80000100a00 */
[----:B------:R3:W-:Y:S01]  /*cfb0*/  STL.64 [R1+0x128], R44 ;  /* 0x0001282c01007387 */ /* 0x0007e20000100a00 */
[----:B0-----:R-:W-:-:S04]  /*cfc0*/  IMAD.WIDE R32, R26, 0x2, R20 ;  /* 0x000000021a207825 */ /* 0x001fc800078e0214 */
[----:B---3--:R-:W-:-:S05]  /*cfd0*/  IMAD.WIDE R44, R38, 0x2, R20 ;  /* 0x00000002262c7825 */ /* 0x008fca00078e0214 */
[----:B------:R-:W-:Y:S04]  /*cfe0*/  STL.64 [R1+0xf28], R44 ;  /* 0x000f282c01007387 */ /* 0x000fe80000100a00 */
[----:B------:R0:W-:Y:S04]  /*cff0*/  STL.64 [R1+0x20], R32 ;  /* 0x0000202001007387 */ /* 0x0001e80000100a00 */
[----:B------:R-:W-:Y:S04]  /*d000*/  STL [R1+0xf18], R38 ;  /* 0x000f182601007387 */ /* 0x000fe80000100800 */
[----:B------:R3:W-:Y:S01]  /*d010*/  STL.64 [R1+0xf20], R26 ;  /* 0x000f201a01007387 */ /* 0x0007e20000100a00 */
[----:B0-----:R-:W-:-:S05]  /*d020*/  IMAD.WIDE R32, R27, 0x2, R20 ;  /* 0x000000021b207825 */ /* 0x001fca00078e0214 */
[----:B------:R0:W-:Y:S01]  /*d030*/  STL.64 [R1+0x310], R32 ;  /* 0x0003102001007387 */ /* 0x0001e20000100a00 */
[----:B---3--:R-:W-:-:S03]  /*d040*/  IMAD.WIDE R26, R28, 0x2, R20 ;  /* 0x000000021c1a7825 */ /* 0x008fc600078e0214 */
[----:B------:R-:W-:Y:S01]  /*d050*/  STL.64 [R1+0xf40], R28 ;  /* 0x000f401c01007387 */ /* 0x000fe20000100a00 */
[----:B------:R-:W-:-:S03]  /*d060*/  IMAD.WIDE R44, R6, 0x2, R4 ;  /* 0x00000002062c7825 */ /* 0x000fc600078e0204 */
[----:B------:R3:W-:Y:S01]  /*d070*/  STL.64 [R1+0xf30], R20 ;  /* 0x000f301401007387 */ /* 0x0007e20000100a00 */
[----:B0-----:R-:W-:-:S03]  /*d080*/  IMAD.WIDE R32, R3, 0x2, R4 ;  /* 0x0000000203207825 */ /* 0x001fc600078e0204 */
[----:B------:R-:W-:Y:S01]  /*d090*/  STL.64 [R1+0x2a8], R26 ;  /* 0x0002a81a01007387 */ /* 0x000fe20000100a00 */
[----:B------:R-:W-:-:S03]  /*d0a0*/  IMAD.WIDE R6, R9, 0x2, R4 ;  /* 0x0000000209067825 */ /* 0x000fc600078e0204 */
[----:B------:R0:W-:Y:S04]  /*d0b0*/  STL [R1+0xf48], R2 ;  /* 0x000f480201007387 */ /* 0x0001e80000100800 */
[----:B------:R-:W-:Y:S01]  /*d0c0*/  STL.64 [R1+0x2d0], R32 ;  /* 0x0002d02001007387 */ /* 0x000fe20000100a00 */
[----:B---3--:R-:W-:-:S03]  /*d0d0*/  IMAD.WIDE R20, R11, 0x2, R4 ;  /* 0x000000020b147825 */ /* 0x008fc600078e0204 */
[----:B------:R-:W-:Y:S01]  /*d0e0*/  STL.64 [R1+0x268], R44 ;  /* 0x0002682c01007387 */ /* 0x000fe20000100a00 */
[----:B0-----:R-:W-:-:S03]  /*d0f0*/  IMAD.WIDE R2, R10, 0x2, R4 ;  /* 0x000000020a027825 */ /* 0x001fc600078e0204 */
[----:B------:R-:W-:Y:S04]  /*d100*/  STL.64 [R1+0x140], R6 ;  /* 0x0001400601007387 */ /* 0x000fe80000100a00 */
[----:B------:R-:W-:Y:S04]  /*d110*/  STL.64 [R1+0x200], R30 ;  /* 0x0002001e01007387 */ /* 0x000fe80000100a00 */
[----:B------:R0:W-:Y:S04]  /*d120*/  STL.64 [R1+0xe0], R2 ;  /* 0x0000e00201007387 */ /* 0x0001e80000100a00 */
[----:B------:R-:W-:Y:S04]  /*d130*/  STL.64 [R1+0x1a0], R48 ;  /* 0x0001a03001007387 */ /* 0x000fe80000100a00 */
[----:B------:R-:W-:Y:S01]  /*d140*/  STL [R1+0xf4c], R11 ;  /* 0x000f4c0b01007387 */ /* 0x000fe20000100800 */
[----:B0-----:R-:W-:-:S03]  /*d150*/  IMAD.WIDE R2, R12, 0x2, R4 ;  /* 0x000000020c027825 */ /* 0x001fc600078e0204 */
[----:B------:R-:W-:Y:S04]  /*d160*/  STL.64 [R1+0x328], R20 ;  /* 0x0003281401007387 */ /* 0x000fe80000100a00 */
[----:B------:R0:W-:Y:S01]  /*d170*/  STL.64 [R1+0x2c0], R2 ;  /* 0x0002c00201007387 */ /* 0x0001e20000100a00 */
[----:B------:R-:W-:-:S03]  /*d180*/  IMAD.WIDE R46, R13, 0x2, R4 ;  /* 0x000000020d2e7825 */ /* 0x000fc600078e0204 */
[----:B------:R-:W-:Y:S04]  /*d190*/  STL.64 [R1+0xfa0], R20 ;  /* 0x000fa01401007387 */ /* 0x000fe80000100a00 */
[----:B------:R-:W-:Y:S01]  /*d1a0*/  STL.64 [R1+0xf50], R12 ;  /* 0x000f500c01007387 */ /* 0x000fe20000100a00 */
[----:B0-----:R-:W-:-:S03]  /*d1b0*/  IMAD.WIDE R2, R14, 0x2, R4 ;  /* 0x000000020e027825 */ /* 0x001fc600078e0204 */
[----:B------:R-:W3:Y:S04]  /*d1c0*/  LDL.64 R8, [R1+0x1a8] ;  /* 0x0001a80001087983 */ /* 0x000ee80000100a00 */
[----:B------:R-:W-:Y:S01]  /*d1d0*/  STL.64 [R1+0x1f0], R2 ;  /* 0x0001f00201007387 */ /* 0x000fe20000100a00 */
[----:B------:R-:W-:-:S03]  /*d1e0*/  IMAD.WIDE R40, R40, 0x2, R4 ;  /* 0x0000000228287825 */ /* 0x000fc600078e0204 */
[----:B------:R-:W-:Y:S01]  /*d1f0*/  STL.64 [R1+0x258], R46 ;  /* 0x0002582e01007387 */ /* 0x000fe20000100a00 */
[----:B------:R-:W-:-:S03]  /*d200*/  IMAD.WIDE R10, R15, 0x2, R4 ;  /* 0x000000020f0a7825 */ /* 0x000fc600078e0204 */
[----:B------:R0:W-:Y:S01]  /*d210*/  STL.64 [R1+0xf80], R46 ;  /* 0x000f802e01007387 */ /* 0x0001e20000100a00 */
[----:B------:R-:W-:-:S03]  /*d220*/  IMAD.WIDE R28, R16, 0x2, R4 ;  /* 0x00000002101c7825 */ /* 0x000fc600078e0204 */
[----:B------:R-:W2:Y:S01]  /*d230*/  @P1 LDG.E.U16 R36, desc[UR10][R32.64] ;  /* 0x0000000a20241981 */ /* 0x000ea2000c1e1500 */
[----:B------:R-:W-:-:S03]  /*d240*/  IMAD.WIDE R26, R17, 0x2, R4 ;  /* 0x00000002111a7825 */ /* 0x000fc600078e0204 */
[----:B0-----:R-:W3:Y:S04]  /*d250*/  LDL.64 R46, [R1+0x148] ;  /* 0x00014800012e7983 */ /* 0x001ee80000100a00 */
[----:B------:R-:W-:Y:S04]  /*d260*/  STL.64 [R1+0xf60], R14 ;  /* 0x000f600e01007387 */ /* 0x000fe80000100a00 */
[----:B------:R0:W-:Y:S04]  /*d270*/  STL [R1+0x44], R39 ;  /* 0x0000442701007387 */ /* 0x0001e80000100800 */
[----:B------:R-:W-:Y:S04]  /*d280*/  STL [R1+0xf68], R16 ;  /* 0x000f681001007387 */ /* 0x000fe80000100800 */
[----:B------:R-:W-:Y:S04]  /*d290*/  STL.64 [R1+0xf70], R40 ;  /* 0x000f702801007387 */ /* 0x000fe80000100a00 */
[----:B------:R-:W-:Y:S04]  /*d2a0*/  STL.64 [R1+0x190], R10 ;  /* 0x0001900a01007387 */ /* 0x000fe80000100a00 */
[----:B------:R-:W-:Y:S04]  /*d2b0*/  STL [R1+0xf88], R11 ;  /* 0x000f880b01007387 */ /* 0x000fe80000100800 */
[----:B------:R-:W-:Y:S04]  /*d2c0*/  STL.64 [R1+0x130], R28 ;  /* 0x0001301c01007387 */ /* 0x000fe80000100a00 */
[----:B------:R-:W-:Y:S04]  /*d2d0*/  STL.64 [R1+0xf90], R28 ;  /* 0x000f901c01007387 */ /* 0x000fe80000100a00 */
[----:B------:R-:W3:Y:S04]  /*d2e0*/  LDL.LU.64 R34, [R1+0xfe0] ;  /* 0x000fe00001227983 */ /* 0x000ee80000300a00 */
[----:B------:R-:W3:Y:S04]  /*d2f0*/  LDL.64 R12, [R1+0x140] ;  /* 0x00014000010c7983 */ /* 0x000ee80000100a00 */
[----:B------:R-:W3:Y:S04]  /*d300*/  LDL.64 R6, [R1+0xe8] ;  /* 0x0000e80001067983 */ /* 0x000ee80000100a00 */
[----:B------:R-:W-:Y:S04]  /*d310*/  STL.64 [R1+0x28], R26 ;  /* 0x0000281a01007387 */ /* 0x000fe80000100a00 */
[----:B------:R-:W-:Y:S04]  /*d320*/  STL.64 [R1+0xf98], R26 ;  /* 0x000f981a01007387 */ /* 0x000fe80000100a00 */
[----:B------:R-:W3:Y:S01]  /*d330*/  LDL.LU.64 R32, [R1+0xfd8] ;  /* 0x000fd80001207983 */ /* 0x000ee20000300a00 */
[----:B0-----:R-:W-:-:S03]  /*d340*/  IMAD.WIDE R38, R18, 0x2, R4 ;  /* 0x0000000212267825 */ /* 0x001fc600078e0204 */
[----:B------:R-:W3:Y:S04]  /*d350*/  LDL R2, [R1+0x50] ;  /* 0x0000500001027983 */ /* 0x000ee80000100800 */
[----:B--2---:R-:W-:Y:S04]  /*d360*/  STL [R1+0x3c], R36 ;  /* 0x00003c2401007387 */ /* 0x004fe80000100800 */
[----:B----4-:R-:W-:Y:S04]  /*d370*/  STL [R1+0x40], R37 ;  /* 0x0000402501007387 */ /* 0x010fe80000100800 */
[----:B------:R-:W-:Y:S04]  /*d380*/  STL.64 [R1+0x318], R38 ;  /* 0x0003182601007387 */ /* 0x000fe80000100a00 */
[----:B------:R-:W-:Y:S04]  /*d390*/  STL.64 [R1+0xfa8], R38 ;  /* 0x000fa82601007387 */ /* 0x000fe80000100a00 */
[----:B------:R-:W2:Y:S04]  /*d3a0*/  LDL.LU.64 R50, [R1+0xfd0] ;  /* 0x000fd00001327983 */ /* 0x000ea80000300a00 */
[----:B------:R0:W-:Y:S04]  /*d3b0*/  STL [R1+0x38], R53 ;  /* 0x0000383501007387 */ /* 0x0001e80000100800 */
[----:B0-----:R-:W4:Y:S04]  /*d3c0*/  LDL.LU R53, [R1+0xfc8] ;  /* 0x000fc80001357983 */ /* 0x001f280000300800 */
[----:B------:R-:W4:Y:S04]  /*d3d0*/  LDL.64 R20, [R1+0xe0] ;  /* 0x0000e00001147983 */ /* 0x000f280000100a00 */
[----:B------:R-:W4:Y:S04]  /*d3e0*/  LDL R3, [R1+0x58] ;  /* 0x0000580001037983 */ /* 0x000f280000100800 */
[----:B------:R-:W4:Y:S04]  /*d3f0*/  LDL R25, [R1+0x88] ;  /* 0x0000880001197983 */ /* 0x000f280000100800 */
[----:B---3--:R-:W3:Y:S04]  /*d400*/  @P1 LDG.E.U16 R35, desc[UR10][R44.64] ;  /* 0x0000000a2c231981 */ /* 0x008ee8000c1e1500 */
[----:B------:R-:W3:Y:S04]  /*d410*/  LDL.64 R44, [R1+0x330] ;  /* 0x00033000012c7983 */ /* 0x000ee80000100a00 */
[----:B------:R-:W3:Y:S04]  /*d420*/  @P0 LDG.E.U16 R34, desc[UR10][R32.64] ;  /* 0x0000000a20220981 */ /* 0x000ee8000c1e1500 */
[----:B------:R-:W3:Y:S01]  /*d430*/  LDL.LU.64 R32, [R1+0xfc0] ;  /* 0x000fc00001207983 */ /* 0x000ee20000300a00 */
[----:B------:R-:W-:-:S05]  /*d440*/  IMAD.WIDE R36, R19, 0x2, R4 ;  /* 0x0000000213247825 */ /* 0x000fca00078e0204 */
[----:B------:R-:W-:Y:S04]  /*d450*/  STL.64 [R1+0x2b0], R36 ;  /* 0x0002b02401007387 */ /* 0x000fe80000100a00 */
[----:B--2---:R0:W2:Y:S01]  /*d460*/  @P0 LDG.E.U16 R51, desc[UR10][R8.64] ;  /* 0x0000000a08330981 */ /* 0x0040a2000c1e1500 */
[----:B------:R-:W-:-:S03]  /*d470*/  IMAD.WIDE R42, R42, 0x2, R4 ;  /* 0x000000022a2a7825 */ /* 0x000fc600078e0204 */
[----:B----4-:R-:W4:Y:S04]  /*d480*/  @P1 LDG.E.U16 R3, desc[UR10][R20.64] ;  /* 0x0000000a14031981 */ /* 0x010f28000c1e1500 */
[----:B---3--:R-:W3:Y:S04]  /*d490*/  @P0 LDG.E.U16 R25, desc[UR10][R44.64] ;  /* 0x0000000a2c190981 */ /* 0x008ee8000c1e1500 */
[----:B------:R-:W-:Y:S04]  /*d4a0*/  STL [R1], R34 ;  /* 0x0000002201007387 */ /* 0x000fe80000100800 */
[----:B------:R0:W-:Y:S04]  /*d4b0*/  STL [R1+0x4], R35 ;  /* 0x0000042301007387 */ /* 0x0001e80000100800 */
[----:B------:R-:W3:Y:S04]  /*d4c0*/  LDL.LU.64 R30, [R1+0xfb8] ;  /* 0x000fb800011e7983 */ /* 0x000ee80000300a00 */
[----:B------:R-:W4:Y:S04]  /*d4d0*/  @P1 LDG.E.U16 R33, desc[UR10][R48.64] ;  /* 0x0000000a30211981 */ /* 0x000f28000c1e1500 */
[----:B------:R-:W4:Y:S01]  /*d4e0*/  @P0 LDG.E.U16 R32, desc[UR10][R46.64] ;  /* 0x0000000a2e200981 */ /* 0x000f22000c1e1500 */
[----:B0-----:R-:W-:-:S03]  /*d4f0*/  IMAD.WIDE R34, R22, 0x2, R4 ;  /* 0x0000000216227825 */ /* 0x001fc600078e0204 */
[----:B------:R-:W-:Y:S01]  /*d500*/  STL [R1+0xecc], R52 ;  /* 0x000ecc3401007387 */ /* 0x000fe20000100800 */
[----:B------:R-:W-:-:S03]  /*d510*/  IMAD.WIDE R8, R23, 0x2, R4 ;  /* 0x0000000217087825 */ /* 0x000fc600078e0204 */
[----:B------:R-:W-:Y:S04]  /*d520*/  STL [R1+0xee0], R53 ;  /* 0x000ee03501007387 */ /* 0x000fe80000100800 */
[----:B------:R-:W-:Y:S04]  /*d530*/  STL.64 [R1+0x248], R34 ;  /* 0x0002482201007387 */ /* 0x000fe80000100a00 */
[----:B--2---:R-:W-:Y:S04]  /*d540*/  STL [R1+0xed0], R51 ;  /* 0x000ed03301007387 */ /* 0x004fe80000100800 */
[----:B------:R-:W-:Y:S04]  /*d550*/  STL [R1+0xee4], R50 ;  /* 0x000ee43201007387 */ /* 0x000fe80000100800 */
[----:B------:R-:W2:Y:S04]  /*d560*/  LDL.LU.64 R48, [R1+0xfb0] ;  /* 0x000fb00001307983 */ /* 0x000ea80000300a00 */
[----:B---3--:R-:W3:Y:S04]  /*d570*/  @P1 LDG.E.U16 R31, desc[UR10][R12.64] ;  /* 0x0000000a0c1f1981 */ /* 0x008ee8000c1e1500 */
[----:B----4-:R-:W-:Y:S04]  /*d580*/  STL [R1+0xed4], R33 ;  /* 0x000ed42101007387 */ /* 0x010fe80000100800 */
[----:B------:R-:W-:Y:S04]  /*d590*/  STL [R1+0xef4], R33 ;  /* 0x000ef42101007387 */ /* 0x000fe80000100800 */
[----:B------:R-:W-:Y:S04]  /*d5a0*/  STL [R1+0xef8], R32 ;  /* 0x000ef82001007387 */ /* 0x000fe80000100800 */
[----:B------:R-:W-:Y:S04]  /*d5b0*/  STL.64 [R1+0x1e0], R8 ;  /* 0x0001e00801007387 */ /* 0x000fe80000100a00 */
[----:B------:R-:W4:Y:S04]  /*d5c0*/  LDL R0, [R1+0x4c] ;  /* 0x00004c0001007983 */ /* 0x000f280000100800 */
[----:B------:R0:W3:Y:S02]  /*d5d0*/  @P0 LDG.E.U16 R30, desc[UR10][R6.64] ;  /* 0x0000000a061e0981 */ /* 0x0000e4000c1e1500 */
[----:B0-----:R-:W-:-:S02]  /*d5e0*/  IMAD.WIDE R6, R24, 0x2, R4 ;  /* 0x0000000218067825 */ /* 0x001fc400078e0204 */
[----:B--2---:R-:W2:Y:S04]  /*d5f0*/  @P0 LDG.E.U16 R2, desc[UR10][R48.64] ;  /* 0x0000000a30020981 */ /* 0x004ea8000c1e1500 */
[----:B----4-:R-:W4:Y:S04]  /*d600*/  @P1 LDG.E.U16 R0, desc[UR10][R42.64] ;  /* 0x0000000a2a001981 */ /* 0x010f28000c1e1500 */
[----:B---3--:R-:W-:Y:S04]  /*d610*/  STL.64 [R1+0xed8], R30 ;  /* 0x000ed81e01007387 */ /* 0x008fe80000100a00 */
[----:B------:R-:W-:Y:S04]  /*d620*/  STL [R1+0xf00], R30 ;  /* 0x000f001e01007387 */ /* 0x000fe80000100800 */
[----:B------:R0:W-:Y:S04]  /*d630*/  STL [R1+0xefc], R31 ;  /* 0x000efc1f01007387 */ /* 0x0001e80000100800 */
[----:B------:R-:W-:Y:S04]  /*d640*/  STL [R1+0xc40], R48 ;  /* 0x000c403001007387 */ /* 0x000fe80000100800 */
[----:B------:R-:W-:Y:S04]  /*d650*/  STL [R1+0xc3c], R49 ;  /* 0x000c3c3101007387 */ /* 0x000fe80000100800 */
[----:B------:R-:W-:Y:S04]  /*d660*/  STL.64 [R1+0x180], R6 ;  /* 0x0001800601007387 */ /* 0x000fe80000100a00 */
[----:B------:R3:W-:Y:S04]  /*d670*/  STL.64 [R1+0xd00], R48 ;  /* 0x000d003001007387 */ /* 0x0007e80000100a00 */
[----:B------:R-:W4:Y:S04]  /*d680*/  LDL.64 R38, [R1+0x2c8] ;  /* 0x0002c80001267983 */ /* 0x000f280000100a00 */
[----:B------:R-:W4:Y:S04]  /*d690*/  LDL R17, [R1+0x80] ;  /* 0x0000800001117983 */ /* 0x000f280000100800 */
[----:B------:R-:W4:Y:S04]  /*d6a0*/  LDL.64 R20, [R1+0x260] ;  /* 0x0002600001147983 */ /* 0x000f280000100a00 */
[----:B------:R-:W4:Y:S04]  /*d6b0*/  LDL R44, [R1+0x78] ;  /* 0x00007800012c7983 */ /* 0x000f280000100800 */
[----:B------:R-:W4:Y:S04]  /*d6c0*/  LDL R45, [R1+0x84] ;  /* 0x00008400012d7983 */ /* 0x000f280000100800 */
[----:B0-----:R-:W4:Y:S04]  /*d6d0*/  LDL.64 R30, [R1+0x1f8] ;  /* 0x0001f800011e7983 */ /* 0x001f280000100a00 */
[----:B------:R-:W4:Y:S04]  /*d6e0*/  LDL R32, [R1+0x70] ;  /* 0x0000700001207983 */ /* 0x000f280000100800 */
[----:B------:R-:W4:Y:S04]  /*d6f0*/  LDL.64 R26, [R1+0x198] ;  /* 0x00019800011a7983 */ /* 0x000f280000100a00 */
[----:B------:R-:W4:Y:S04]  /*d700*/  LDL R33, [R1+0x68] ;  /* 0x0000680001217983 */ /* 0x000f280000100800 */
[----:B------:R-:W4:Y:S04]  /*d710*/  LDL.64 R28, [R1+0x2c0] ;  /* 0x0002c000011c7983 */ /* 0x000f280000100a00 */
[----:B------:R-:W4:Y:S04]  /*d720*/  LDL R11, [R1+0x7c] ;  /* 0x00007c00010b7983 */ /* 0x000f280000100800 */
[----:B------:R-:W4:Y:S04]  /*d730*/  LDL.64 R46, [R1+0x138] ;  /* 0x00013800012e7983 */ /* 0x000f280000100a00 */
[----:B---3--:R-:W3:Y:S04]  /*d740*/  LDL R49, [R1+0x74] ;  /* 0x0000740001317983 */ /* 0x008ee80000100800 */
[----:B------:R-:W3:Y:S04]  /*d750*/  LDL.64 R50, [R1+0x30] ;  /* 0x0000300001327983 */ /* 0x000ee80000100a00 */
[----:B------:R-:W3:Y:S04]  /*d760*/  LDL R53, [R1+0x54] ;  /* 0x0000540001357983 */ /* 0x000ee80000100800 */
[----:B------:R-:W3:Y:S04]  /*d770*/  LDL R52, [R1+0x90] ;  /* 0x0000900001347983 */ /* 0x000ee80000100800 */
[----:B------:R-:W3:Y:S04]  /*d780*/  LDL.LU R48, [R1+0xa8] ;  /* 0x0000a80001307983 */ /* 0x000ee80000300800 */
[----:B------:R-:W3:Y:S04]  /*d790*/  LDL.LU R24, [R1+0xa0] ;  /* 0x0000a00001187983 */ /* 0x000ee80000300800 */
[----:B------:R-:W3:Y:S04]  /*d7a0*/  LDL.LU R22, [R1+0x94] ;  /* 0x0000940001167983 */ /* 0x000ee80000300800 */
[----:B------:R-:W3:Y:S04]  /*d7b0*/  LDL.LU R19, [R1+0xcc] ;  /* 0x0000cc0001137983 */ /* 0x000ee80000300800 */
[----:B------:R-:W3:Y:S04]  /*d7c0*/  LDL.64 R40, [R1+0x1f0] ;  /* 0x0001f00001287983 */ /* 0x000ee80000100a00 */
[----:B------:R-:W3:Y:S04]  /*d7d0*/  LDL R16, [R1+0x6c] ;  /* 0x00006c0001107983 */ /* 0x000ee80000100800 */
[----:B------:R-:W3:Y:S04]  /*d7e0*/  LDL.64 R14, [R1+0x320] ;  /* 0x00032000010e7983 */ /* 0x000ee80000100a00 */
[----:B------:R0:W-:Y:S04]  /*d7f0*/  @P0 STL [R1+0x88], R25 ;  /* 0x0000881901000387 */ /* 0x0001e80000100800 */
[----:B--2---:R-:W-:Y:S04]  /*d800*/  @P0 STL [R1+0x50], R2 ;  /* 0x0000500201000387 */ /* 0x004fe80000100800 */
[----:B0-----:R-:W2:Y:S04]  /*d810*/  LDL R25, [R1+0xc8] ;  /* 0x0000c80001197983 */ /* 0x001ea80000100800 */
[----:B------:R-:W2:Y:S04]  /*d820*/  LDL.64 R12, [R1+0x2b8] ;  /* 0x0002b800010c7983 */ /* 0x000ea80000100a00 */
[----:B------:R-:W2:Y:S04]  /*d830*/  LDL R23, [R1+0xc0] ;  /* 0x0000c00001177983 */ /* 0x000ea80000100800 */
[----:B----4-:R0:W-:Y:S04]  /*d840*/  @P1 STL [R1+0x4c], R0 ;  /* 0x00004c0001001387 */ /* 0x0101e80000100800 */
[----:B0-----:R-:W4:Y:S04]  /*d850*/  LDL R0, [R1+0x64] ;  /* 0x0000640001007983 */ /* 0x001f280000100800 */
[----:B------:R0:W-:Y:S04]  /*d860*/  @P1 STL [R1+0x58], R3 ;  /* 0x0000580301001387 */ /* 0x0001e80000100800 */
[----:B0-----:R-:W4:Y:S04]  /*d870*/  LDL.64 R2, [R1+0x250] ;  /* 0x0002500001027983 */ /* 0x001f280000100a00 */
[----:B------:R-:W-:Y:S04]  /*d880*/  STL [R1+0xc48], R42 ;  /* 0x000c482a01007387 */ /* 0x000fe80000100800 */
[----:B------:R-:W-:Y:S04]  /*d890*/  STL [R1+0xc44], R43 ;  /* 0x000c442b01007387 */ /* 0x000fe80000100800 */
[----:B------:R0:W-:Y:S04]  /*d8a0*/  STL.64 [R1+0xd08], R42 ;  /* 0x000d082a01007387 */ /* 0x0001e80000100a00 */
[----:B------:R-:W4:Y:S04]  /*d8b0*/  @P0 LDG.E.U16 R17, desc[UR10][R38.64] ;  /* 0x0000000a26110981 */ /* 0x000f28000c1e1500 */
[----:B------:R-:W4:Y:S04]  /*d8c0*/  @P0 LDG.E.U16 R44, desc[UR10][R20.64] ;  /* 0x0000000a142c0981 */ /* 0x000f28000c1e1500 */
[----:B0-----:R-:W4:Y:S04]  /*d8d0*/  LDL R43, [R1+0x60] ;  /* 0x00006000012b7983 */ /* 0x001f280000100800 */
[----:B------:R-:W4:Y:S04]  /*d8e0*/  LDL.LU R42, [R1+0xb0] ;  /* 0x0000b000012a7983 */ /* 0x000f280000300800 */
[----:B------:R-:W4:Y:S04]  /*d8f0*/  LDL.LU.64 R38, [R1+0xfa8] ;  /* 0x000fa80001267983 */ /* 0x000f280000300a00 */
[----:B------:R-:W4:Y:S04]  /*d900*/  LDL.LU.64 R20, [R1+0xfa0] ;  /* 0x000fa00001147983 */ /* 0x000f280000300a00 */
[----:B------:R-:W4:Y:S04]  /*d910*/  @P0 LDG.E.U16 R33, desc[UR10][R26.64] ;  /* 0x0000000a1a210981 */ /* 0x000f28000c1e1500 */
[----:B------:R-:W4:Y:S04]  /*d920*/  @P0 LDG.E.U16 R32, desc[UR10][R30.64] ;  /* 0x0000000a1e200981 */ /* 0x000f28000c1e1500 */
[----:B------:R-:W4:Y:S04]  /*d930*/  @P1 LDG.E.U16 R11, desc[UR10][R28.64] ;  /* 0x0000000a1c0b1981 */ /* 0x000f28000c1e1500 */
[----:B---3--:R-:W3:Y:S04]  /*d940*/  @P0 LDG.E.U16 R53, desc[UR10][R50.64] ;  /* 0x0000000a32350981 */ /* 0x008ee8000c1e1500 */
[----:B------:R-:W3:Y:S04]  /*d950*/  @P1 LDG.E.U16 R16, desc[UR10][R40.64] ;  /* 0x0000000a28101981 */ /* 0x000ee8000c1e1500 */
[----:B--2---:R-:W2:Y:S04]  /*d960*/  @P0 LDG.E.U16 R25, desc[UR10][R14.64] ;  /* 0x0000000a0e190981 */ /* 0x004ea8000c1e1500 */
[----:B------:R-:W2:Y:S04]  /*d970*/  @P0 LDG.E.U16 R23, desc[UR10][R12.64] ;  /* 0x0000000a0c170981 */ /* 0x000ea8000c1e1500 */
[----:B----4-:R-:W4:Y:S04]  /*d980*/  @P0 LDG.E.U16 R43, desc[UR10][R46.64] ;  /* 0x0000000a2e2b0981 */ /* 0x010f28000c1e1500 */
[----:B------:R-:W2:Y:S04]  /*d990*/  @P1 LDG.E.U16 R45, desc[UR10][R20.64] ;  /* 0x0000000a142d1981 */ /* 0x000ea8000c1e1500 */
[----:B------:R-:W3:Y:S04]  /*d9a0*/  LDL.64 R20, [R1+0x1e8] ;  /* 0x0001e80001147983 */ /* 0x000ee80000100a00 */
[----:B--2---:R-:W-:Y:S04]  /*d9b0*/  @P1 STL [R1+0x84], R45 ;  /* 0x0000842d01001387 */ /* 0x004fe80000100800 */
[----:B------:R0:W-:Y:S04]  /*d9c0*/  @P0 STL [R1+0x78], R44 ;  /* 0x0000782c01000387 */ /* 0x0001e80000100800 */
[----:B---3--:R-:W2:Y:S04]  /*d9d0*/  @P0 LDG.E.U16 R42, desc[UR10][R20.64] ;  /* 0x0000000a142a0981 */ /* 0x008ea8000c1e1500 */
[----:B0-----:R-:W3:Y:S04]  /*d9e0*/  LDL.64 R44, [R1+0x188] ;  /* 0x00018800012c7983 */ /* 0x001ee80000100a00 */
[----:B------:R-:W2:Y:S04]  /*d9f0*/  LDL.LU R18, [R1+0xd4] ;  /* 0x0000d40001127983 */ /* 0x000ea80000300800 */
[----:B------:R0:W-:Y:S04]  /*da00*/  @P0 STL [R1+0x80], R17 ;  /* 0x0000801101000387 */ /* 0x0001e80000100800 */
[----:B0-----:R-:W2:Y:S04]  /*da10*/  LDL.LU R17, [R1+0xd0] ;  /* 0x0000d00001117983 */ /* 0x001ea80000300800 */
[----:B------:R-:W2:Y:S04]  /*da20*/  LDL.64 R30, [R1+0x128] ;  /* 0x00012800011e7983 */ /* 0x000ea80000100a00 */
[----:B------:R-:W4:Y:S04]  /*da30*/  LDL.LU.64 R26, [R1+0xf98] ;  /* 0x000f9800011a7983 */ /* 0x000f280000300a00 */
[----:B------:R-:W-:Y:S04]  /*da40*/  @P0 STL [R1+0x68], R33 ;  /* 0x0000682101000387 */ /* 0x000fe80000100800 */
[----:B------:R0:W-:Y:S04]  /*da50*/  @P0 STL [R1+0x70], R32 ;  /* 0x0000702001000387 */ /* 0x0001e80000100800 */
[----:B0-----:R-:W4:Y:S04]  /*da60*/  LDL.64 R32, [R1+0x20] ;  /* 0x0000200001207983 */ /* 0x001f280000100a00 */
[----:B------:R-:W4:Y:S04]  /*da70*/  LDL.LU.64 R28, [R1+0xf90] ;  /* 0x000f9000011c7983 */ /* 0x000f280000300a00 */
[----:B------:R0:W-:Y:S04]  /*da80*/  @P1 STL [R1+0x7c], R11 ;  /* 0x00007c0b01001387 */ /* 0x0001e80000100800 */
[----:B0-----:R-:W4:Y:S04]  /*da90*/  LDL.LU R11, [R1+0xf88] ;  /* 0x000f8800010b7983 */ /* 0x001f280000300800 */
[----:B------:R-:W4:Y:S04]  /*daa0*/  LDL.LU.64 R46, [R1+0xf80] ;  /* 0x000f8000012e7983 */ /* 0x000f280000300a00 */
[----:B---3--:R-:W3:Y:S04]  /*dab0*/  @P0 LDG.E.U16 R48, desc[UR10][R44.64] ;  /* 0x0000000a2c300981 */ /* 0x008ee8000c1e1500 */
[----:B--2---:R-:W2:Y:S04]  /*dac0*/  @P0 LDG.E.U16 R24, desc[UR10][R30.64] ;  /* 0x0000000a1e180981 */ /* 0x004ea8000c1e1500 */
[----:B----4-:R-:W4:Y:S04]  /*dad0*/  @P0 LDG.E.U16 R22, desc[UR10][R32.64] ;  /* 0x0000000a20160981 */ /* 0x010f28000c1e1500 */
[----:B------:R-:W2:Y:S04]  /*dae0*/  @P1 LDG.E.U16 R0, desc[UR10][R10.64] ;  /* 0x0000000a0a001981 */ /* 0x000ea8000c1e1500 */
[----:B------:R-:W2:Y:S04]  /*daf0*/  @P1 LDG.E.U16 R49, desc[UR10][R46.64] ;  /* 0x0000000a2e311981 */ /* 0x000ea8000c1e1500 */
[----:B------:R-:W2:Y:S04]  /*db00*/  LDL.LU.64 R46, [R1+0xf78] ;  /* 0x000f7800012e7983 */ /* 0x000ea80000300a00 */
[----:B------:R0:W-:Y:S04]  /*db10*/  @P0 STL [R1+0x60], R43 ;  /* 0x0000602b01000387 */ /* 0x0001e80000100800 */
[----:B0-----:R-:W3:Y:S04]  /*db20*/  LDL.LU R43, [R1+0xac] ;  /* 0x0000ac00012b7983 */ /* 0x001ee80000300800 */
[----:B--2---:R-:W2:Y:S04]  /*db30*/  @P0 LDG.E.U16 R52, desc[UR10][R46.64] ;  /* 0x0000000a2e340981 */ /* 0x004ea8000c1e1500 */
[----:B------:R0:W-:Y:S04]  /*db40*/  @P1 STL [R1+0x74], R49 ;  /* 0x0000743101001387 */ /* 0x0001e80000100800 */
[----:B0-----:R-:W4:Y:S04]  /*db50*/  LDL.LU R49, [R1+0xa4] ;  /* 0x0000a40001317983 */ /* 0x001f280000300800 */
[----:B------:R-:W4:Y:S04]  /*db60*/  LDL.64 R50, [R1+0x310] ;  /* 0x0003100001327983 */ /* 0x000f280000100a00 */
[----:B---3--:R0:W3:Y:S04]  /*db70*/  @P1 LDG.E.U16 R43, desc[UR10][R8.64] ;  /* 0x0000000a082b1981 */ /* 0x0080e8000c1e1500 */
[----:B--2---:R-:W-:Y:S04]  /*db80*/  @P0 STL [R1+0x90], R52 ;  /* 0x0000903401000387 */ /* 0x004fe80000100800 */
[----:B------:R2:W-:Y:S04]  /*db90*/  @P0 STL [R1+0x54], R53 ;  /* 0x0000543501000387 */ /* 0x0005e80000100800 */
[----:B--2---:R-:W2:Y:S04]  /*dba0*/  LDL.64 R52, [R1+0x2a8] ;  /* 0x0002a80001347983 */ /* 0x004ea80000100a00 */
[----:B------:R-:W-:Y:S04]  /*dbb0*/  STL [R1+0xc50], R46 ;  /* 0x000c502e01007387 */ /* 0x000fe80000100800 */
[----:B------:R-:W-:Y:S04]  /*dbc0*/  STL [R1+0xc4c], R47 ;  /* 0x000c4c2f01007387 */ /* 0x000fe80000100800 */
[----:B------:R0:W-:Y:S04]  /*dbd0*/  STL.64 [R1+0xd10], R46 ;  /* 0x000d102e01007387 */ /* 0x0001e80000100a00 */
[----:B----4-:R-:W4:Y:S04]  /*dbe0*/  @P0 LDG.E.U16 R18, desc[UR10][R50.64] ;  /* 0x0000000a32120981 */ /* 0x010f28000c1e1500 */
[----:B------:R1:W3:Y:S04]  /*dbf0*/  @P1 LDG.E.U16 R49, desc[UR10][R6.64] ;  /* 0x0000000a06311981 */ /* 0x0002e8000c1e1500 */
[----:B0-----:R-:W3:Y:S04]  /*dc00*/  LDL.LU R46, [R1+0xb8] ;  /* 0x0000b800012e7983 */ /* 0x001ee80000300800 */
[----:B------:R-:W4:Y:S04]  /*dc10*/  LDL.LU R47, [R1+0xb4] ;  /* 0x0000b400012f7983 */ /* 0x000f280000300800 */
[----:B------:R-:W4:Y:S04]  /*dc20*/  LDL.LU.64 R40, [R1+0xf70] ;  /* 0x000f700001287983 */ /* 0x000f280000300a00 */
[----:B------:R0:W-:Y:S04]  /*dc30*/  @P1 STL [R1+0x6c], R16 ;  /* 0x00006c1001001387 */ /* 0x0001e80000100800 */
[----:B0-----:R-:W4:Y:S04]  /*dc40*/  LDL.LU R16, [R1+0xf68] ;  /* 0x000f680001107983 */ /* 0x001f280000300800 */
[----:B------:R-:W4:Y:S04]  /*dc50*/  LDL.LU.64 R14, [R1+0xf60] ;  /* 0x000f6000010e7983 */ /* 0x000f280000300a00 */
[----:B------:R0:W-:Y:S04]  /*dc60*/  @P0 STL [R1+0xc8], R25 ;  /* 0x0000c81901000387 */ /* 0x0001e80000100800 */
[----:B0-----:R-:W4:Y:S04]  /*dc70*/  LDL.LU R25, [R1+0xf58] ;  /* 0x000f580001197983 */ /* 0x001f280000300800 */
[----:B------:R-:W4:Y:S04]  /*dc80*/  LDL.LU.64 R12, [R1+0xf50] ;  /* 0x000f5000010c7983 */ /* 0x000f280000300a00 */
[----:B------:R0:W-:Y:S04]  /*dc90*/  @P0 STL [R1+0xc0], R23 ;  /* 0x0000c01701000387 */ /* 0x0001e80000100800 */
[----:B0-----:R-:W4:Y:S04]  /*dca0*/  LDL.LU R23, [R1+0x9c] ;  /* 0x00009c0001177983 */ /* 0x001f280000300800 */
[----:B------:R-:W4:Y:S04]  /*dcb0*/  LDL.LU R11, [R1+0xf4c] ;  /* 0x000f4c00010b7983 */ /* 0x000f280000300800 */
[----:B--2---:R-:W2:Y:S04]  /*dcc0*/  @P0 LDG.E.U16 R17, desc[UR10][R52.64] ;  /* 0x0000000a34110981 */ /* 0x004ea8000c1e1500 */
[----:B---3--:R-:W3:Y:S04]  /*dcd0*/  @P0 LDG.E.U16 R46, desc[UR10][R2.64] ;  /* 0x0000000a022e0981 */ /* 0x008ee8000c1e1500 */
[----:B----4-:R-:W4:Y:S04]  /*dce0*/  @P1 LDG.E.U16 R47, desc[UR10][R34.64] ;  /* 0x0000000a222f1981 */ /* 0x010f28000c1e1500 */
[----:B------:R-:W2:Y:S04]  /*dcf0*/  LDL.LU R2, [R1+0xf48] ;  /* 0x000f480001027983 */ /* 0x000ea80000300800 */
[----:B--2---:R-:W2:Y:S04]  /*dd00*/  @P1 LDG.E.U16 R2, desc[UR10][R28.64] ;  /* 0x0000000a1c021981 */ /* 0x004ea8000c1e1500 */
[----:B---3--:R0:W-:Y:S04]  /*dd10*/  STL [R1+0xec8], R46 ;  /* 0x000ec82e01007387 */ /* 0x0081e80000100800 */
[----:B0-----:R-:W3:Y:S04]  /*dd20*/  LDL.LU R46, [R1+0x98] ;  /* 0x00009800012e7983 */ /* 0x001ee80000300800 */
[----:B------:R-:W3:Y:S04]  /*dd30*/  LDL.LU.64 R28, [R1+0xf40] ;  /* 0x000f4000011c7983 */ /* 0x000ee80000300a00 */
[----:B--2---:R0:W-:Y:S04]  /*dd40*/  STL [R1+0x5c], R2 ;  /* 0x00005c0201007387 */ /* 0x0041e80000100800 */
[----:B0-----:R-:W2:Y:S04]  /*dd50*/  LDL.LU R2, [R1+0xf38] ;  /* 0x000f380001027983 */ /* 0x001ea80000300800 */
[----:B------:R-:W2:Y:S04]  /*dd60*/  LDL.LU.64 R20, [R1+0xf30] ;  /* 0x000f300001147983 */ /* 0x000ea80000300a00 */
[----:B------:R-:W-:Y:S04]  /*dd70*/  STL [R1+0xf04], R42 ;  /* 0x000f042a01007387 */ /* 0x000fe80000100800 */
[----:B------:R-:W2:Y:S04]  /*dd80*/  LDL.LU.64 R44, [R1+0xf28] ;  /* 0x000f2800012c7983 */ /* 0x000ea80000300a00 */
[----:B------:R0:W-:Y:S04]  /*dd90*/  STL [R1+0xec4], R48 ;  /* 0x000ec43001007387 */ /* 0x0001e80000100800 */
[----:B---3--:R-:W3:Y:S04]  /*dda0*/  @P1 LDG.E.U16 R46, desc[UR10][R26.64] ;  /* 0x0000000a1a2e1981 */ /* 0x008ee8000c1e1500 */
[----:B0-----:R-:W3:Y:S04]  /*ddb0*/  LDL.LU R48, [R1+0x8c] ;  /* 0x00008c0001307983 */ /* 0x001ee80000300800 */
[----:B------:R-:W4:Y:S04]  /*ddc0*/  LDL.LU.64 R26, [R1+0xf20] ;  /* 0x000f2000011a7983 */ /* 0x000f280000300a00 */
[----:B--2---:R-:W-:Y:S04]  /*ddd0*/  STL [R1+0xc58], R44 ;  /* 0x000c582c01007387 */ /* 0x004fe80000100800 */
[----:B------:R-:W-:Y:S04]  /*dde0*/  STL [R1+0xc54], R45 ;  /* 0x000c542d01007387 */ /* 0x000fe80000100800 */
[----:B------:R-:W2:Y:S04]  /*ddf0*/  @P0 LDG.E.U16 R19, desc[UR10][R44.64] ;  /* 0x0000000a2c130981 */ /* 0x000ea8000c1e1500 */
[----:B------:R0:W-:Y:S04]  /*de00*/  STL.64 [R1+0xd18], R44 ;  /* 0x000d182c01007387 */ /* 0x0001e80000100a00 */
[----:B---3--:R-:W3:Y:S04]  /*de10*/  @P1 LDG.E.U16 R48, desc[UR10][R40.64] ;  /* 0x0000000a28301981 */ /* 0x008ee8000c1e1500 */
[----:B0-----:R-:W3:Y:S04]  /*de20*/  LDL.LU R45, [R1+0xbc] ;  /* 0x0000bc00012d7983 */ /* 0x001ee80000300800 */
[----:B------:R-:W-:Y:S04]  /*de30*/  STL [R1+0xc60], R40 ;  /* 0x000c602801007387 */ /* 0x000fe80000100800 */
[----:B------:R-:W-:Y:S04]  /*de40*/  STL [R1+0xc5c], R41 ;  /* 0x000c5c2901007387 */ /* 0x000fe80000100800 */
[----:B------:R0:W-:Y:S04]  /*de50*/  STL.64 [R1+0xd20], R40 ;  /* 0x000d202801007387 */ /* 0x0001e80000100a00 */
[----:B0-----:R-:W3:Y:S04]  /*de60*/  LDL.LU R41, [R1+0xc4] ;  /* 0x0000c40001297983 */ /* 0x001ee80000300800 */
[----:B--2---:R0:W-:Y:S04]  /*de70*/  STL.64 [R1+0xf08], R18 ;  /* 0x000f081201007387 */ /* 0x0041e80000100a00 */
[----:B------:R-:W-:Y:S01]  /*de80*/  @P1 STL [R1+0x64], R0 ;  /* 0x0000640001001387 */ /* 0x000fe20000100800 */
[----:B----4-:R-:W-:-:S04]  /*de90*/  IMAD.WIDE R8, R26, 0x2, R4 ;  /* 0x000000021a087825 */ /* 0x010fc800078e0204 */
[--C-:B-1----:R-:W-:Y:S01]  /*dea0*/  IMAD.WIDE R6, R27, 0x2, R4.reuse ;  /* 0x000000021b067825 */ /* 0x102fe200078e0204 */
[----:B---3--:R-:W2:Y:S04]  /*deb0*/  @P1 LDG.E.U16 R45, desc[UR10][R36.64] ;  /* 0x0000000a242d1981 */ /* 0x008ea8000c1e1500 */
[----:B------:R-:W3:Y:S04]  /*dec0*/  @P1 LDG.E.U16 R41, desc[UR10][R38.64] ;  /* 0x0000000a26291981 */ /* 0x000ee8000c1e1500 */
[----:B------:R-:W4:Y:S01]  /*ded0*/  LDL.LU R38, [R1+0xf18] ;  /* 0x000f180001267983 */ /* 0x000f220000300800 */
[----:B0-----:R-:W-:Y:S01]  /*dee0*/  IMAD.WIDE R18, R25, 0x2, R4 ;  /* 0x0000000219127825 */ /* 0x001fe200078e0204 */
[----:B------:R-:W-:-:S02]  /*def0*/  PRMT R16, RZ, 0x7610, R16 ;  /* 0x00007610ff107816 */ /* 0x000fc40000000010 */
[----:B------:R-:W-:Y:S02]  /*df00*/  PRMT R14, RZ, 0x7610, R14 ;  /* 0x00007610ff0e7816 */ /* 0x000fe4000000000e */
[----:B------:R-:W2:Y:S04]  /*df10*/  @P1 LDG.E.U16 R23, desc[UR10][R18.64] ;  /* 0x0000000a12171981 */ /* 0x000ea8000c1e1500 */
[----:B------:R0:W2:Y:S04]  /*df20*/  @P1 LDG.E.U16 R16, desc[UR10][R6.64] ;  /* 0x0000000a06101981 */ /* 0x0000a8000c1e1500 */
[----:B---3--:R-:W-:Y:S04]  /*df30*/  STL.64 [R1+0xf10], R40 ;  /* 0x000f102801007387 */ /* 0x008fe80000100a00 */
[----:B------:R-:W-:Y:S01]  /*df40*/  STL.64 [R1+0x120], R18 ;  /* 0x0001201201007387 */ /* 0x000fe20000100a00 */
[----:B----4-:R-:W-:-:S03]  /*df50*/  IMAD.WIDE R38, R38, 0x2, R4 ;  /* 0x0000000226267825 */ /* 0x010fc600078e0204 */
[----:B------:R-:W-:Y:S04]  /*df60*/  STL.64 [R1+0x18], R8 ;  /* 0x0000180801007387 */ /* 0x000fe80000100a00 */
[----:B------:R0:W-:Y:S04]  /*df70*/  STL.64 [R1+0x308], R6 ;  /* 0x0003080601007387 */ /* 0x0001e80000100a00 */
[----:B------:R-:W-:Y:S04]  /*df80*/  STL [R1+0xc68], R38 ;  /* 0x000c682601007387 */ /* 0x000fe80000100800 */
[----:B------:R-:W-:Y:S04]  /*df90*/  STL [R1+0xc64], R39 ;  /* 0x000c642701007387 */ /* 0x000fe80000100800 */
[----:B------:R1:W-:Y:S04]  /*dfa0*/  STL.64 [R1+0xd28], R38 ;  /* 0x000d282601007387 */ /* 0x0003e80000100a00 */
[----:B------:R-:W3:Y:S04]  /*dfb0*/  LDL.LU R42, [R1+0x1d4] ;  /* 0x0001d400012a7983 */ /* 0x000ee80000300800 */
[----:B------:R-:W4:Y:S04]  /*dfc0*/  LDL.LU R30, [R1+0x1d0] ;  /* 0x0001d000011e7983 */ /* 0x000f280000300800 */
[----:B------:R-:W2:Y:S04]  /*dfd0*/  LDL.LU R31, [R1+0x1cc] ;  /* 0x0001cc00011f7983 */ /* 0x000ea80000300800 */
[----:B------:R-:W2:Y:S04]  /*dfe0*/  LDL.LU R32, [R1+0x1c8] ;  /* 0x0001c80001207983 */ /* 0x000ea80000300800 */
[----:B------:R-:W2:Y:S04]  /*dff0*/  LDL.LU R33, [R1+0x17c] ;  /* 0x00017c0001217983 */ /* 0x000ea80000300800 */
[----:B------:R-:W2:Y:S04]  /*e000*/  LDL.LU R35, [R1+0x178] ;  /* 0x0001780001237983 */ /* 0x000ea80000300800 */
[----:B------:R-:W2:Y:S04]  /*e010*/  LDL.LU R36, [R1+0x174] ;  /* 0x0001740001247983 */ /* 0x000ea80000300800 */
[----:B------:R-:W2:Y:S01]  /*e020*/  LDL.LU R37, [R1+0x170] ;  /* 0x0001700001257983 */ /* 0x000ea20000300800 */
[----:B0-----:R-:W-:Y:S01]  /*e030*/  IMAD.WIDE R6, R28, 0x2, R4 ;  /* 0x000000021c067825 */ /* 0x001fe200078e0204 */
[----:B------:R-:W-:-:S02]  /*e040*/  PRMT R15, RZ, 0x7610, R15 ;  /* 0x00007610ff0f7816 */ /* 0x000fc4000000000f */
[----:B------:R-:W2:Y:S01]  /*e050*/  @P1 LDG.E.U16 R14, desc[UR10][R38.64] ;  /* 0x0000000a260e1981 */ /* 0x000ea2000c1e1500 */
[C---:B------:R-:W-:Y:S01]  /*e060*/  IMAD.WIDE R40, R29.reuse, 0x2, R20 ;  /* 0x000000021d287825 */ /* 0x040fe200078e0214 */
[----:B------:R-:W-:Y:S02]  /*e070*/  PRMT R13, RZ, 0x7610, R13 ;  /* 0x00007610ff0d7816 */ /* 0x000fe4000000000d */
[----:B------:R0:W2:Y:S01]  /*e080*/  @P1 LDG.E.U16 R15, desc[UR10][R8.64] ;  /* 0x0000000a080f1981 */ /* 0x0000a2000c1e1500 */
[----:B------:R-:W-:Y:S01]  /*e090*/  IMAD.WIDE R18, R29, 0x2, R4 ;  /* 0x000000021d127825 */ /* 0x000fe200078e0204 */
[----:B------:R-:W-:Y:S02]  /*e0a0*/  PRMT R12, RZ, 0x7610, R12 ;  /* 0x00007610ff0c7816 */ /* 0x000fe4000000000c */
[----:B------:R-:W-:Y:S01]  /*e0b0*/  PRMT R11, RZ, 0x7610, R11 ;  /* 0x00007610ff0b7816 */ /* 0x000fe2000000000b */
[----:B------:R0:W2:Y:S04]  /*e0c0*/  @P1 LDG.E.U16 R13, desc[UR10][R6.64] ;  /* 0x0000000a060d1981 */ /* 0x0000a8000c1e1500 */
[----:B-1----:R-:W2:Y:S04]  /*e0d0*/  LDL.LU R38, [R1+0x11c] ;  /* 0x00011c0001267983 */ /* 0x002ea80000300800 */
[----:B------:R-:W2:Y:S04]  /*e0e0*/  LDL.LU R50, [R1+0x118] ;  /* 0x0001180001327983 */ /* 0x000ea80000300800 */
[----:B------:R1:W-:Y:S04]  /*e0f0*/  STL.64 [R1+0x2a0], R6 ;  /* 0x0002a00601007387 */ /* 0x0003e80000100a00 */
[----:B------:R0:W-:Y:S04]  /*e100*/  STL.64 [R1+0x240], R40 ;  /* 0x0002402801007387 */ /* 0x0001e80000100a00 */
[----:B------:R0:W-:Y:S04]  /*e110*/  STL.64 [R1+0x238], R18 ;  /* 0x0002381201007387 */ /* 0x0001e80000100a00 */
[----:B------:R-:W2:Y:S04]  /*e120*/  LDL.LU R51, [R1+0x114] ;  /* 0x0001140001337983 */ /* 0x000ea80000300800 */
[----:B------:R-:W2:Y:S04]  /*e130*/  LDL.LU R53, [R1+0x110] ;  /* 0x0001100001357983 */ /* 0x000ea80000300800 */
[----:B------:R-:W2:Y:S04]  /*e140*/  LDL.LU R8, [R1+0x298] ;  /* 0x0002980001087983 */ /* 0x000ea80000300800 */
[----:B------:R-:W2:Y:S01]  /*e150*/  LDL.LU R9, [R1+0x294] ;  /* 0x0002940001097983 */ /* 0x000ea20000300800 */
[----:B------:R-:W-:-:S03]  /*e160*/  LOP3.LUT R28, R2, 0x20, RZ, 0x3c, !PT ;  /* 0x00000020021c7812 */ /* 0x000fc600078e3cff */
[----:B------:R-:W2:Y:S04]  /*e170*/  LDL.LU R10, [R1+0x290] ;  /* 0x00029000010a7983 */ /* 0x000ea80000300800 */
[----:B------:R-:W2:Y:S04]  /*e180*/  LDL.LU R0, [R1+0x234] ;  /* 0x0002340001007983 */ /* 0x000ea80000300800 */
[----:B------:R-:W2:Y:S04]  /*e190*/  LDL.LU R52, [R1+0x230] ;  /* 0x0002300001347983 */ /* 0x000ea80000300800 */
[----:B------:R-:W2:Y:S04]  /*e1a0*/  LDL.LU R3, [R1+0x22c] ;  /* 0x00022c0001037983 */ /* 0x000ea80000300800 */
[----:B-1----:R-:W2:Y:S04]  /*e1b0*/  LDL.LU R6, [R1+0x1dc] ;  /* 0x0001dc0001067983 */ /* 0x002ea80000300800 */
[----:B------:R-:W2:Y:S04]  /*e1c0*/  LDL.LU R7, [R1+0x1d8] ;  /* 0x0001d80001077983 */ /* 0x000ea80000300800 */
[----:B------:R-:W2:Y:S04]  /*e1d0*/  @P0 LDG.E.U16 R12, desc[UR10][R40.64] ;  /* 0x0000000a280c0981 */ /* 0x000ea8000c1e1500 */
[----:B------:R-:W2:Y:S04]  /*e1e0*/  @P1 LDG.E.U16 R11, desc[UR10][R18.64] ;  /* 0x0000000a120b1981 */ /* 0x000ea8000c1e1500 */
[----:B0-----:R-:W2:Y:S04]  /*e1f0*/  LDL.LU.64 R40, [R1+0xf10] ;  /* 0x000f100001287983 */ /* 0x001ea80000300a00 */
[----:B------:R-:W2:Y:S04]  /*e200*/  LDL.LU.64 R18, [R1+0xf08] ;  /* 0x000f080001127983 */ /* 0x000ea80000300a00 */
[----:B------:R-:W2:Y:S04]  /*e210*/  LDL.LU R34, [R1+0x228] ;  /* 0x0002280001227983 */ /* 0x000ea80000300800 */
[----:B---3--:R0:W-:Y:S04]  /*e220*/  STS.U16 [R28+UR9+0x1d00], R42 ;  /* 0x001d002a1c007988 */ /* 0x0081e80008000409 */
[----:B----4-:R1:W-:Y:S04]  /*e230*/  STS.U16 [R28+UR9+0x2100], R30 ;  /* 0x0021001e1c007988 */ /* 0x0103e80008000409 */
[----:B--2---:R2:W-:Y:S04]  /*e240*/  STS.U16 [R28+UR9+0x2500], R31 ;  /* 0x0025001f1c007988 */ /* 0x0045e80008000409 */
[----:B0-----:R-:W3:Y:S04]  /*e250*/  LDL.LU R42, [R1+0xf04] ;  /* 0x000f0400012a7983 */ /* 0x001ee80000300800 */
[----:B-1----:R-:W4:Y:S04]  /*e260*/  LDL.LU R30, [R1+0xf00] ;  /* 0x000f0000011e7983 */ /* 0x002f280000300800 */
[----:B--2---:R-:W2:Y:S04]  /*e270*/  LDL.LU R31, [R1+0xefc] ;  /* 0x000efc00011f7983 */ /* 0x004ea80000300800 */
[----:B------:R0:W-:Y:S04]  /*e280*/  STS.U16 [R28+UR9+0x2900], R32 ;  /* 0x002900201c007988 */ /* 0x0001e80008000409 */
[----:B------:R1:W-:Y:S04]  /*e290*/  STS.U16 [R28+UR9+0x2d00], R33 ;  /* 0x002d00211c007988 */ /* 0x0003e80008000409 */
[----:B------:R1:W-:Y:S04]  /*e2a0*/  STS.U16 [R28+UR9+0x3100], R35 ;  /* 0x003100231c007988 */ /* 0x0003e80008000409 */
[----:B0-----:R-:W2:Y:S04]  /*e2b0*/  LDL.LU R32, [R1+0xef8] ;  /* 0x000ef80001207983 */ /* 0x001ea80000300800 */
[----:B-1----:R-:W2:Y:S04]  /*e2c0*/  LDL.LU R33, [R1+0xef4] ;  /* 0x000ef40001217983 */ /* 0x002ea80000300800 */
[----:B------:R-:W2:Y:S04]  /*e2d0*/  LDL.LU R35, [R1+0xef0] ;  /* 0x000ef00001237983 */ /* 0x000ea80000300800 */
[----:B------:R0:W-:Y:S04]  /*e2e0*/  STS.U16 [R28+UR9+0x3500], R36 ;  /* 0x003500241c007988 */ /* 0x0001e80008000409 */
[----:B------:R1:W-:Y:S04]  /*e2f0*/  STS.U16 [R28+UR9+0x3900], R37 ;  /* 0x003900251c007988 */ /* 0x0003e80008000409 */
[----:B0-----:R-:W2:Y:S04]  /*e300*/  LDL.LU R36, [R1+0xeec] ;  /* 0x000eec0001247983 */ /* 0x001ea80000300800 */
[----:B-1----:R-:W3:Y:S01]  /*e310*/  LDL.LU R37, [R1+0xee8] ;  /* 0x000ee80001257983 */ /* 0x002ee20000300800 */
[----:B------:R-:W-:-:S03]  /*e320*/  PRMT R44, RZ, 0x7610, R44 ;  /* 0x00007610ff2c7816 */ /* 0x000fc6000000002c */
[----:B------:R-:W-:Y:S04]  /*e330*/  STS.U16 [R28+UR9+0x3d00], R38 ;  /* 0x003d00261c007988 */ /* 0x000fe80008000409 */
[----:B------:R-:W-:Y:S04]  /*e340*/  STS.U16 [R28+UR9+0x4100], R50 ;  /* 0x004100321c007988 */ /* 0x000fe80008000409 */
[----:B------:R0:W-:Y:S01]  /*e350*/  STS.U16 [R28+UR9+0x4500], R51 ;  /* 0x004500331c007988 */ /* 0x0001e20008000409 */
[----:B------:R-:W-:-:S03]  /*e360*/  IMAD R0, R0, UR13, RZ ;  /* 0x0000000d00007c24 */ /* 0x000fc6000f8e02ff */
[----:B------:R1:W-:Y:S01]  /*e370*/  STS.U16 [R28+UR9+0x4900], R53 ;  /* 0x004900351c007988 */ /* 0x0003e20008000409 */
[----:B------:R-:W-:Y:S01]  /*e380*/  IMAD R9, R9, UR6, RZ ;  /* 0x0000000609097c24 */ /* 0x000fe2000f8e02ff */
[----:B------:R-:W-:Y:S01]  /*e390*/  PRMT R26, RZ, 0x7610, R26 ;  /* 0x00007610ff1a7816 */ /* 0x000fe2000000001a */
[----:B0-----:R-:W-:Y:S01]  /*e3a0*/  IMAD.WIDE R50, R0, 0x2, R20 ;  /* 0x0000000200327825 */ /* 0x001fe200078e0214 */
[----:B------:R-:W-:Y:S01]  /*e3b0*/  PRMT R27, RZ, 0x7610, R27 ;  /* 0x00007610ff1b7816 */ /* 0x000fe2000000001b */
[----:B------:R-:W0:Y:S02]  /*e3c0*/  LDCU UR6, c[0x0][0x3b0] ;  /* 0x00007600ff0677ac */ /* 0x000e240008000800 */
[----:B------:R-:W-:Y:S01]  /*e3d0*/  IMAD R3, R3, UR15, RZ ;  /* 0x0000000f03037c24 */ /* 0x000fe2000f8e02ff */
[----:B------:R0:W-:Y:S01]  /*e3e0*/  STL.64 [R1+0x1d8], R50 ;  /* 0x0001d83201007387 */ /* 0x0001e20000100a00 */
[----:B------:R-:W-:-:S03]  /*e3f0*/  IMAD R6, R6, UR16, RZ ;  /* 0x0000001006067c24 */ /* 0x000fc6000f8e02ff */
[----:B------:R0:W4:Y:S01]  /*e400*/  @P0 LDG.E.U16 R44, desc[UR10][R50.64] ;  /* 0x0000000a322c0981 */ /* 0x000122000c1e1500 */
[----:B------:R-:W-:Y:S01]  /*e410*/  IMAD R38, R52, UR14, RZ ;  /* 0x0000000e34267c24 */ /* 0x000fe2000f8e02ff */
[----:B------:R-:W-:Y:S01]  /*e420*/  PRMT R25, RZ, 0x7610, R25 ;  /* 0x00007610ff197816 */ /* 0x000fe20000000019 */
[----:B-1----:R-:W-:Y:S01]  /*e430*/  IMAD.WIDE R52, R3, 0x2, R20 ;  /* 0x0000000203347825 */ /* 0x002fe200078e0214 */
[----:B------:R-:W-:Y:S01]  /*e440*/  PRMT R39, RZ, 0x7610, R39 ;  /* 0x00007610ff277816 */ /* 0x000fe20000000027 */
[----:B------:R-:W1:Y:S02]  /*e450*/  LDCU UR16, c[0x0][0x3b0] ;  /* 0x00007600ff1077ac */ /* 0x000e640008000800 */
[----:B------:R-:W-:Y:S02]  /*e460*/  IMAD R7, R7, UR17, RZ ;  /* 0x0000001107077c24 */ /* 0x000fe4000f8e02ff */
[----:B------:R-:W-:Y:S01]  /*e470*/  IMAD R8, R8, UR5, RZ ;  /* 0x0000000508087c24 */ /* 0x000fe2000f8e02ff */
[----:B------:R-:W-:Y:S01]  /*e480*/  PRMT R29, RZ, 0x7610, R29 ;  /* 0x00007610ff1d7816 */ /* 0x000fe2000000001d */
[----:B0-----:R-:W-:Y:S01]  /*e490*/  IMAD.WIDE R50, R6, 0x2, R20 ;  /* 0x0000000206327825 */ /* 0x001fe200078e0214 */
[----:B--2---:R-:W-:-:S02]  /*e4a0*/  PRMT R36, RZ, 0x7610, R36 ;  /* 0x00007610ff247816 */ /* 0x004fc40000000024 */
[----:B---3--:R-:W-:Y:S01]  /*e4b0*/  PRMT R37, RZ, 0x7610, R37 ;  /* 0x00007610ff257816 */ /* 0x008fe20000000025 */
[----:B------:R-:W-:Y:S01]  /*e4c0*/  STL.64 [R1+0x178], R52 ;  /* 0x0001783401007387 */ /* 0x000fe20000100a00 */
[----:B------:R-:W-:Y:S01]  /*e4d0*/  PRMT R40, RZ, 0x7610, R40 ;  /* 0x00007610ff287816 */ /* 0x000fe20000000028 */
[----:B------:R-:W-:Y:S01]  /*e4e0*/  IMAD R34, R34, UR18, RZ ;  /* 0x0000001222227c24 */ /* 0x000fe2000f8e02ff */
[----:B------:R-:W-:Y:S01]  /*e4f0*/  PRMT R35, RZ, 0x7610, R35 ;  /* 0x00007610ff237816 */ /* 0x000fe20000000023 */
[----:B------:R0:W2:Y:S01]  /*e500*/  @P0 LDG.E.U16 R36, desc[UR10][R50.64] ;  /* 0x0000000a32240981 */ /* 0x0000a2000c1e1500 */
[----:B------:R-:W-:Y:S01]  /*e510*/  IMAD R10, R10, UR7, RZ ;  /* 0x000000070a0a7c24 */ /* 0x000fe2000f8e02ff */
[----:B------:R-:W-:Y:S01]  /*e520*/  PRMT R33, RZ, 0x7610, R33 ;  /* 0x00007610ff217816 */ /* 0x000fe20000000021 */
[----:B------:R-:W3:Y:S01]  /*e530*/  LDCU UR5, c[0x0][0x3b0] ;  /* 0x00007600ff0577ac */ /* 0x000ee20008000800 */
[----:B------:R0:W3:Y:S01]  /*e540*/  @P0 LDG.E.U16 R37, desc[UR10][R52.64] ;  /* 0x0000000a34250981 */ /* 0x0000e2000c1e1500 */
[----:B----4-:R-:W-:-:S02]  /*e550*/  PRMT R30, RZ, 0x7610, R30 ;  /* 0x00007610ff1e7816 */ /* 0x010fc4000000001e */
[----:B------:R-:W-:Y:S01]  /*e560*/  PRMT R31, RZ, 0x7610, R31 ;  /* 0x00007610ff1f7816 */ /* 0x000fe2000000001f */
[----:B------:R0:W-:Y:S01]  /*e570*/  STL.64 [R1+0x118], R50 ;  /* 0x0001183201007387 */ /* 0x0001e20000100a00 */
[----:B------:R-:W4:Y:S01]  /*e580*/  LDCU UR7, c[0x0][0x3b0] ;  /* 0x00007600ff0777ac */ /* 0x000f220008000800 */
[----:B------:R-:W1:Y:S01]  /*e590*/  LDCU UR17, c[0x0][0x3b0] ;  /* 0x00007600ff1177ac */ /* 0x000e620008000800 */
[----:B------:R-:W1:Y:S01]  /*e5a0*/  LDCU UR13, c[0x0][0x3b0] ;  /* 0x00007600ff0d77ac */ /* 0x000e620008000800 */
[--C-:B0-----:R-:W-:Y:S01]  /*e5b0*/  IMAD.WIDE R50, R7, 0x2, R20.reuse ;  /* 0x0000000207327825 */ /* 0x101fe200078e0214 */
[----:B------:R-:W0:Y:S04]  /*e5c0*/  LDCU UR14, c[0x0][0x3b0] ;  /* 0x00007600ff0e77ac */ /* 0x000e280008000800 */
[----:B------:R0:W4:Y:S01]  /*e5d0*/  @P0 LDG.E.U16 R40, desc[UR10][R50.64] ;  /* 0x0000000a32280981 */ /* 0x000122000c1e1500 */
[--C-:B------:R-:W-:Y:S01]  /*e5e0*/  IMAD.WIDE R52, R8, 0x2, R20.reuse ;  /* 0x0000000208347825 */ /* 0x100fe200078e0214 */
[----:B------:R-:W0:Y:S04]  /*e5f0*/  LDCU UR15, c[0x0][0x3b0] ;  /* 0x00007600ff0f77ac */ /* 0x000e280008000800 */
[----:B------:R0:W4:Y:S01]  /*e600*/  @P0 LDG.E.U16 R27, desc[UR10][R52.64] ;  /* 0x0000000a341b0981 */ /* 0x000122000c1e1500 */
[----:B------:R-:W0:Y:S03]  /*e610*/  LDCU UR18, c[0x0][0x3b0] ;  /* 0x00007600ff1277ac */ /* 0x000e260008000800 */
[----:B--2---:R-:W-:Y:S04]  /*e620*/  STL [R1+0x38c], R36 ;  /* 0x00038c2401007387 */ /* 0x004fe80000100800 */
[----:B---3--:R-:W-:Y:S04]  /*e630*/  STL [R1+0x394], R37 ;  /* 0x0003942501007387 */ /* 0x008fe80000100800 */
[----:B------:R0:W-:Y:S02]  /*e640*/  STL.64 [R1+0x10], R50 ;  /* 0x0000103201007387 */ /* 0x0001e40000100a00 */
[----:B0-----:R-:W-:-:S05]  /*e650*/  IMAD.WIDE R50, R9, 0x2, R20 ;  /* 0x0000000209327825 */ /* 0x001fca00078e0214 */
[----:B------:R0:W2:Y:S01]  /*e660*/  @P0 LDG.E.U16 R26, desc[UR10][R50.64] ;  /* 0x0000000a321a0981 */ /* 0x0000a2000c1e1500 */
[----:B------:R-:W-:-:S05]  /*e670*/  IMAD.WIDE R36, R34, 0x2, R20 ;  /* 0x0000000222247825 */ /* 0x000fca00078e0214 */
[----:B------:R-:W-:Y:S04]  /*e680*/  STL [R1+0xc70], R36 ;  /* 0x000c702401007387 */ /* 0x000fe80000100800 */
[----:B------:R-:W-:Y:S04]  /*e690*/  STL [R1+0xc6c], R37 ;  /* 0x000c6c2501007387 */ /* 0x000fe80000100800 */
[----:B------:R-:W-:Y:S04]  /*e6a0*/  STL.64 [R1+0xd30], R36 ;  /* 0x000d302401007387 */ /* 0x000fe80000100a00 */
[----:B------:R3:W-:Y:S04]  /*e6b0*/  STL.64 [R1+0x300], R52 ;  /* 0x0003003401007387 */ /* 0x0007e80000100a00 */
[----:B------:R0:W-:Y:S04]  /*e6c0*/  STL.64 [R1+0x298], R50 ;  /* 0x0002983201007387 */ /* 0x0001e80000100a00 */
[----:B------:R-:W-:Y:S04]  /*e6d0*/  STL [R1+0x39c], R44 ;  /* 0x00039c2c01007387 */ /* 0x000fe80000100800 */
[----:B------:R1:W4:Y:S01]  /*e6e0*/  @P0 LDG.E.U16 R35, desc[UR10][R36.64] ;  /* 0x0000000a24230981 */ /* 0x000322000c1e1500 */
[----:B---3--:R-:W-:-:S04]  /*e6f0*/  IMAD.WIDE R52, R0, 0x2, R4 ;  /* 0x0000000200347825 */ /* 0x008fc800078e0204 */
[----:B0-----:R-:W-:Y:S01]  /*e700*/  IMAD.WIDE R50, R10, 0x2, R20 ;  /* 0x000000020a327825 */ /* 0x001fe200078e0214 */
[----:B------:R-:W3:Y:S03]  /*e710*/  @P1 LDG.E.U16 R31, desc[UR10][R52.64] ;  /* 0x0000000a341f1981 */ /* 0x000ee6000c1e1500 */
[--C-:B-1----:R-:W-:Y:S01]  /*e720*/  IMAD.WIDE R36, R3, 0x2, R4.reuse ;  /* 0x0000000203247825 */ /* 0x102fe200078e0204 */
[----:B------:R-:W3:Y:S04]  /*e730*/  @P0 LDG.E.U16 R33, desc[UR10][R50.64] ;  /* 0x0000000a32210981 */ /* 0x000ee8000c1e1500 */
[----:B------:R-:W3:Y:S04]  /*e740*/  @P1 LDG.E.U16 R30, desc[UR10][R36.64] ;  /* 0x0000000a241e1981 */ /* 0x000ee8000c1e1500 */
[----:B--2---:R-:W-:Y:S04]  /*e750*/  STL [R1+0x3ac], R26 ;  /* 0x0003ac1a01007387 */ /* 0x004fe80000100800 */
[----:B----4-:R0:W-:Y:S02]  /*e760*/  STL [R1+0x3b0], R27 ;  /* 0x0003b01b01007387 */ /* 0x0101e40000100800 */
[----:B0-----:R-:W-:-:S05]  /*e770*/  IMAD.WIDE R26, R6, 0x2, R4 ;  /* 0x00000002061a7825 */ /* 0x001fca00078e0204 */
[----:B------:R0:W2:Y:S04]  /*e780*/  @P1 LDG.E.U16 R25, desc[UR10][R26.64] ;  /* 0x0000000a1a191981 */ /* 0x0000a8000c1e1500 */
[----:B------:R-:W-:Y:S04]  /*e790*/  STL.64 [R1+0x1d0], R52 ;  /* 0x0001d03401007387 */ /* 0x000fe80000100a00 */
[----:B------:R1:W-:Y:S01]  /*e7a0*/  STL.64 [R1+0x230], R50 ;  /* 0x0002303201007387 */ /* 0x0003e20000100a00 */
[----:B------:R-:W-:-:S03]  /*e7b0*/  PRMT R0, RZ, 0x7610, R0 ;  /* 0x00007610ff007816 */ /* 0x000fc60000000000 */
[----:B-1----:R-:W4:Y:S04]  /*e7c0*/  LDL.LU R50, [R1+0xee4] ;  /* 0x000ee40001327983 */ /* 0x002f280000300800 */
[----:B------:R-:W4:Y:S04]  /*e7d0*/  LDL.LU R53, [R1+0xee0] ;  /* 0x000ee00001357983 */ /* 0x000f280000300800 */
[----:B------:R-:W-:Y:S04]  /*e7e0*/  STL.64 [R1+0x170], R36 ;  /* 0x0001702401007387 */ /* 0x000fe80000100a00 */
[----:B------:R0:W-:Y:S04]  /*e7f0*/  STL.64 [R1+0x110], R26 ;  /* 0x0001101a01007387 */ /* 0x0001e80000100a00 */
[----:B------:R-:W-:Y:S04]  /*e800*/  STL [R1+0x3a4], R40 ;  /* 0x0003a42801007387 */ /* 0x000fe80000100800 */
[----:B------:R1:W-:Y:S04]  /*e810*/  STL [R1+0x3a0], R35 ;  /* 0x0003a02301007387 */ /* 0x0003e80000100800 */
[----:B------:R-:W4:Y:S01]  /*e820*/  LDL.LU R3, [R1+0x2e8] ;  /* 0x0002e80001037983 */ /* 0x000f220000300800 */
[----:B0-----:R-:W-:Y:S01]  /*e830*/  IMAD.WIDE R26, R9, 0x2, R4 ;  /* 0x00000002091a7825 */ /* 0x001fe200078e0204 */
[----:B------:R-:W-:-:S04]  /*e840*/  PRMT R6, RZ, 0x7610, R6 ;  /* 0x00007610ff067816 */ /* 0x000fc80000000006 */
[----:B------:R-:W4:Y:S01]  /*e850*/  @P1 LDG.E.U16 R0, desc[UR10][R26.64] ;  /* 0x0000000a1a001981 */ /* 0x000f22000c1e1500 */
[----:B-1----:R-:W-:-:S04]  /*e860*/  IMAD.WIDE R34, R34, 0x2, R4 ;  /* 0x0000000222227825 */ /* 0x002fc800078e0204 */
[--C-:B------:R-:W-:Y:S01]  /*e870*/  IMAD.WIDE R36, R8, 0x2, R4.reuse ;  /* 0x0000000208247825 */ /* 0x100fe200078e0204 */
[----:B------:R-:W4:Y:S04]  /*e880*/  @P1 LDG.E.U16 R29, desc[UR10][R34.64] ;  /* 0x0000000a221d1981 */ /* 0x000f28000c1e1500 */
[----:B------:R-:W4:Y:S04]  /*e890*/  @P1 LDG.E.U16 R6, desc[UR10][R36.64] ;  /* 0x0000000a24061981 */ /* 0x000f28000c1e1500 */
[----:B--2---:R0:W-:Y:S04]  /*e8a0*/  STL [R1+0x388], R25 ;  /* 0x0003881901007387 */ /* 0x0041e80000100800 */
[----:B0-----:R-:W2:Y:S04]  /*e8b0*/  LDL.LU R25, [R1+0x28c] ;  /* 0x00028c0001197983 */ /* 0x001ea80000300800 */
[----:B------:R-:W2:Y:S04]  /*e8c0*/  LDL.LU R40, [R1+0x280] ;  /* 0x0002800001287983 */ /* 0x000ea80000300800 */
[----:B------:R-:W2:Y:S04]  /*e8d0*/  LDL.LU R44, [R1+0x224] ;  /* 0x00022400012c7983 */ /* 0x000ea80000300800 */
[----:B---3--:R0:W-:Y:S04]  /*e8e0*/  STL [R1+0x3a8], R33 ;  /* 0x0003a82101007387 */ /* 0x0081e80000100800 */
[----:B0-----:R-:W3:Y:S04]  /*e8f0*/  LDL.LU R33, [R1+0x218] ;  /* 0x0002180001217983 */ /* 0x001ee80000300800 */
[----:B------:R-:W-:Y:S04]  /*e900*/  STL [R1+0x390], R30 ;  /* 0x0003901e01007387 */ /* 0x000fe80000100800 */
[----:B------:R0:W-:Y:S02]  /*e910*/  STL [R1+0x398], R31 ;  /* 0x0003981f01007387 */ /* 0x0001e40000100800 */
[----:B0-----:R-:W-:-:S05]  /*e920*/  IMAD.WIDE R30, R7, 0x2, R4 ;  /* 0x00000002071e7825 */ /* 0x001fca00078e0204 */
[----:B------:R-:W2:Y:S04]  /*e930*/  @P1 LDG.E.U16 R39, desc[UR10][R30.64] ;  /* 0x0000000a1e271981 */ /* 0x000ea8000c1e1500 */
[----:B------:R0:W-:Y:S04]  /*e940*/  STL.64 [R1+0x8], R30 ;  /* 0x0000081e01007387 */ /* 0x0001e80000100a00 */
[----:B0-----:R-:W3:Y:S04]  /*e950*/  LDL.LU.64 R30, [R1+0xed8] ;  /* 0x000ed800011e7983 */ /* 0x001ee80000300a00 */
[----:B------:R-:W-:Y:S04]  /*e960*/  STL.64 [R1+0x2f8], R36 ;  /* 0x0002f82401007387 */ /* 0x000fe80000100a00 */
[----:B------:R-:W3:Y:S04]  /*e970*/  LDL.LU R51, [R1+0x1c4] ;  /* 0x0001c40001337983 */ /* 0x000ee80000300800 */
[----:B------:R-:W-:Y:S04]  /*e980*/  STL.64 [R1+0x290], R26 ;  /* 0x0002901a01007387 */ /* 0x000fe80000100a00 */
[----:B------:R-:W3:Y:S04]  /*e990*/  LDL.LU R52, [R1+0x1b8] ;  /* 0x0001b80001347983 */ /* 0x000ee80000300800 */
[----:B------:R-:W-:Y:S04]  /*e9a0*/  STL [R1+0xc78], R34 ;  /* 0x000c782201007387 */ /* 0x000fe80000100800 */
[----:B------:R-:W-:Y:S04]  /*e9b0*/  STL [R1+0xc74], R35 ;  /* 0x000c742301007387 */ /* 0x000fe80000100800 */
[----:B------:R-:W-:Y:S04]  /*e9c0*/  STL.64 [R1+0xd38], R34 ;  /* 0x000d382201007387 */ /* 0x000fe80000100a00 */
[----:B----4-:R0:W-:Y:S01]  /*e9d0*/  STL [R1+0x380], R0 ;  /* 0x0003800001007387 */ /* 0x0101e20000100800 */
[----:B------:R-:W-:Y:S01]  /*e9e0*/  PRMT R50, RZ, 0x7610, R50 ;  /* 0x00007610ff327816 */ /* 0x000fe20000000032 */
[----:B------:R-:W-:Y:S01]  /*e9f0*/  IMAD.WIDE R8, R10, 0x2, R4 ;  /* 0x000000020a087825 */ /* 0x000fe200078e0204 */
[----:B------:R-:W-:-:S04]  /*ea00*/  PRMT R53, RZ, 0x7610, R53 ;  /* 0x00007610ff357816 */ /* 0x000fc80000000035 */
[----:B------:R-:W4:Y:S04]  /*ea10*/  @P1 LDG.E.U16 R50, desc[UR10][R8.64] ;  /* 0x0000000a08321981 */ /* 0x000f28000c1e1500 */
[----:B0-----:R-:W3:Y:S04]  /*ea20*/  LDL.LU R0, [R1+0x16c] ;  /* 0x00016c0001007983 */ /* 0x001ee80000300800 */
[----:B------:R-:W3:Y:S04]  /*ea30*/  LDL.LU R36, [R1+0x15c] ;  /* 0x00015c0001247983 */ /* 0x000ee80000300800 */
[----:B------:R-:W3:Y:S04]  /*ea40*/  LDL.LU R37, [R1+0x150] ;  /* 0x0001500001257983 */ /* 0x000ee80000300800 */
[----:B--2---:R0:W-:Y:S04]  /*ea50*/  STL [R1+0x37c], R39 ;  /* 0x00037c2701007387 */ /* 0x0041e80000100800 */
[----:B0-----:R-:W2:Y:S04]  /*ea60*/  LDL.LU R39, [R1+0x108] ;  /* 0x0001080001277983 */ /* 0x001ea80000300800 */
[----:B------:R0:W-:Y:S04]  /*ea70*/  STL [R1+0x378], R29 ;  /* 0x0003781d01007387 */ /* 0x0001e80000100800 */
[----:B0-----:R-:W2:Y:S04]  /*ea80*/  LDL.LU R29, [R1+0xfc] ;  /* 0x0000fc00011d7983 */ /* 0x001ea80000300800 */
[----:B------:R-:W2:Y:S04]  /*ea90*/  LDL.LU R26, [R1+0xf0] ;  /* 0x0000f000011a7983 */ /* 0x000ea80000300800 */
[----:B------:R0:W-:Y:S02]  /*eaa0*/  STL [R1+0x384], R6 ;  /* 0x0003840601007387 */ /* 0x0001e40000100800 */
[----:B0-----:R-:W-:-:S05]  /*eab0*/  IMAD.WIDE R6, R38, 0x2, R20 ;  /* 0x0000000226067825 */ /* 0x001fca00078e0214 */
[----:B------:R-:W2:Y:S04]  /*eac0*/  @P0 LDG.E.U16 R53, desc[UR10][R6.64] ;  /* 0x0000000a06350981 */ /* 0x000ea8000c1e1500 */
[----:B------:R-:W-:Y:S04]  /*ead0*/  STL.64 [R1+0x228], R8 ;  /* 0x0002280801007387 */ /* 0x000fe80000100a00 */
[----:B------:R-:W2:Y:S04]  /*eae0*/  LDL.LU R27, [R1+0x418] ;  /* 0x00041800011b7983 */ /* 0x000ea80000300800 */
[----:B----4-:R-:W-:Y:S04]  /*eaf0*/  STL [R1+0xeb8], R50 ;  /* 0x000eb83201007387 */ /* 0x010fe80000100800 */
[----:B------:R-:W-:Y:S04]  /*eb00*/  STL.64 [R1+0x1c8], R6 ;  /* 0x0001c80601007387 */ /* 0x000fe80000100a00 */
[----:B------:R-:W-:Y:S04]  /*eb10*/  STS.U16 [R28+UR9+0x4d00], R3 ;  /* 0x004d00031c007988 */ /* 0x000fe80008000409 */
[----:B------:R0:W-:Y:S04]  /*eb20*/  STS.U16 [R28+UR9+0x5100], R25 ;  /* 0x005100191c007988 */ /* 0x0001e80008000409 */
[----:B------:R1:W-:Y:S04]  /*eb30*/  STS.U16 [R28+UR9+0x5500], R40 ;  /* 0x005500281c007988 */ /* 0x0003e80008000409 */
[----:B------:R4:W-:Y:S04]  /*eb40*/  STS.U16 [R28+UR9+0x5900], R44 ;  /* 0x0059002c1c007988 */ /* 0x0009e80008000409 */
[----:B---3--:R3:W-:Y:S04]  /*eb50*/  STS.U16 [R28+UR9+0x5d00], R33 ;  /* 0x005d00211c007988 */ /* 0x0087e80008000409 */
[----:B------:R0:W-:Y:S04]  /*eb60*/  STS.U16 [R28+UR9+0x6100], R51 ;  /* 0x006100331c007988 */ /* 0x0001e80008000409 */
[----:B------:R0:W-:Y:S04]  /*eb70*/  STS.U16 [R28+UR9+0x6500], R52 ;  /* 0x006500341c007988 */ /* 0x0001e80008000409 */
[----:B--2---:R-:W-:Y:S04]  /*eb80*/  STL [R1+0xebc], R53 ;  /* 0x000ebc3501007387 */ /* 0x004fe80000100800 */
[----:B0-----:R-:W2:Y:S04]  /*eb90*/  LDL.LU R25, [R1+0x414] ;  /* 0x0004140001197983 */ /* 0x001ea80000300800 */
[----:B-1----:R-:W2:Y:S04]  /*eba0*/  LDL.LU R40, [R1+0x410] ;  /* 0x0004100001287983 */ /* 0x002ea80000300800 */
[----:B------:R-:W2:Y:S04]  /*ebb0*/  LDL.LU R8, [R1+0x40c] ;  /* 0x00040c0001087983 */ /* 0x000ea80000300800 */
[----:B------:R-:W2:Y:S04]  /*ebc0*/  LDL.LU R7, [R1+0x408] ;  /* 0x0004080001077983 */ /* 0x000ea80000300800 */
[----:B----4-:R-:W4:Y:S04]  /*ebd0*/  LDL.LU R44, [R1+0x404] ;  /* 0x00040400012c7983 */ /* 0x010f280000300800 */
[----:B---3--:R-:W3:Y:S04]  /*ebe0*/  LDL.LU R33, [R1+0x400] ;  /* 0x0004000001217983 */ /* 0x008ee80000300800 */
[----:B------:R-:W3:Y:S04]  /*ebf0*/  LDL.LU R6, [R1+0x3fc] ;  /* 0x0003fc0001067983 */ /* 0x000ee80000300800 */
[----:B------:R-:W3:Y:S04]  /*ec00*/  LDL.LU R51, [R1+0x3f8] ;  /* 0x0003f80001337983 */ /* 0x000ee80000300800 */
[----:B------:R-:W3:Y:S04]  /*ec10*/  LDL.LU R52, [R1+0x3f4] ;  /* 0x0003f40001347983 */ /* 0x000ee80000300800 */
[----:B------:R-:W-:Y:S04]  /*ec20*/  STS.U16 [R28+UR9+0x6900], R0 ;  /* 0x006900001c007988 */ /* 0x000fe80008000409 */
[----:B------:R0:W-:Y:S04]  /*ec30*/  STS.U16 [R28+UR9+0x6d00], R36 ;  /* 0x006d00241c007988 */ /* 0x0001e80008000409 */
[----:B------:R-:W-:Y:S04]  /*ec40*/  STS.U16 [R28+UR9+0x7100], R37 ;  /* 0x007100251c007988 */ /* 0x000fe80008000409 */
[----:B------:R1:W-:Y:S04]  /*ec50*/  STS.U16 [R28+UR9+0x7500], R39 ;  /* 0x007500271c007988 */ /* 0x0003e80008000409 */
[----:B0-----:R-:W3:Y:S04]  /*ec60*/  LDL.LU R36, [R1+0x3f0] ;  /* 0x0003f00001247983 */ /* 0x001ee80000300800 */
[----:B-1----:R-:W3:Y:S01]  /*ec70*/  LDL.LU R39, [R1+0x3ec] ;  /* 0x0003ec0001277983 */ /* 0x002ee20000300800 */
[----:B------:R-:W-:-:S03]  /*ec80*/  LOP3.LUT R3, R2, 0x40, RZ, 0x3c, !PT ;  /* 0x0000004002037812 */ /* 0x000fc600078e3cff */
[----:B------:R-:W-:Y:S04]  /*ec90*/  STS.U16 [R28+UR9+0x7900], R29 ;  /* 0x0079001d1c007988 */ /* 0x000fe80008000409 */
[----:B------:R0:W-:Y:S04]  /*eca0*/  STS.U16 [R28+UR9+0x7d00], R26 ;  /* 0x007d001a1c007988 */ /* 0x0001e80008000409 */
[----:B------:R1:W-:Y:S04]  /*ecb0*/  STS.U16 [R3+UR9+0x200], R27 ;  /* 0x0002001b03007988 */ /* 0x0003e80008000409 */
[----:B0-----:R-:W3:Y:S04]  /*ecc0*/  LDL.LU R26, [R1+0x3e8] ;  /* 0x0003e800011a7983 */ /* 0x001ee80000300800 */
[----:B------:R-:W3:Y:S04]  /*ecd0*/  LDL.LU R35, [R1+0x3e4] ;  /* 0x0003e40001237983 */ /* 0x000ee80000300800 */
[----:B------:R-:W3:Y:S04]  /*ece0*/  LDL.LU R0, [R1+0x3e0] ;  /* 0x0003e00001007983 */ /* 0x000ee80000300800 */
[----:B------:R-:W3:Y:S04]  /*ecf0*/  LDL.LU R37, [R1+0x3dc] ;  /* 0x0003dc0001257983 */ /* 0x000ee80000300800 */
[----:B------:R-:W3:Y:S04]  /*ed00*/  LDL.LU R29, [R1+0x350] ;  /* 0x00035000011d7983 */ /* 0x000ee80000300800 */
[----:B-1----:R-:W3:Y:S04]  /*ed10*/  LDL.LU R27, [R1+0x2f4] ;  /* 0x0002f400011b7983 */ /* 0x002ee80000300800 */
[----:B------:R-:W3:Y:S04]  /*ed20*/  LDL.LU R28, [R1+0x2f0] ;  /* 0x0002f000011c7983 */ /* 0x000ee80000300800 */
[----:B--2---:R0:W-:Y:S04]  /*ed30*/  STS.U16 [R3+UR9+0x600], R25 ;  /* 0x0006001903007988 */ /* 0x0041e80008000409 */
[----:B0-----:R-:W2:Y:S04]  /*ed40*/  LDL.LU R25, [R1+0x2e4] ;  /* 0x0002e40001197983 */ /* 0x001ea80000300800 */
[----:B------:R0:W-:Y:S04]  /*ed50*/  STS.U16 [R3+UR9+0xa00], R40 ;  /* 0x000a002803007988 */ /* 0x0001e80008000409 */
[----:B------:R-:W-:Y:S04]  /*ed60*/  STS.U16 [R3+UR9+0xe00], R8 ;  /* 0x000e000803007988 */ /* 0x000fe80008000409 */
[----:B------:R-:W-:Y:S04]  /*ed70*/  STS.U16 [R3+UR9+0x1200], R7 ;  /* 0x0012000703007988 */ /* 0x000fe80008000409 */
[----:B0-----:R-:W2:Y:S04]  /*ed80*/  LDL.LU R40, [R1+0x288] ;  /* 0x0002880001287983 */ /* 0x001ea80000300800 */
[----:B----4-:R0:W-:Y:S04]  /*ed90*/  STS.U16 [R3+UR9+0x1600], R44 ;  /* 0x0016002c03007988 */ /* 0x0101e80008000409 */
[----:B---3--:R1:W-:Y:S04]  /*eda0*/  STS.U16 [R3+UR9+0x1a00], R33 ;  /* 0x001a002103007988 */ /* 0x0083e80008000409 */
[----:B------:R-:W-:Y:S04]  /*edb0*/  STS.U16 [R3+UR9+0x1e00], R6 ;  /* 0x001e000603007988 */ /* 0x000fe80008000409 */
[----:B0-----:R-:W3:Y:S04]  /*edc0*/  LDL.LU R44, [R1+0x27c] ;  /* 0x00027c00012c7983 */ /* 0x001ee80000300800 */
[----:B-1----:R-:W4:Y:S04]  /*edd0*/  LDL.LU R33, [R1+0x220] ;  /* 0x0002200001217983 */ /* 0x002f280000300800 */
[----:B------:R-:W4:Y:S04]  /*ede0*/  LDL.LU R9, [R1+0x210] ;  /* 0x0002100001097983 */ /* 0x000f280000300800 */
[----:B------:R0:W-:Y:S04]  /*edf0*/  STS.U16 [R3+UR9+0x2200], R51 ;  /* 0x0022003303007988 */ /* 0x0001e80008000409 */
[----:B------:R-:W4:Y:S04]  /*ee00*/  LDL.LU R8, [R1+0x1bc] ;  /* 0x0001bc0001087983 */ /* 0x000f280000300800 */
[----:B------:R1:W-:Y:S04]  /*ee10*/  STS.U16 [R3+UR9+0x2600], R52 ;  /* 0x0026003403007988 */ /* 0x0003e80008000409 */
[----:B0-----:R-:W4:Y:S04]  /*ee20*/  LDL.LU R51, [R1+0x1b0] ;  /* 0x0001b00001337983 */ /* 0x001f280000300800 */
[----:B-1----:R-:W4:Y:S04]  /*ee30*/  LDL.LU R52, [R1+0x168] ;  /* 0x0001680001347983 */ /* 0x002f280000300800 */
[----:B------:R-:W4:Y:S04]  /*ee40*/  LDL.LU R7, [R1+0x160] ;  /* 0x0001600001077983 */ /* 0x000f280000300800 */
[----:B------:R-:W4:Y:S04]  /*ee50*/  LDL.LU R6, [R1+0x154] ;  /* 0x0001540001067983 */ /* 0x000f280000300800 */
[----:B------:R-:W-:Y:S04]  /*ee60*/  STS.U16 [R3+UR9+0x2a00], R36 ;  /* 0x002a002403007988 */ /* 0x000fe80008000409 */
[----:B------:R0:W-:Y:S04]  /*ee70*/  STS.U16 [R3+UR9+0x2e00], R39 ;  /* 0x002e002703007988 */ /* 0x0001e80008000409 */
[----:B0-----:R-:W4:Y:S04]  /*ee80*/  LDL.LU R39, [R1+0x104] ;  /* 0x0001040001277983 */ /* 0x001f280000300800 */
[----:B------:R-:W4:Y:S04]  /*ee90*/  LDL.LU R36, [R1+0xf4] ;  /* 0x0000f40001247983 */ /* 0x000f280000300800 */
[----:B------:R0:W-:Y:S04]  /*eea0*/  STS.U16 [R3+UR9+0x3200], R26 ;  /* 0x0032001a03007988 */ /* 0x0001e80008000409 */
[----:B------:R-:W-:Y:S04]  /*eeb0*/  STS.U16 [R3+UR9+0x3600], R35 ;  /* 0x0036002303007988 */ /* 0x000fe80008000409 */
[----:B------:R-:W-:Y:S04]  /*eec0*/  STS.U16 [R3+UR9+0x3a00], R0 ;  /* 0x003a000003007988 */ /* 0x000fe80008000409 */
[----:B0-----:R-:W4:Y:S04]  /*eed0*/  LDL.LU R26, [R1+0xdc] ;  /* 0x0000dc00011a7983 */ /* 0x001f280000300800 */
[----:B------:R-:W-:Y:S04]  /*eee0*/  STS.U16 [R3+UR9+0x3e00], R37 ;  /* 0x003e002503007988 */ /* 0x000fe80008000409 */
[----:B------:R-:W-:Y:S04]  /*eef0*/  STS.U16 [R3+UR9+0x4200], R29 ;  /* 0x0042001d03007988 */ /* 0x000fe80008000409 */
[----:B------:R0:W-:Y:S04]  /*ef00*/  STS.U16 [R3+UR9+0x4600], R27 ;  /* 0x0046001b03007988 */ /* 0x0001e80008000409 */
[----:B0-----:R-:W4:Y:S04]  /*ef10*/  LDL.LU R27, [R1+0x3d8] ;  /* 0x0003d800011b7983 */ /* 0x001f280000300800 */
[----:B------:R-:W4:Y:S04]  /*ef20*/  LDL.LU R0, [R1+0x3d4] ;  /* 0x0003d40001007983 */ /* 0x000f280000300800 */
[----:B------:R-:W-:Y:S04]  /*ef30*/  STS.U16 [R3+UR9+0x4a00], R28 ;  /* 0x004a001c03007988 */ /* 0x000fe80008000409 */
[----:B------:R-:W4:Y:S04]  /*ef40*/  LDL.LU R37, [R1+0x3d0] ;  /* 0x0003d00001257983 */ /* 0x000f280000300800 */
[----:B------:R-:W4:Y:S04]  /*ef50*/  LDL.LU R29, [R1+0x3cc] ;  /* 0x0003cc00011d7983 */ /* 0x000f280000300800 */
[----:B--2---:R0:W-:Y:S04]  /*ef60*/  STS.U16 [R3+UR9+0x4e00], R25 ;  /* 0x004e001903007988 */ /* 0x0041e80008000409 */
[----:B0-----:R-:W2:Y:S04]  /*ef70*/  LDL.LU R25, [R1+0x3c8] ;  /* 0x0003c80001197983 */ /* 0x001ea80000300800 */
[----:B------:R-:W2:Y:S04]  /*ef80*/  LDL.LU R28, [R1+0x3c4] ;  /* 0x0003c400011c7983 */ /* 0x000ea80000300800 */
[----:B------:R0:W-:Y:S04]  /*ef90*/  STS.U16 [R3+UR9+0x5200], R40 ;  /* 0x0052002803007988 */ /* 0x0001e80008000409 */
[----:B0-----:R-:W2:Y:S04]  /*efa0*/  LDL.LU R40, [R1+0x3c0] ;  /* 0x0003c00001287983 */ /* 0x001ea80000300800 */
[----:B---3--:R0:W-:Y:S04]  /*efb0*/  STS.U16 [R3+UR9+0x5600], R44 ;  /* 0x0056002c03007988 */ /* 0x0081e80008000409 */
[----:B----4-:R1:W-:Y:S04]  /*efc0*/  STS.U16 [R3+UR9+0x5a00], R33 ;  /* 0x005a002103007988 */ /* 0x0103e80008000409 */
[----:B------:R-:W-:Y:S04]  /*efd0*/  STS.U16 [R3+UR9+0x5e00], R9 ;  /* 0x005e000903007988 */ /* 0x000fe80008000409 */
[----:B0-----:R-:W3:Y:S04]  /*efe0*/  LDL.LU R44, [R1+0x3bc] ;  /* 0x0003bc00012c7983 */ /* 0x001ee80000300800 */
[----:B------:R-:W-:Y:S04]  /*eff0*/  STS.U16 [R3+UR9+0x6200], R8 ;  /* 0x0062000803007988 */ /* 0x000fe80008000409 */
[----:B-1----:R-:W4:Y:S04]  /*f000*/  LDL.LU R33, [R1+0x3b8] ;  /* 0x0003b80001217983 */ /* 0x002f280000300800 */
[----:B------:R0:W-:Y:S04]  /*f010*/  STS.U16 [R3+UR9+0x6600], R51 ;  /* 0x0066003303007988 */ /* 0x0001e80008000409 */
[----:B------:R1:W-:Y:S04]  /*f020*/  STS.U16 [R3+UR9+0x6a00], R52 ;  /* 0x006a003403007988 */ /* 0x0003e80008000409 */
[----:B------:R-:W-:Y:S04]  /*f030*/  STS.U16 [R3+UR9+0x6e00], R7 ;  /* 0x006e000703007988 */ /* 0x000fe80008000409 */
[----:B------:R1:W-:Y:S04]  /*f040*/  STS.U16 [R3+UR9+0x7200], R6 ;  /* 0x0072000603007988 */ /* 0x0003e80008000409 */
[----:B0-----:R-:W4:Y:S04]  /*f050*/  LDL.LU R51, [R1+0x3b4] ;  /* 0x0003b40001337983 */ /* 0x001f280000300800 */
[----:B-1----:R-:W4:Y:S01]  /*f060*/  LDL.LU R52, [R1+0x368] ;  /* 0x0003680001347983 */ /* 0x002f220000300800 */
[----:B------:R-:W0:Y:S03]  /*f070*/  S2R R6, SR_TID.X ;  /* 0x0000000000067919 */ /* 0x000e260000002100 */
[----:B------:R1:W-:Y:S04]  /*f080*/  STS.U16 [R3+UR9+0x7600], R39 ;  /* 0x0076002703007988 */ /* 0x0003e80008000409 */
[----:B------:R1:W-:Y:S04]  /*f090*/  STS.U16 [R3+UR9+0x7a00], R36 ;  /* 0x007a002403007988 */ /* 0x0003e80008000409 */
[----:B-1----:R-:W4:Y:S01]  /*f0a0*/  LDL.LU R39, [R1+0x364] ;  /* 0x0003640001277983 */ /* 0x002f220000300800 */
[----:B------:R-:W1:Y:S03]  /*f0b0*/  S2R R36, SR_TID.X ;  /* 0x0000000000247919 */ /* 0x000e660000002100 */
[----:B------:R0:W-:Y:S02]  /*f0c0*/  STS.U16 [R3+UR9+0x7e00], R26 ;  /* 0x007e001a03007988 */ /* 0x0001e40008000409 */
[----:B0-----:R-:W-:-:S02]  /*f0d0*/  LOP3.LUT R3, R2, 0x60, RZ, 0x3c, !PT ;  /* 0x0000006002037812 */ /* 0x001fc400078e3cff */
[----:B------:R-:W-:Y:S01]  /*f0e0*/  LOP3.LUT R26, R6, 0x3f, RZ, 0xc0, !PT ;  /* 0x0000003f061a7812 */ /* 0x000fe200078ec0ff */
[----:B------:R-:W-:Y:S04]  /*f0f0*/  STL [R1+0xc7c], R2 ;  /* 0x000c7c0201007387 */ /* 0x000fe80000100800 */
[----:B------:R-:W-:Y:S01]  /*f100*/  IMAD.SHL.U32 R26, R26, 0x2, RZ ;  /* 0x000000021a1a7824 */ /* 0x000fe200078e00ff */
[----:B------:R0:W-:Y:S04]  /*f110*/  STS.U16 [R3+UR9+0x300], R27 ;  /* 0x0003001b03007988 */ /* 0x0001e80008000409 */
[----:B------:R1:W-:Y:S04]  /*f120*/  STS.U16 [R3+UR9+0x700], R0 ;  /* 0x0007000003007988 */ /* 0x0003e80008000409 */
[----:B------:R-:W-:Y:S04]  /*f130*/  STL [R1+0xd80], R2 ;  /* 0x000d800201007387 */ /* 0x000fe80000100800 */
[----:B0-----:R-:W4:Y:S01]  /*f140*/  LDL.LU R27, [R1+0x360] ;  /* 0x00036000011b7983 */ /* 0x001f220000300800 */
[----:B-1----:R-:W-:-:S03]  /*f150*/  LOP3.LUT R0, R36, 0x40, RZ, 0xc0, !PT ;  /* 0x0000004024007812 */ /* 0x002fc600078ec0ff */
[----:B------:R-:W-:Y:S02]  /*f160*/  STS.U16 [R3+UR9+0xb00], R37 ;  /* 0x000b002503007988 */ /* 0x000fe40008000409 */
[----:B------:R-:W-:Y:S02]  /*f170*/  IMAD R0, R0, 0x80, R26 ;  /* 0x0000008000007824 */ /* 0x000fe400078e021a */
[----:B------:R-:W4:Y:S04]  /*f180*/  LDL.LU R26, [R1+0x35c] ;  /* 0x00035c00011a7983 */ /* 0x000f280000300800 */
[----:B------:R-:W-:Y:S04]  /*f190*/  STS.U16 [R3+UR9+0xf00], R29 ;  /* 0x000f001d03007988 */ /* 0x000fe80008000409 */
[----:B--2---:R0:W-:Y:S04]  /*f1a0*/  STS.U16 [R3+UR9+0x1300], R25 ;  /* 0x0013001903007988 */ /* 0x0041e80008000409 */
[----:B0-----:R-:W2:Y:S04]  /*f1b0*/  LDL.LU R25, [R1+0x358] ;  /* 0x0003580001197983 */ /* 0x001ea80000300800 */
[----:B------:R-:W-:Y:S04]  /*f1c0*/  STS.U16 [R3+UR9+0x1700], R28 ;  /* 0x0017001c03007988 */ /* 0x000fe80008000409 */
[----:B------:R-:W-:Y:S04]  /*f1d0*/  STS.U16 [R3+UR9+0x1b00], R40 ;  /* 0x001b002803007988 */ /* 0x000fe80008000409 */
[----:B---3--:R-:W-:Y:S04]  /*f1e0*/  STS.U16 [R3+UR9+0x1f00], R44 ;  /* 0x001f002c03007988 */ /* 0x008fe80008000409 */
[----:B----4-:R0:W-:Y:S04]  /*f1f0*/  STS.U16 [R3+UR9+0x2300], R33 ;  /* 0x0023002103007988 */ /* 0x0101e80008000409 */
[----:B0-----:R-:W3:Y:S04]  /*f200*/  LDL.LU R33, [R1+0x354] ;  /* 0x0003540001217983 */ /* 0x001ee80000300800 */
[----:B------:R-:W4:Y:S04]  /*f210*/  LDL.LU R40, [R1+0x34c] ;  /* 0x00034c0001287983 */ /* 0x000f280000300800 */
[----:B------:R-:W4:Y:S04]  /*f220*/  LDL.LU R44, [R1+0x348] ;  /* 0x00034800012c7983 */ /* 0x000f280000300800 */
[----:B------:R0:W-:Y:S04]  /*f230*/  STS.U16 [R3+UR9+0x2700], R51 ;  /* 0x0027003303007988 */ /* 0x0001e80008000409 */
[----:B------:R1:W-:Y:S04]  /*f240*/  STS.U16 [R3+UR9+0x2b00], R52 ;  /* 0x002b003403007988 */ /* 0x0003e80008000409 */
[----:B0-----:R-:W4:Y:S04]  /*f250*/  LDL.LU R51, [R1+0x2ec] ;  /* 0x0002ec0001337983 */ /* 0x001f280000300800 */
[----:B-1----:R-:W4:Y:S04]  /*f260*/  LDL.LU R52, [R1+0x2e0] ;  /* 0x0002e00001347983 */ /* 0x002f280000300800 */
        /* <DEDUP_REMOVED lines=12> */
[----:B------:R0:W-:Y:S04]  /*f330*/  STS.U16 [R3+UR9+0x2f00], R39 ;  /* 0x002f002703007988 */ /* 0x0001e80008000409 */
[----:B------:R-:W4:Y:S04]  /*f340*/  LDL.LU R28, [R1+0x48] ;  /* 0x00004800011c7983 */ /* 0x000f280000300800 */
[----:B------:R1:W-:Y:S04]  /*f350*/  STS.U16 [R3+UR9+0x3300], R27 ;  /* 0x0033001b03007988 */ /* 0x0003e80008000409 */
[----:B0-----:R-:W4:Y:S04]  /*f360*/  LDL.LU R39, [R1+0x44] ;  /* 0x0000440001277983 */ /* 0x001f280000300800 */
[----:B------:R0:W-:Y:S04]  /*f370*/  STS.U16 [R3+UR9+0x3700], R26 ;  /* 0x0037001a03007988 */ /* 0x0001e80008000409 */
[----:B-1----:R-:W4:Y:S04]  /*f380*/  LDL.LU R27, [R1+0x40] ;  /* 0x00004000011b7983 */ /* 0x002f280000300800 */
[----:B0-----:R-:W4:Y:S04]  /*f390*/  LDL.LU R26, [R1+0x3c] ;  /* 0x00003c00011a7983 */ /* 0x001f280000300800 */
[----:B--2---:R0:W-:Y:S04]  /*f3a0*/  STS.U16 [R3+UR9+0x3b00], R25 ;  /* 0x003b001903007988 */ /* 0x0041e80008000409 */
[----:B0-----:R-:W2:Y:S04]  /*f3b0*/  LDL.LU R25, [R1+0x38] ;  /* 0x0000380001197983 */ /* 0x001ea80000300800 */
[----:B---3--:R0:W-:Y:S04]  /*f3c0*/  STS.U16 [R3+UR9+0x3f00], R33 ;  /* 0x003f002103007988 */ /* 0x0081e80008000409 */
[----:B----4-:R1:W-:Y:S04]  /*f3d0*/  STS.U16 [R3+UR9+0x4300], R40 ;  /* 0x0043002803007988 */ /* 0x0103e80008000409 */
[----:B------:R3:W-:Y:S04]  /*f3e0*/  STS.U16 [R3+UR9+0x4700], R44 ;  /* 0x0047002c03007988 */ /* 0x0007e80008000409 */
[----:B0-----:R-:W4:Y:S04]  /*f3f0*/  LDL.LU R33, [R1+0xed4] ;  /* 0x000ed40001217983 */ /* 0x001f280000300800 */
[----:B-1----:R-:W4:Y:S04]  /*f400*/  LDL.LU R40, [R1+0x4] ;  /* 0x0000040001287983 */ /* 0x002f280000300800 */
[----:B---3--:R-:W3:Y:S04]  /*f410*/  LDL.LU R44, [R1] ;  /* 0x00000000012c7983 */ /* 0x008ee80000300800 */
[----:B------:R0:W-:Y:S04]  /*f420*/  STS.U16 [R3+UR9+0x4b00], R51 ;  /* 0x004b003303007988 */ /* 0x0001e80008000409 */
[----:B------:R1:W-:Y:S04]  /*f430*/  STS.U16 [R3+UR9+0x4f00], R52 ;  /* 0x004f003403007988 */ /* 0x0003e80008000409 */
[----:B------:R1:W-:Y:S04]  /*f440*/  STS.U16 [R3+UR9+0x5300], R53 ;  /* 0x0053003503007988 */ /* 0x0003e80008000409 */
[----:B0-----:R-:W3:Y:S04]  /*f450*/  LDL.LU R51, [R1+0xed0] ;  /* 0x000ed00001337983 */ /* 0x001ee80000300800 */
[----:B-1----:R-:W3:Y:S04]  /*f460*/  LDL.LU R52, [R1+0xecc] ;  /* 0x000ecc0001347983 */ /* 0x002ee80000300800 */
[----:B------:R0:W-:Y:S04]  /*f470*/  STS.U16 [R3+UR9+0x5700], R50 ;  /* 0x0057003203007988 */ /* 0x0001e80008000409 */
[----:B------:R-:W3:Y:S04]  /*f480*/  LDL.LU R53, [R1+0x58] ;  /* 0x0000580001357983 */ /* 0x000ee80000300800 */
[----:B------:R1:W-:Y:S04]  /*f490*/  STS.U16 [R3+UR9+0x5b00], R10 ;  /* 0x005b000a03007988 */ /* 0x0003e80008000409 */
[----:B0-----:R-:W3:Y:S04]  /*f4a0*/  LDL.LU R50, [R1+0x50] ;  /* 0x0000500001327983 */ /* 0x001ee80000300800 */
[----:B------:R0:W-:Y:S04]  /*f4b0*/  STS.U16 [R3+UR9+0x5f00], R34 ;  /* 0x005f002203007988 */ /* 0x0001e80008000409 */
[----:B-1----:R-:W3:Y:S04]  /*f4c0*/  LDL.LU R10, [R1+0x4c] ;  /* 0x00004c00010a7983 */ /* 0x002ee80000300800 */
        /* <DEDUP_REMOVED lines=24> */
[----:B0-----:R-:W3:Y:S04]  /*f650*/  LDL.LU R26, [R1+0x54] ;  /* 0x00005400011a7983 */ /* 0x001ee80000300800 */
[----:B--2---:R0:W-:Y:S04]  /*f660*/  STS.U16 [R0+UR9+0x8800], R25 ;  /* 0x0088001900007988 */ /* 0x0041e80008000409 */
[----:B0-----:R-:W2:Y:S01]  /*f670*/  LDL.LU R25, [R1+0x90] ;  /* 0x0000900001197983 */ /* 0x001ea20000300800 */
[----:B------:R-:W-:-:S03]  /*f680*/  LOP3.LUT R3, R0, 0x10, RZ, 0x3c, !PT ;  /* 0x0000001000037812 */ /* 0x000fc600078e3cff */
[----:B------:R-:W-:Y:S04]  /*f690*/  STS.U16 [R0+UR9+0x9400], R32 ;  /* 0x0094002000007988 */ /* 0x000fe80008000409 */
[----:B------:R-:W-:Y:S04]  /*f6a0*/  STS.U16 [R0+UR9+0xd400], R31 ;  /* 0x00d4001f00007988 */ /* 0x000fe80008000409 */
[----:B------:R-:W-:Y:S04]  /*f6b0*/  STS.U16 [R0+UR9+0x9800], R30 ;  /* 0x0098001e00007988 */ /* 0x000fe80008000409 */
[----:B----4-:R-:W-:Y:S04]  /*f6c0*/  STS.U16 [R0+UR9+0xd000], R33 ;  /* 0x00d0002100007988 */ /* 0x010fe80008000409 */
[----:B------:R0:W-:Y:S04]  /*f6d0*/  STS.U16 [R0+UR9+0xc800], R40 ;  /* 0x00c8002800007988 */ /* 0x0001e80008000409 */
[----:B---3--:R1:W-:Y:S04]  /*f6e0*/  STS.U16 [R0+UR9+0x8c00], R44 ;  /* 0x008c002c00007988 */ /* 0x0083e80008000409 */
[----:B0-----:R-:W3:Y:S04]  /*f6f0*/  LDL.LU R40, [R1+0xc8] ;  /* 0x0000c80001287983 */ /* 0x001ee80000300800 */
[----:B-1----:R-:W4:Y:S04]  /*f700*/  LDL.LU R44, [R1+0xc0] ;  /* 0x0000c000012c7983 */ /* 0x002f280000300800 */
[----:B------:R-:W-:Y:S04]  /*f710*/  STS.U16 [R0+UR9+0x9000], R51 ;  /* 0x0090003300007988 */ /* 0x000fe80008000409 */
        /* <DEDUP_REMOVED lines=17> */
[----:B------:R0:W-:Y:S04]  /*f830*/  STS.U16 [R3+UR9+0xd880], R46 ;  /* 0x00d8802e03007988 */ /* 0x0001e80008000409 */
[----:B0-----:R-:W4:Y:S04]  /*f840*/  LDL.LU R46, [R1+0xec8] ;  /* 0x000ec800012e7983 */ /* 0x001f280000300800 */
[----:B--2---:R-:W-:Y:S04]  /*f850*/  STS.U16 [R3+UR9+0x9c80], R25 ;  /* 0x009c801903007988 */ /* 0x004fe80008000409 */
[----:B------:R0:W-:Y:S04]  /*f860*/  STS.U16 [R3+UR9+0xdc80], R48 ;  /* 0x00dc803003007988 */ /* 0x0001e80008000409 */
[----:B0-----:R-:W2:Y:S01]  /*f870*/  LDL.LU R48, [R1+0xec4] ;  /* 0x000ec40001307983 */ /* 0x001ea20000300800 */
[----:B------:R-:W-:-:S03]  /*f880*/  LOP3.LUT R6, R0, 0x20, RZ, 0x3c, !PT ;  /* 0x0000002000067812 */ /* 0x000fc600078e3cff */
[----:B------:R-:W-:Y:S04]  /*f890*/  STL [R1+0xec0], R0 ;  /* 0x000ec00001007387 */ /* 0x000fe80000100800 */
[----:B---3--:R-:W-:Y:S04]  /*f8a0*/  STS.U16 [R6+UR9+0x8100], R40 ;  /* 0x0081002806007988 */ /* 0x008fe80008000409 */
[----:B------:R-:W-:Y:S04]  /*f8b0*/  STS.U16 [R6+UR9+0xc100], R41 ;  /* 0x00c1002906007988 */ /* 0x000fe80008000409 */
[----:B----4-:R-:W-:Y:S04]  /*f8c0*/  STS.U16 [R6+UR9+0x8500], R44 ;  /* 0x0085002c06007988 */ /* 0x010fe80008000409 */
[----:B------:R-:W-:Y:S04]  /*f8d0*/  STS.U16 [R6+UR9+0xc500], R45 ;  /* 0x00c5002d06007988 */ /* 0x000fe80008000409 */
[----:B------:R-:W-:Y:S04]  /*f8e0*/  STS.U16 [R6+UR9+0x8900], R46 ;  /* 0x0089002e06007988 */ /* 0x000fe80008000409 */
[----:B------:R-:W-:Y:S04]  /*f8f0*/  STS.U16 [R6+UR9+0xc900], R47 ;  /* 0x00c9002f06007988 */ /* 0x000fe80008000409 */
[----:B------:R-:W-:Y:S04]  /*f900*/  STS.U16 [R6+UR9+0x8d00], R42 ;  /* 0x008d002a06007988 */ /* 0x000fe80008000409 */
[----:B------:R-:W-:Y:S04]  /*f910*/  STS.U16 [R6+UR9+0xcd00], R43 ;  /* 0x00cd002b06007988 */ /* 0x000fe80008000409 */
[----:B--2---:R-:W-:Y:S04]  /*f920*/  STS.U16 [R6+UR9+0x9100], R48 ;  /* 0x0091003006007988 */ /* 0x004fe80008000409 */
[----:B------:R0:W-:Y:S04]  /*f930*/  STS.U16 [R6+UR9+0xd100], R49 ;  /* 0x00d1003106007988 */ /* 0x0001e80008000409 */
[----:B0-----:R-:W2:Y:S04]  /*f940*/  LDL.LU R49, [R1+0x488] ;  /* 0x0004880001317983 */ /* 0x001ea80000300800 */
[----:B------:R-:W-:Y:S04]  /*f950*/  STS.U16 [R6+UR9+0x9500], R24 ;  /* 0x0095001806007988 */ /* 0x000fe80008000409 */
[----:B------:R-:W-:Y:S04]  /*f960*/  STS.U16 [R6+UR9+0xd500], R23 ;  /* 0x00d5001706007988 */ /* 0x000fe80008000409 */
[----:B------:R-:W-:Y:S04]  /*f970*/  STS.U16 [R6+UR9+0x9900], R22 ;  /* 0x0099001606007988 */ /* 0x000fe80008000409 */
[----:B------:R-:W-:Y:S04]  /*f980*/  STS.U16 [R6+UR9+0xd900], R15 ;  /* 0x00d9000f06007988 */ /* 0x000fe80008000409 */
[----:B------:R-:W-:Y:S04]  /*f990*/  STS.U16 [R6+UR9+0x9d00], R19 ;  /* 0x009d001306007988 */ /* 0x000fe80008000409 */
[----:B------:R0:W-:Y:S01]  /*f9a0*/  STS.U16 [R6+UR9+0xdd00], R14 ;  /* 0x00dd000e06007988 */ /* 0x0001e20008000409 */
[----:B------:R-:W-:-:S03]  /*f9b0*/  LOP3.LUT R3, R0, 0x30, RZ, 0x3c, !PT ;  /* 0x0000003000037812 */ /* 0x000fc600078e3cff */
[----:B0-----:R-:W3:Y:S04]  /*f9c0*/  LDL.LU R6, [R1+0x484] ;  /* 0x0004840001067983 */ /* 0x001ee80000300800 */
[----:B------:R-:W4:Y:S04]  /*f9d0*/  LDL.LU R7, [R1+0x480] ;  /* 0x0004800001077983 */ /* 0x000f280000300800 */
[----:B------:R-:W4:Y:S04]  /*f9e0*/  LDL.LU R8, [R1+0x47c] ;  /* 0x00047c0001087983 */ /* 0x000f280000300800 */
[----:B------:R-:W4:Y:S04]  /*f9f0*/  LDL.LU R36, [R1+0x478] ;  /* 0x0004780001247983 */ /* 0x000f280000300800 */
[----:B------:R-:W4:Y:S04]  /*fa00*/  LDL.LU R37, [R1+0x474] ;  /* 0x0004740001257983 */ /* 0x000f280000300800 */
[----:B------:R-:W4:Y:S04]  /*fa10*/  LDL.LU R29, [R1+0x470] ;  /* 0x00047000011d7983 */ /* 0x000f280000300800 */
[----:B------:R-:W4:Y:S04]  /*fa20*/  LDL.LU R28, [R1+0x46c] ;  /* 0x00046c00011c7983 */ /* 0x000f280000300800 */
[----:B------:R-:W4:Y:S04]  /*fa30*/  LDL.LU R39, [R1+0x468] ;  /* 0x0004680001277983 */ /* 0x000f280000300800 */
[----:B------:R-:W-:Y:S04]  /*fa40*/  STS.U16 [R3+UR9+0x8180], R18 ;  /* 0x0081801203007988 */ /* 0x000fe80008000409 */
[----:B------:R-:W4:Y:S04]  /*fa50*/  LDL.LU R27, [R1+0x464] ;  /* 0x00046400011b7983 */ /* 0x000f280000300800 */
[----:B------:R-:W-:Y:S04]  /*fa60*/  STS.U16 [R3+UR9+0xc180], R16 ;  /* 0x00c1801003007988 */ /* 0x000fe80008000409 */
[----:B------:R-:W4:Y:S04]  /*fa70*/  LDL.LU R26, [R1+0x460] ;  /* 0x00046000011a7983 */ /* 0x000f280000300800 */
[----:B------:R0:W-:Y:S04]  /*fa80*/  STS.U16 [R3+UR9+0x8580], R17 ;  /* 0x0085801103007988 */ /* 0x0001e80008000409 */
[----:B------:R-:W4:Y:S04]  /*fa90*/  LDL.LU R25, [R1+0x45c] ;  /* 0x00045c0001197983 */ /* 0x000f280000300800 */
[----:B0-----:R-:W4:Y:S04]  /*faa0*/  LDL.LU R17, [R1+0x458] ;  /* 0x0004580001117983 */ /* 0x001f280000300800 */
        /* <DEDUP_REMOVED lines=14> */
[----:B------:R-:W-:Y:S04]  /*fb90*/  STS.U16 [R3+UR9+0x8980], R12 ;  /* 0x0089800c03007988 */ /* 0x000fe80008000409 */
[----:B------:R2:W-:Y:S04]  /*fba0*/  STS.U16 [R3+UR9+0xc980], R11 ;  /* 0x00c9800b03007988 */ /* 0x0005e80008000409 */
[----:B------:R-:W4:Y:S01]  /*fbb0*/  LDL.LU R48, [R1+0x420] ;  /* 0x0004200001307983 */ /* 0x000f220000300800 */
[----:B--2---:R-:W-:-:S03]  /*fbc0*/  IMAD R3, R49, UR5, RZ ;  /* 0x0000000531037c24 */ /* 0x004fc6000f8e02ff */
[----:B------:R-:W2:Y:S01]  /*fbd0*/  LDL.LU R49, [R1+0x41c] ;  /* 0x00041c0001317983 */ /* 0x000ea20000300800 */
[----:B------:R-:W-:-:S04]  /*fbe0*/  IMAD.WIDE R30, R3, 0x2, R20 ;  /* 0x00000002031e7825 */ /* 0x000fc800078e0214 */
[----:B---3--:R-:W-:Y:S02]  /*fbf0*/  IMAD R6, R6, UR6, RZ ;  /* 0x0000000606067c24 */ /* 0x008fe4000f8e02ff */
[----:B----4-:R-:W-:Y:S02]  /*fc00*/  IMAD R7, R7, UR7, RZ ;  /* 0x0000000707077c24 */ /* 0x010fe4000f8e02ff */
[----:B------:R-:W-:Y:S02]  /*fc10*/  IMAD R8, R8, UR13, RZ ;  /* 0x0000000d08087c24 */ /* 0x000fe4000f8e02ff */
[----:B------:R-:W-:-:S04]  /*fc20*/  IMAD.WIDE R32, R7, 0x2, R20 ;  /* 0x0000000207207825 */ /* 0x000fc800078e0214 */
[----:B------:R-:W-:Y:S02]  /*fc30*/  IMAD R9, R36, UR14, RZ ;  /* 0x0000000e24097c24 */ /* 0x000fe4000f8e02ff */
[----:B------:R-:W-:Y:S02]  /*fc40*/  IMAD R10, R37, UR15, RZ ;  /* 0x0000000f250a7c24 */ /* 0x000fe4000f8e02ff */
[----:B------:R-:W-:Y:S02]  /*fc50*/  IMAD R11, R29, UR16, RZ ;  /* 0x000000101d0b7c24 */ /* 0x000fe4000f8e02ff */
[----:B------:R-:W-:Y:S02]  /*fc60*/  IMAD R12, R28, UR17, RZ ;  /* 0x000000111c0c7c24 */ /* 0x000fe4000f8e02ff */
[----:B------:R-:W-:-:S04]  /*fc70*/  IMAD.WIDE R28, R6, 0x2, R20 ;  /* 0x00000002061c7825 */ /* 0x000fc800078e0214 */
[----:B------:R-:W-:Y:S02]  /*fc80*/  IMAD R14, R27, UR19, RZ ;  /* 0x000000131b0e7c24 */ /* 0x000fe4000f8e02ff */
[----:B------:R-:W-:Y:S02]  /*fc90*/  IMAD R15, R26, UR20, RZ ;  /* 0x000000141a0f7c24 */ /* 0x000fe4000f8e02ff */
[----:B------:R-:W-:Y:S02]  /*fca0*/  IMAD R16, R25, UR21, RZ ;  /* 0x0000001519107c24 */ /* 0x000fe4000f8e02ff */
[----:B------:R-:W-:Y:S02]  /*fcb0*/  IMAD R13, R39, UR18, RZ ;  /* 0x00000012270d7c24 */ /* 0x000fe4000f8e02ff */
[----:B------:R-:W-:Y:S02]  /*fcc0*/  IMAD R17, R17, UR22, RZ ;  /* 0x0000001611117c24 */ /* 0x000fe4000f8e02ff */
[----:B------:R-:W-:-:S02]  /*fcd0*/  IMAD R27, R46, UR29, RZ ;  /* 0x0000001d2e1b7c24 */ /* 0x000fc4000f8e02ff */
[----:B------:R-:W-:-:S03]  /*fce0*/  IMAD R26, R42, UR31, RZ ;  /* 0x0000001f2a1a7c24 */ /* 0x000fc6000f8e02ff */
[----:B------:R-:W-:Y:S01]  /*fcf0*/  STL [R1+0x348], R27 ;  /* 0x0003481b01007387 */ /* 0x000fe20000100800 */
[----:B------:R-:W-:-:S03]  /*fd00*/  IMAD R25, R43, UR32, RZ ;  /* 0x000000202b197c24 */ /* 0x000fc6000f8e02ff */
[----:B------:R-:W-:Y:S01]  /*fd10*/  STL [R1+0x350], R26 ;  /* 0x0003501a01007387 */ /* 0x000fe20000100800 */
[----:B------:R-:W-:-:S03]  /*fd20*/  IMAD R24, R24, UR33, RZ ;  /* 0x0000002118187c24 */ /* 0x000fc6000f8e02ff */
[----:B------:R-:W-:Y:S01]  /*fd30*/  STL [R1+0x354], R25 ;  /* 0x0003541901007387 */ /* 0x000fe20000100800 */
[----:B------:R-:W-:-:S03]  /*fd40*/  IMAD R23, R23, UR34, RZ ;  /* 0x0000002217177c24 */ /* 0x000fc6000f8e02ff */
[----:B------:R-:W-:Y:S01]  /*fd50*/  STL [R1+0x358], R24 ;  /* 0x0003581801007387 */ /* 0x000fe20000100800 */
[----:B------:R-:W-:-:S03]  /*fd60*/  IMAD R22, R22, UR35, RZ ;  /* 0x0000002316167c24 */ /* 0x000fc6000f8e02ff */
[----:B------:R-:W-:Y:S04]  /*fd70*/  STL [R1+0x35c], R23 ;  /* 0x00035c1701007387 */ /* 0x000fe80000100800 */
[----:B------:R-:W-:Y:S04]  /*fd80*/  STL [R1+0x360], R22 ;  /* 0x0003601601007387 */ /* 0x000fe80000100800 */
[----:B------:R0:W-:Y:S04]  /*fd90*/  STL.64 [R1+0x2f0], R30 ;  /* 0x0002f01e01007387 */ /* 0x0001e80000100a00 */
[----:B------:R1:W-:Y:S04]  /*fda0*/  STL.64 [R1+0x2e8], R28 ;  /* 0x0002e81c01007387 */ /* 0x0003e80000100a00 */
[----:B------:R3:W-:Y:S01]  /*fdb0*/  STL.64 [R1+0x2e0], R32 ;  /* 0x0002e02001007387 */ /* 0x0007e20000100a00 */
[----:B0-----:R-:W-:-:S04]  /*fdc0*/  IMAD.WIDE R30, R8, 0x2, R20 ;  /* 0x00000002081e7825 */ /* 0x001fc800078e0214 */
[--C-:B-1----:R-:W-:Y:S01]  /*fdd0*/  IMAD.WIDE R28, R9, 0x2, R20.reuse ;  /* 0x00000002091c7825 */ /* 0x102fe200078e0214 */
[----:B------:R0:W-:Y:S03]  /*fde0*/  STL.64 [R1+0x288], R30 ;  /* 0x0002881e01007387 */ /* 0x0001e60000100a00 */
[--C-:B---3--:R-:W-:Y:S01]  /*fdf0*/  IMAD.WIDE R32, R10, 0x2, R20.reuse ;  /* 0x000000020a207825 */ /* 0x108fe200078e0214 */
[----:B------:R1:W-:Y:S04]  /*fe00*/  STL.64 [R1+0x280], R28 ;  /* 0x0002801c01007387 */ /* 0x0003e80000100a00 */
[----:B------:R3:W-:Y:S01]  /*fe10*/  STL.64 [R1+0x278], R32 ;  /* 0x0002782001007387 */ /* 0x0007e20000100a00 */
[----:B0-----:R-:W-:-:S04]  /*fe20*/  IMAD.WIDE R30, R11, 0x2, R20 ;  /* 0x000000020b1e7825 */ /* 0x001fc800078e0214 */
[--C-:B-1----:R-:W-:Y:S01]  /*fe30*/  IMAD.WIDE R28, R12, 0x2, R20.reuse ;  /* 0x000000020c1c7825 */ /* 0x102fe200078e0214 */
[----:B------:R0:W-:Y:S03]  /*fe40*/  STL.64 [R1+0x220], R30 ;  /* 0x0002201e01007387 */ /* 0x0001e60000100a00 */
[--C-:B---3--:R-:W-:Y:S01]  /*fe50*/  IMAD.WIDE R32, R13, 0x2, R20.reuse ;  /* 0x000000020d207825 */ /* 0x108fe200078e0214 */
[----:B------:R1:W-:Y:S03]  /*fe60*/  STL.64 [R1+0x218], R28 ;  /* 0x0002181c01007387 */ /* 0x0003e60000100a00 */
[----:B------:R-:W-:Y:S01]  /*fe70*/  IMAD R18, R18, UR23, RZ ;  /* 0x0000001712127c24 */ /* 0x000fe2000f8e02ff */
[----:B------:R3:W-:Y:S01]  /*fe80*/  STL.64 [R1+0x210], R32 ;  /* 0x0002102001007387 */ /* 0x0007e20000100a00 */
[----:B0-----:R-:W-:-:S04]  /*fe90*/  IMAD.WIDE R30, R14, 0x2, R20 ;  /* 0x000000020e1e7825 */ /* 0x001fc800078e0214 */
[--C-:B-1----:R-:W-:Y:S01]  /*fea0*/  IMAD.WIDE R28, R15, 0x2, R20.reuse ;  /* 0x000000020f1c7825 */ /* 0x102fe200078e0214 */
[----:B------:R0:W-:Y:S03]  /*feb0*/  STL.64 [R1+0x1c0], R30 ;  /* 0x0001c01e01007387 */ /* 0x0001e60000100a00 */
[----:B---3--:R-:W-:Y:S01]  /*fec0*/  IMAD.WIDE R32, R17, 0x2, R20 ;  /* 0x0000000211207825 */ /* 0x008fe200078e0214 */
[----:B------:R1:W-:Y:S03]  /*fed0*/  STL.64 [R1+0x1b8], R28 ;  /* 0x0001b81c01007387 */ /* 0x0003e60000100a00 */
[----:B------:R-:W-:Y:S02]  /*fee0*/  IMAD R19, R19, UR24, RZ ;  /* 0x0000001813137c24 */ /* 0x000fe4000f8e02ff */
[----:B------:R-:W-:-:S02]  /*fef0*/  IMAD R51, R40, UR25, RZ ;  /* 0x0000001928337c24 */ /* 0x000fc4000f8e02ff */
[--C-:B------:R-:W-:Y:S01]  /*ff00*/  IMAD.WIDE R42, R16, 0x2, R20.reuse ;  /* 0x00000002102a7825 */ /* 0x100fe200078e0214 */
[----:B------:R3:W-:Y:S03]  /*ff10*/  STL.64 [R1+0x168], R32 ;  /* 0x0001682001007387 */ /* 0x0007e60000100a00 */
[--C-:B0-----:R-:W-:Y:S01]  /*ff20*/  IMAD.WIDE R30, R18, 0x2, R20.reuse ;  /* 0x00000002121e7825 */ /* 0x101fe200078e0214 */
[----:B------:R-:W-:Y:S03]  /*ff30*/  STL.64 [R1+0x1b0], R42 ;  /* 0x0001b02a01007387 */ /* 0x000fe60000100a00 */
[----:B-1----:R-:W-:Y:S01]  /*ff40*/  IMAD.WIDE R28, R19, 0x2, R20 ;  /* 0x00000002131c7825 */ /* 0x002fe200078e0214 */
[----:B------:R0:W-:Y:S03]  /*ff50*/  STL.64 [R1+0x160], R30 ;  /* 0x0001601e01007387 */ /* 0x0001e60000100a00 */
[----:B------:R-:W-:-:S02]  /*ff60*/  IMAD R52, R41, UR26, RZ ;  /* 0x0000001a29347c24 */ /* 0x000fc4000f8e02ff */
[--C-:B---3--:R-:W-:Y:S01]  /*ff70*/  IMAD.WIDE R32, R51, 0x2, R20.reuse ;  /* 0x0000000233207825 */ /* 0x108fe200078e0214 */
[----:B------:R-:W-:Y:S03]  /*ff80*/  STL.64 [R1+0xd40], R42 ;  /* 0x000d402a01007387 */ /* 0x000fe60000100a00 */
[----:B------:R-:W-:Y:S02]  /*ff90*/  IMAD R45, R45, UR27, RZ ;  /* 0x0000001b2d2d7c24 */ /* 0x000fe4000f8e02ff */
[----:B------:R-:W-:Y:S01]  /*ffa0*/  IMAD R44, R44, UR28, RZ ;  /* 0x0000001c2c2c7c24 */ /* 0x000fe2000f8e02ff */
[----:B------:R1:W-:Y:S01]  /*ffb0*/  STL.64 [R1+0x158], R28 ;  /* 0x0001581c01007387 */ /* 0x0003e20000100a00 */
[----:B0-----:R-:W-:-:S03]  /*ffc0*/  IMAD.WIDE R30, R52, 0x2, R20 ;  /* 0x00000002341e7825 */ /* 0x001fc600078e0214 */
[----:B------:R0:W-:Y:S01]  /*ffd0*/  STL.64 [R1+0x150], R32 ;  /* 0x0001502001007387 */ /* 0x0001e20000100a00 */
[----:B------:R-:W-:-:S03]  /*ffe0*/  IMAD R0, R47, UR30, RZ ;  /* 0x0000001e2f007c24 */ /* 0x000fc6000f8e02ff */
[----:B------:R3:W-:Y:S01]  /*fff0*/  STL.64 [R1+0x108], R30 ;  /* 0x0001081e01007387 */ /* 0x0007e20000100a00 */
[----:B-1----:R-:W-:-:S04]  /*10000*/  IMAD.WIDE R28, R45, 0x2, R20 ;  /* 0x000000022d1c7825 */ /* 0x002fc800078e0214 */
[--C-:B0-----:R-:W-:Y:S01]  /*10010*/  IMAD.WIDE R32, R44, 0x2, R20.reuse ;  /* 0x000000022c207825 */ /* 0x101fe200078e0214 */
[----:B------:R0:W-:Y:S03]  /*10020*/  STL.64 [R1+0x100], R28 ;  /* 0x0001001c01007387 */ /* 0x0001e60000100a00 */
[--C-:B---3--:R-:W-:Y:S01]  /*10030*/  IMAD.WIDE R30, R27, 0x2, R20.reuse ;  /* 0x000000021b1e7825 */ /* 0x108fe200078e0214 */
[----:B------:R1:W-:Y:S04]  /*10040*/  STL.64 [R1+0xf8], R32 ;  /* 0x0000f82001007387 */ /* 0x0003e80000100a00 */
[----:B------:R3:W-:Y:S01]  /*10050*/  STL.64 [R1+0xf0], R30 ;  /* 0x0000f01e01007387 */ /* 0x0007e20000100a00 */
[----:B0-----:R-:W-:-:S04]  /*10060*/  IMAD.WIDE R28, R0, 0x2, R20 ;  /* 0x00000002001c7825 */ /* 0x001fc800078e0214 */
[----:B-1----:R-:W-:-:S04]  /*10070*/  IMAD.WIDE R32, R26, 0x2, R20 ;  /* 0x000000021a207825 */ /* 0x002fc800078e0214 */
[--C-:B---3--:R-:W-:Y:S01]  /*10080*/  IMAD.WIDE R30, R25, 0x2, R20.reuse ;  /* 0x00000002191e7825 */ /* 0x108fe200078e0214 */
[----:B------:R-:W-:Y:S03]  /*10090*/  STL.64 [R1+0xdd8], R32 ;  /* 0x000dd82001007387 */ /* 0x000fe60000100a00 */
[----:B------:R-:W-:Y:S01]  /*100a0*/  IMAD R53, R48, UR36, RZ ;  /* 0x0000002430357c24 */ /* 0x000fe2000f8e02ff */
[----:B------:R0:W-:Y:S01]  /*100b0*/  STL.64 [R1], R28 ;  /* 0x0000001c01007387 */ /* 0x0001e20000100a00 */
[----:B------:R-:W-:-:S03]  /*100c0*/  IMAD.WIDE R26, R23, 0x2, R20 ;  /* 0x00000002171a7825 */ /* 0x000fc600078e0214 */
[----:B------:R-:W-:Y:S01]  /*100d0*/  STL.64 [R1+0xd48], R30 ;  /* 0x000d481e01007387 */ /* 0x000fe20000100a00 */
[----:B0-----:R-:W-:-:S04]  /*100e0*/  IMAD.WIDE R28, R24, 0x2, R20 ;  /* 0x00000002181c7825 */ /* 0x001fc800078e0214 */
[--C-:B------:R-:W-:Y:S01]  /*100f0*/  IMAD.WIDE R24, R22, 0x2, R20.reuse ;  /* 0x0000000216187825 */ /* 0x100fe200078e0214 */
[----:B------:R-:W-:Y:S03]  /*10100*/  STL.64 [R1+0xcf8], R28 ;  /* 0x000cf81c01007387 */ /* 0x000fe60000100a00 */
[----:B------:R-:W-:-:S04]  /*10110*/  IMAD.WIDE R22, R53, 0x2, R20 ;  /* 0x0000000235167825 */ /* 0x000fc800078e0214 */
[----:B--2---:R-:W-:Y:S01]  /*10120*/  IMAD R50, R49, UR37, RZ ;  /* 0x0000002531327c24 */ /* 0x004fe2000f8e02ff */
[----:B------:R-:W-:Y:S03]  /*10130*/  STL [R1+0xe00], R26 ;  /* 0x000e001a01007387 */ /* 0x000fe60000100800 */
[----:B------:R-:W-:Y:S01]  /*10140*/  IMAD.WIDE R20, R50, 0x2, R20 ;  /* 0x0000000232147825 */ /* 0x000fe200078e0214 */
[----:B------:R-:W-:Y:S04]  /*10150*/  STL [R1+0xdd0], R27 ;  /* 0x000dd01b01007387 */ /* 0x000fe80000100800 */
[----:B------:R-:W-:Y:S01]  /*10160*/  STL.64 [R1+0xda8], R24 ;  /* 0x000da81801007387 */ /* 0x000fe20000100a00 */
[----:B------:R-:W-:-:S03]  /*10170*/  IMAD.WIDE R42, R6, 0x2, R4 ;  /* 0x00000002062a7825 */ /* 0x000fc600078e0204 */
[----:B------:R-:W-:Y:S04]  /*10180*/  STL.64 [R1+0xd58], R22 ;  /* 0x000d581601007387 */ /* 0x000fe80000100a00 */
[----:B------:R0:W-:Y:S01]  /*10190*/  STL.64 [R1+0xcf0], R20 ;  /* 0x000cf01401007387 */ /* 0x0001e20000100a00 */
[----:B------:R-:W-:-:S03]  /*101a0*/  IMAD.WIDE R46, R7, 0x2, R4 ;  /* 0x00000002072e7825 */ /* 0x000fc600078e0204 */
[----:B------:R1:W-:Y:S01]  /*101b0*/  STL.64 [R1+0xdb8], R2 ;  /* 0x000db80201007387 */ /* 0x0003e20000100a00 */
[----:B0-----:R-:W-:-:S04]  /*101c0*/  IMAD.WIDE R20, R3, 0x2, R4 ;  /* 0x0000000203147825 */ /* 0x001fc800078e0204 */
[--C-:B-1----:R-:W-:Y:S01]  /*101d0*/  IMAD.WIDE R2, R8, 0x2, R4.reuse ;  /* 0x0000000208027825 */ /* 0x102fe200078e0204 */
[----:B------:R-:W-:Y:S04]  /*101e0*/  STL.64 [R1+0xd8], R20 ;  /* 0x0000d81401007387 */ /* 0x000fe80000100a00 */
[----:B------:R-:W-:Y:S01]  /*101f0*/  STL.64 [R1+0xd0], R42 ;  /* 0x0000d02a01007387 */ /* 0x000fe20000100a00 */
[----:B------:R-:W-:-:S03]  /*10200*/  IMAD.WIDE R34, R9, 0x2, R4 ;  /* 0x0000000209227825 */ /* 0x000fc600078e0204 */
[----:B------:R0:W-:Y:S04]  /*10210*/  STL.64 [R1+0xc0], R2 ;  /* 0x0000c00201007387 */ /* 0x0001e80000100a00 */
[----:B------:R-:W-:Y:S04]  /*10220*/  STL.64 [R1+0xd68], R42 ;  /* 0x000d682a01007387 */ /* 0x000fe80000100a00 */
[----:B------:R-:W-:Y:S04]  /*10230*/  STL.64 [R1+0xc8], R46 ;  /* 0x0000c82e01007387 */ /* 0x000fe80000100a00 */
[----:B------:R1:W-:Y:S01]  /*10240*/  STL.64 [R1+0xd78], R46 ;  /* 0x000d782e01007387 */ /* 0x0003e20000100a00 */
[----:B0-----:R-:W-:-:S03]  /*10250*/  IMAD.WIDE R2, R13, 0x2, R4 ;  /* 0x000000020d027825 */ /* 0x001fc600078e0204 */
[----:B------:R-:W-:Y:S01]  /*10260*/  STL.64 [R1+0xb8], R34 ;  /* 0x0000b82201007387 */ /* 0x000fe20000100a00 */
[----:B------:R-:W-:-:S03]  /*10270*/  IMAD.WIDE R48, R10, 0x2, R4 ;  /* 0x000000020a307825 */ /* 0x000fc600078e0204 */
[----:B------:R-:W-:Y:S01]  /*10280*/  STL.64 [R1+0xd88], R34 ;  /* 0x000d882201007387 */ /* 0x000fe20000100a00 */
[----:B-1----:R-:W-:-:S05]  /*10290*/  IMAD.WIDE R46, R11, 0x2, R4 ;  /* 0x000000020b2e7825 */ /* 0x002fca00078e0204 */
[----:B------:R-:W-:Y:S01]  /*102a0*/  STL.64 [R1+0xa8], R46 ;  /* 0x0000a82e01007387 */ /* 0x000fe20000100a00 */
[----:B------:R-:W-:-:S03]  /*102b0*/  IMAD.WIDE R36, R12, 0x2, R4 ;  /* 0x000000020c247825 */ /* 0x000fc600078e0204 */
[----:B------:R-:W-:Y:S04]  /*102c0*/  STL [R1+0xd90], R47 ;  /* 0x000d902f01007387 */ /* 0x000fe80000100800 */
[----:B------:R-:W-:Y:S01]  /*102d0*/  STL.64 [R1+0x98], R2 ;  /* 0x0000980201007387 */ /* 0x000fe20000100a00 */
[----:B------:R-:W-:-:S03]  /*102e0*/  IMAD.WIDE R42, R14, 0x2, R4 ;  /* 0x000000020e2a7825 */ /* 0x000fc600078e0204 */
[----:B------:R0:W-:Y:S04]  /*102f0*/  STL.64 [R1+0xdc8], R46 ;  /* 0x000dc82e01007387 */ /* 0x0001e80000100a00 */
[----:B------:R-:W-:Y:S04]  /*10300*/  STL.64 [R1+0xb0], R48 ;  /* 0x0000b03001007387 */ /* 0x000fe80000100a00 */
[----:B------:R-:W-:Y:S01]  /*10310*/  STL.64 [R1+0xd98], R48 ;  /* 0x000d983001007387 */ /* 0x000fe20000100a00 */
[----:B0-----:R-:W-:-:S03]  /*10320*/  IMAD.WIDE R46, R38, 0x2, R4 ;  /* 0x00000002262e7825 */ /* 0x001fc600078e0204 */
[----:B------:R-:W2:Y:S01]  /*10330*/  LDL.LU R33, [R1+0x348] ;  /* 0x0003480001217983 */ /* 0x000ea20000300800 */
[----:B------:R-:W-:-:S03]  /*10340*/  IMAD.WIDE R38, R15, 0x2, R4 ;  /* 0x000000020f267825 */ /* 0x000fc600078e0204 */
[----:B------:R-:W-:Y:S04]  /*10350*/  STL.64 [R1+0xa0], R36 ;  /* 0x0000a02401007387 */ /* 0x000fe80000100a00 */
[----:B------:R-:W-:Y:S01]  /*10360*/  STL.64 [R1+0xde8], R36 ;  /* 0x000de82401007387 */ /* 0x000fe20000100a00 */
[----:B------:R-:W-:-:S03]  /*10370*/  IMAD.WIDE R2, R17, 0x2, R4 ;  /* 0x0000000211027825 */ /* 0x000fc600078e0204 */
[----:B------:R-:W-:Y:S01]  /*10380*/  STL.64 [R1+0x90], R46 ;  /* 0x0000902e01007387 */ /* 0x000fe20000100a00 */
[----:B------:R-:W-:-:S03]  /*10390*/  IMAD.WIDE R28, R16, 0x2, R4 ;  /* 0x00000002101c7825 */ /* 0x000fc600078e0204 */
[----:B------:R-:W-:Y:S04]  /*103a0*/  STL.64 [R1+0xdf8], R46 ;  /* 0x000df82e01007387 */ /* 0x000fe80000100a00 */
[----:B------:R-:W-:Y:S01]  /*103b0*/  STL.64 [R1+0x88], R42 ;  /* 0x0000882a01007387 */ /* 0x000fe20000100a00 */
[----:B------:R-:W-:-:S03]  /*103c0*/  IMAD.WIDE R22, R18, 0x2, R4 ;  /* 0x0000000212167825 */ /* 0x000fc600078e0204 */
[----:B------:R-:W-:Y:S04]  /*103d0*/  STL.64 [R1+0xe08], R42 ;  /* 0x000e082a01007387 */ /* 0x000fe80000100a00 */
[----:B------:R-:W-:Y:S04]  /*103e0*/  STL.64 [R1+0x80], R38 ;  /* 0x0000802601007387 */ /* 0x000fe80000100a00 */
[----:B------:R-:W-:Y:S04]  /*103f0*/  STL [R1+0xe20], R38 ;  /* 0x000e202601007387 */ /* 0x000fe80000100800 */
[----:B------:R-:W-:Y:S04]  /*10400*/  STL [R1+0xe10], R39 ;  /* 0x000e102701007387 */ /* 0x000fe80000100800 */
[----:B------:R-:W-:Y:S01]  /*10410*/  STL.64 [R1+0x70], R2 ;  /* 0x0000700201007387 */ /* 0x000fe20000100a00 */
[----:B------:R-:W-:-:S03]  /*10420*/  IMAD.WIDE R40, R19, 0x2, R4 ;  /* 0x0000000213287825 */ /* 0x000fc600078e0204 */
[----:B------:R2:W-:Y:S04]  /*10430*/  STL.64 [R1+0xe18], R2 ;  /* 0x000e180201007387 */ /* 0x0005e80000100a00 */
[----:B------:R-:W-:Y:S04]  /*10440*/  STL.64 [R1+0x78], R28 ;  /* 0x0000781c01007387 */ /* 0x000fe80000100a00 */
[----:B------:R-:W-:Y:S04]  /*10450*/  STL.64 [R1+0xe28], R28 ;  /* 0x000e281c01007387 */ /* 0x000fe80000100a00 */
[----:B------:R-:W-:Y:S04]  /*10460*/  STL.64 [R1+0x68], R22 ;  /* 0x0000681601007387 */ /* 0x000fe80000100a00 */
[----:B------:R-:W-:Y:S01]  /*10470*/  STL [R1+0xe40], R22 ;  /* 0x000e401601007387 */ /* 0x000fe20000100800 */
[----:B------:R-:W-:-:S03]  /*10480*/  IMAD.WIDE R24, R52, 0x2, R4 ;  /* 0x0000000234187825 */ /* 0x000fc600078e0204 */
[----:B------:R-:W-:Y:S04]  /*10490*/  STL [R1+0xe30], R23 ;  /* 0x000e301701007387 */ /* 0x000fe80000100800 */
[----:B------:R-:W-:Y:S01]  /*104a0*/  STL [R1+0xe50], R51 ;  /* 0x000e503301007387 */ /* 0x000fe20000100800 */
[----:B------:R-:W-:-:S03]  /*104b0*/  IMAD.WIDE R20, R51, 0x2, R4 ;  /* 0x0000000233147825 */ /* 0x000fc600078e0204 */
[----:B------:R-:W-:Y:S04]  /*104c0*/  STL [R1+0xe60], R52 ;  /* 0x000e603401007387 */ /* 0x000fe80000100800 */
[----:B------:R-:W-:Y:S04]  /*104d0*/  STL.64 [R1+0x60], R40 ;  /* 0x0000602801007387 */ /* 0x000fe80000100a00 */
[----:B------:R0:W-:Y:S04]  /*104e0*/  STL.64 [R1+0xe38], R40 ;  /* 0x000e382801007387 */ /* 0x0001e80000100a00 */
[----:B------:R-:W3:Y:S04]  /*104f0*/  LDL.LU R10, [R1+0x350] ;  /* 0x00035000010a7983 */ /* 0x000ee80000300800 */
[----:B------:R-:W4:Y:S04]  /*10500*/  LDL.LU R9, [R1+0x354] ;  /* 0x0003540001097983 */ /* 0x000f280000300800 */
[----:B------:R-:W4:Y:S04]  /*10510*/  LDL.LU R8, [R1+0x358] ;  /* 0x0003580001087983 */ /* 0x000f280000300800 */
[----:B------:R-:W-:Y:S04]  /*10520*/  STL.64 [R1+0x50], R24 ;  /* 0x0000501801007387 */ /* 0x000fe80000100a00 */
[----:B------:R-:W-:Y:S04]  /*10530*/  STL.64 [R1+0xe48], R24 ;  /* 0x000e481801007387 */ /* 0x000fe80000100a00 */
[----:B------:R-:W-:Y:S04]  /*10540*/  STL.64 [R1+0x58], R20 ;  /* 0x0000581401007387 */ /* 0x000fe80000100a00 */
[----:B------:R-:W-:Y:S04]  /*10550*/  STL.64 [R1+0xe58], R20 ;  /* 0x000e581401007387 */ /* 0x000fe80000100a00 */
[----:B------:R-:W4:Y:S04]  /*10560*/  LDL.LU R7, [R1+0x35c] ;  /* 0x00035c0001077983 */ /* 0x000f280000300800 */
[----:B------:R-:W4:Y:S01]  /*10570*/  LDL.LU R6, [R1+0x360] ;  /* 0x0003600001067983 */ /* 0x000f220000300800 */
[----:B------:R-:W-:-:S04]  /*10580*/  IMAD.WIDE R30, R45, 0x2, R4 ;  /* 0x000000022d1e7825 */ /* 0x000fc800078e0204 */
[----:B------:R-:W-:-:S04]  /*10590*/  IMAD.WIDE R18, R0, 0x2, R4 ;  /* 0x0000000200127825 */ /* 0x000fc800078e0204 */
[----:B------:R-:W-:-:S04]  /*105a0*/  IMAD.WIDE R44, R44, 0x2, R4 ;  /* 0x000000022c2c7825 */ /* 0x000fc800078e0204 */
[----:B--2---:R-:W-:-:S05]  /*105b0*/  IMAD.WIDE R2, R33, 0x2, R4 ;  /* 0x0000000221027825 */ /* 0x004fca00078e0204 */
[----:B------:R1:W-:Y:S04]  /*105c0*/  STL.64 [R1+0x38], R2 ;  /* 0x0000380201007387 */ /* 0x0003e80000100a00 */
[----:B------:R-:W-:Y:S04]  /*105d0*/  STL.64 [R1+0x48], R30 ;  /* 0x0000481e01007387 */ /* 0x000fe80000100a00 */
[----:B------:R-:W-:Y:S04]  /*105e0*/  STL.64 [R1+0xe68], R30 ;  /* 0x000e681e01007387 */ /* 0x000fe80000100a00 */
[----:B------:R-:W2:Y:S04]  /*105f0*/  LDL.LU R0, [R1+0xec0] ;  /* 0x000ec00001007983 */ /* 0x000ea80000300800 */
[----:B0-----:R-:W2:Y:S04]  /*10600*/  LDL.LU R40, [R1+0x39c] ;  /* 0x00039c0001287983 */ /* 0x001ea80000300800 */
[----:B------:R-:W2:Y:S04]  /*10610*/  LDL.LU R41, [R1+0x398] ;  /* 0x0003980001297983 */ /* 0x000ea80000300800 */
[----:B------:R-:W2:Y:S04]  /*10620*/  LDL.LU R28, [R1+0x394] ;  /* 0x00039400011c7983 */ /* 0x000ea80000300800 */
[----:B------:R-:W2:Y:S04]  /*10630*/  LDL.LU R29, [R1+0x390] ;  /* 0x00039000011d7983 */ /* 0x000ea80000300800 */
[----:B-1----:R-:W2:Y:S04]  /*10640*/  LDL.LU R2, [R1+0x38c] ;  /* 0x00038c0001027983 */ /* 0x002ea80000300800 */
[----:B------:R-:W2:Y:S04]  /*10650*/  LDL.LU R3, [R1+0x388] ;  /* 0x0003880001037983 */ /* 0x000ea80000300800 */
        /* <DEDUP_REMOVED lines=9> */
[----:B------:R-:W-:Y:S01]  /*106f0*/  STL [R1+0xe80], R18 ;  /* 0x000e801201007387 */ /* 0x000fe20000100800 */
[----:B---3--:R-:W-:-:S03]  /*10700*/  IMAD.WIDE R16, R10, 0x2, R4 ;  /* 0x000000020a107825 */ /* 0x008fc600078e0204 */
[----:B------:R-:W-:Y:S01]  /*10710*/  STL [R1+0xe70], R19 ;  /* 0x000e701301007387 */ /* 0x000fe20000100800 */
[----:B----4-:R-:W-:-:S03]  /*10720*/  IMAD.WIDE R14, R9, 0x2, R4 ;  /* 0x00000002090e7825 */ /* 0x010fc600078e0204 */
[----:B------:R-:W-:Y:S01]  /*10730*/  STL.64 [R1+0x40], R44 ;  /* 0x0000402c01007387 */ /* 0x000fe20000100a00 */
[----:B------:R-:W-:-:S03]  /*10740*/  IMAD.WIDE R12, R8, 0x2, R4 ;  /* 0x00000002080c7825 */ /* 0x000fc600078e0204 */
[----:B------:R-:W-:Y:S04]  /*10750*/  STL.64 [R1+0xe78], R44 ;  /* 0x000e782c01007387 */ /* 0x000fe80000100a00 */
[----:B------:R-:W-:Y:S04]  /*10760*/  STL.64 [R1+0xe88], R16 ;  /* 0x000e881001007387 */ /* 0x000fe80000100a00 */
[----:B------:R-:W-:Y:S04]  /*10770*/  STL [R1+0xea0], R14 ;  /* 0x000ea00e01007387 */ /* 0x000fe80000100800 */
[----:B------:R-:W-:Y:S01]  /*10780*/  STL [R1+0xe90], R15 ;  /* 0x000e900f01007387 */ /* 0x000fe20000100800 */
[----:B------:R-:W-:-:S03]  /*10790*/  IMAD.WIDE R10, R7, 0x2, R4 ;  /* 0x00000002070a7825 */ /* 0x000fc600078e0204 */
[----:B------:R-:W-:Y:S01]  /*107a0*/  STL.64 [R1+0xe98], R12 ;  /* 0x000e980c01007387 */ /* 0x000fe20000100a00 */
[----:B------:R-:W-:-:S03]  /*107b0*/  IMAD.WIDE R8, R6, 0x2, R4 ;  /* 0x0000000206087825 */ /* 0x000fc600078e0204 */
[----:B------:R-:W-:Y:S01]  /*107c0*/  STL.64 [R1+0xea8], R10 ;  /* 0x000ea80a01007387 */ /* 0x000fe20000100a00 */
[----:B------:R-:W-:-:S03]  /*107d0*/  IMAD.WIDE R6, R53, 0x2, R4 ;  /* 0x0000000235067825 */ /* 0x000fc600078e0204 */
[----:B------:R-:W3:Y:S01]  /*107e0*/  LDL.LU R53, [R1+0xebc] ;  /* 0x000ebc0001357983 */ /* 0x000ee20000300800 */
[----:B------:R-:W-:-:S03]  /*107f0*/  IMAD.WIDE R4, R50, 0x2, R4 ;  /* 0x0000000232047825 */ /* 0x000fc600078e0204 */
[----:B------:R-:W4:Y:S01]  /*10800*/  LDL.LU R50, [R1+0xeb8] ;  /* 0x000eb80001327983 */ /* 0x000f220000300800 */
[----:B--2---:R-:W-:-:S05]  /*10810*/  LOP3.LUT R47, R0, 0x30, RZ, 0x3c, !PT ;  /* 0x00000030002f7812 */ /* 0x004fca00078e3cff */
[----:B------:R-:W-:Y:S04]  /*10820*/  STS.U16 [R47+UR9+0x8d80], R40 ;  /* 0x008d80282f007988 */ /* 0x000fe80008000409 */
[----:B------:R-:W-:Y:S04]  /*10830*/  STS.U16 [R47+UR9+0xcd80], R41 ;  /* 0x00cd80292f007988 */ /* 0x000fe80008000409 */
[----:B------:R-:W-:Y:S04]  /*10840*/  STS.U16 [R47+UR9+0x9180], R28 ;  /* 0x0091801c2f007988 */ /* 0x000fe80008000409 */
[----:B------:R-:W-:Y:S04]  /*10850*/  STS.U16 [R47+UR9+0xd180], R29 ;  /* 0x00d1801d2f007988 */ /* 0x000fe80008000409 */
[----:B------:R0:W-:Y:S04]  /*10860*/  STS.U16 [R47+UR9+0x9580], R2 ;  /* 0x009580022f007988 */ /* 0x0001e80008000409 */
[----:B------:R-:W-:Y:S04]  /*10870*/  STS.U16 [R47+UR9+0xd580], R3 ;  /* 0x00d580032f007988 */ /* 0x000fe80008000409 */
[----:B------:R-:W-:Y:S01]  /*10880*/  STS.U16 [R47+UR9+0x9980], R42 ;  /* 0x0099802a2f007988 */ /* 0x000fe20008000409 */
[----:B0-----:R-:W-:-:S03]  /*10890*/  LOP3.LUT R2, R0, 0x40, RZ, 0x3c, !PT ;  /* 0x0000004000027812 */ /* 0x001fc600078e3cff */
        /* <DEDUP_REMOVED lines=8> */
[----:B----4-:R0:W-:Y:S04]  /*10920*/  STS.U16 [R2+UR9+0xca00], R50 ;  /* 0x00ca003202007988 */ /* 0x0101e80008000409 */
[----:B---3--:R1:W-:Y:S04]  /*10930*/  STS.U16 [R2+UR9+0x8e00], R53 ;  /* 0x008e003502007988 */ /* 0x0083e80008000409 */
[----:B0-----:R-:W2:Y:S04]  /*10940*/  LDL.LU R50, [R1+0xeb4] ;  /* 0x000eb40001327983 */ /* 0x001ea80000300800 */
[----:B-1----:R-:W3:Y:S04]  /*10950*/  LDL.LU R53, [R1+0xeb0] ;  /* 0x000eb00001357983 */ /* 0x002ee80000300800 */
[----:B------:R-:W4:Y:S04]  /*10960*/  LDL.64 R10, [R1+0x2f0] ;  /* 0x0002f000010a7983 */ /* 0x000f280000100a00 */
[----:B------:R-:W2:Y:S04]  /*10970*/  LDL.64 R12, [R1+0x2e8] ;  /* 0x0002e800010c7983 */ /* 0x000ea80000100a00 */
[----:B------:R-:W3:Y:S04]  /*10980*/  LDL.64 R16, [R1+0x288] ;  /* 0x0002880001107983 */ /* 0x000ee80000100a00 */
        /* <DEDUP_REMOVED lines=9> */
[----:B------:R-:W3:Y:S01]  /*10a20*/  LDL.64 R36, [R1+0x100] ;  /* 0x0001000001247983 */ /* 0x000ee20000100a00 */
[----:B------:R-:W-:-:S02]  /*10a30*/  PRMT R14, RZ, 0x7610, R14 ;  /* 0x00007610ff0e7816 */ /* 0x000fc4000000000e */
[----:B------:R-:W-:Y:S01]  /*10a40*/  PRMT R15, RZ, 0x7610, R15 ;  /* 0x00007610ff0f7816 */ /* 0x000fe2000000000f */
[----:B------:R-:W3:Y:S01]  /*10a50*/  LDL.64 R32, [R1+0xf8] ;  /* 0x0000f80001207983 */ /* 0x000ee20000100a00 */
[----:B------:R-:W-:Y:S02]  /*10a60*/  PRMT R18, RZ, 0x7610, R18 ;  /* 0x00007610ff127816 */ /* 0x000fe40000000012 */
[----:B------:R-:W-:Y:S01]  /*10a70*/  PRMT R19, RZ, 0x7610, R19 ;  /* 0x00007610ff137816 */ /* 0x000fe20000000013 */
[----:B------:R-:W3:Y:S01]  /*10a80*/  LDL.64 R48, [R1] ;  /* 0x0000000001307983 */ /* 0x000ee20000100a00 */
[----:B------:R-:W-:Y:S02]  /*10a90*/  PRMT R52, RZ, 0x7610, R52 ;  /* 0x00007610ff347816 */ /* 0x000fe40000000034 */
[----:B------:R-:W-:Y:S02]  /*10aa0*/  PRMT R51, RZ, 0x7610, R51 ;  /* 0x00007610ff337816 */ /* 0x000fe40000000033 */
[----:B------:R-:W-:-:S02]  /*10ab0*/  PRMT R22, RZ, 0x7610, R22 ;  /* 0x00007610ff167816 */ /* 0x000fc40000000016 */
[----:B------:R-:W-:Y:S02]  /*10ac0*/  PRMT R23, RZ, 0x7610, R23 ;  /* 0x00007610ff177816 */ /* 0x000fe40000000017 */
[----:B------:R-:W-:Y:S02]  /*10ad0*/  PRMT R38, RZ, 0x7610, R38 ;  /* 0x00007610ff267816 */ /* 0x000fe40000000026 */
[----:B------:R-:W-:Y:S02]  /*10ae0*/  PRMT R39, RZ, 0x7610, R39 ;  /* 0x00007610ff277816 */ /* 0x000fe40000000027 */
[----:B------:R-:W-:Y:S01]  /*10af0*/  PRMT R26, RZ, 0x7610, R26 ;  /* 0x00007610ff1a7816 */ /* 0x000fe2000000001a */
[----:B----4-:R-:W4:Y:S04]  /*10b00*/  @P0 LDG.E.U16 R14, desc[UR10][R10.64] ;  /* 0x0000000a0a0e0981 */ /* 0x010f28000c1e1500 */
[----:B--2---:R-:W2:Y:S04]  /*10b10*/  @P0 LDG.E.U16 R15, desc[UR10][R12.64] ;  /* 0x0000000a0c0f0981 */ /* 0x004ea8000c1e1500 */
[----:B---3--:R-:W3:Y:S04]  /*10b20*/  @P0 LDG.E.U16 R18, desc[UR10][R16.64] ;  /* 0x0000000a10120981 */ /* 0x008ee8000c1e1500 */
[----:B------:R-:W2:Y:S04]  /*10b30*/  @P0 LDG.E.U16 R19, desc[UR10][R44.64] ;  /* 0x0000000a2c130981 */ /* 0x000ea8000c1e1500 */
[----:B------:R-:W2:Y:S04]  /*10b40*/  @P0 LDG.E.U16 R52, desc[UR10][R30.64] ;  /* 0x0000000a1e340981 */ /* 0x000ea8000c1e1500 */
[----:B------:R-:W3:Y:S04]  /*10b50*/  @P0 LDG.E.U16 R51, desc[UR10][R20.64] ;  /* 0x0000000a14330981 */ /* 0x000ee8000c1e1500 */
[----:B------:R-:W3:Y:S04]  /*10b60*/  @P0 LDG.E.U16 R22, desc[UR10][R24.64] ;  /* 0x0000000a18160981 */ /* 0x000ee8000c1e1500 */
[----:B------:R-:W3:Y:S01]  /*10b70*/  @P0 LDG.E.U16 R23, desc[UR10][R40.64] ;  /* 0x0000000a28170981 */ /* 0x000ee2000c1e1500 */
[----:B------:R-:W-:-:S03]  /*10b80*/  PRMT R50, RZ, 0x7610, R50 ;  /* 0x00007610ff327816 */ /* 0x000fc60000000032 */
[----:B------:R-:W3:Y:S01]  /*10b90*/  @P0 LDG.E.U16 R38, desc[UR10][R28.64] ;  /* 0x0000000a1c260981 */ /* 0x000ee2000c1e1500 */
[----:B------:R-:W-:-:S03]  /*10ba0*/  PRMT R53, RZ, 0x7610, R53 ;  /* 0x00007610ff357816 */ /* 0x000fc60000000035 */
[----:B------:R-:W3:Y:S04]  /*10bb0*/  @P0 LDG.E.U16 R39, desc[UR10][R2.64] ;  /* 0x0000000a02270981 */ /* 0x000ee8000c1e1500 */
[----:B------:R-:W3:Y:S04]  /*10bc0*/  @P0 LDG.E.U16 R26, desc[UR10][R42.64] ;  /* 0x0000000a2a1a0981 */ /* 0x000ee8000c1e1500 */
[----:B------:R-:W3:Y:S04]  /*10bd0*/  @P0 LDG.E.U16 R50, desc[UR10][R46.64] ;  /* 0x0000000a2e320981 */ /* 0x000ee8000c1e1500 */
[----:B------:R-:W3:Y:S04]  /*10be0*/  @P0 LDG.E.U16 R53, desc[UR10][R36.64] ;  /* 0x0000000a24350981 */ /* 0x000ee8000c1e1500 */
[----:B------:R-:W3:Y:S01]  /*10bf0*/  LDL.LU.64 R10, [R1+0xea8] ;  /* 0x000ea800010a7983 */ /* 0x000ee20000300a00 */
[----:B------:R-:W-:-:S06]  /*10c00*/  PRMT R35, RZ, 0x7610, R35 ;  /* 0x00007610ff237816 */ /* 0x000fcc0000000023 */
[----:B------:R-:W3:Y:S04]  /*10c10*/  @P0 LDG.E.U16 R35, desc[UR10][R32.64] ;  /* 0x0000000a20230981 */ /* 0x000ee8000c1e1500 */
[----:B----4-:R0:W-:Y:S04]  /*10c20*/  STL [R1+0x39c], R14 ;  /* 0x00039c0e01007387 */ /* 0x0101e80000100800 */
[----:B0-----:R-:W4:Y:S04]  /*10c30*/  LDL.LU R14, [R1+0xea0] ;  /* 0x000ea000010e7983 */ /* 0x001f280000300800 */
[----:B------:R-:W4:Y:S04]  /*10c40*/  LDL.LU.64 R12, [R1+0xe98] ;  /* 0x000e9800010c7983 */ /* 0x000f280000300a00 */
[----:B--2---:R0:W-:Y:S04]  /*10c50*/  STL [R1+0x3dc], R15 ;  /* 0x0003dc0f01007387 */ /* 0x0041e80000100800 */
[----:B0-----:R-:W4:Y:S04]  /*10c60*/  LDL.LU R15, [R1+0xe90] ;  /* 0x000e9000010f7983 */ /* 0x001f280000300800 */
[----:B------:R-:W2:Y:S04]  /*10c70*/  LDL.LU.64 R16, [R1+0xe88] ;  /* 0x000e880001107983 */ /* 0x000ea80000300a00 */
[----:B---3--:R0:W-:Y:S04]  /*10c80*/  STL [R1+0x394], R18 ;  /* 0x0003941201007387 */ /* 0x0081e80000100800 */
[----:B0-----:R-:W3:Y:S04]  /*10c90*/  LDL.LU R18, [R1+0xe80] ;  /* 0x000e800001127983 */ /* 0x001ee80000300800 */
[----:B------:R-:W2:Y:S04]  /*10ca0*/  LDL.LU.64 R44, [R1+0xe78] ;  /* 0x000e7800012c7983 */ /* 0x000ea80000300a00 */
[----:B------:R0:W-:Y:S04]  /*10cb0*/  STL [R1+0x3d4], R19 ;  /* 0x0003d41301007387 */ /* 0x0001e80000100800 */
[----:B0-----:R-:W2:Y:S04]  /*10cc0*/  LDL.LU R19, [R1+0xe70] ;  /* 0x000e700001137983 */ /* 0x001ea80000300800 */
        /* <DEDUP_REMOVED lines=27> */
[----:B------:R-:W2:Y:S01]  /*10e80*/  LDL.LU.64 R32, [R1+0xdd8] ;  /* 0x000dd80001207983 */ /* 0x000ea20000300a00 */
[----:B------:R-:W-:-:S02]  /*10e90*/  PRMT R34, RZ, 0x7610, R34 ;  /* 0x00007610ff227816 */ /* 0x000fc40000000022 */
[----:B------:R-:W-:-:S04]  /*10ea0*/  PRMT R27, RZ, 0x7610, R27 ;  /* 0x00007610ff1b7816 */ /* 0x000fc8000000001b */
[----:B------:R-:W3:Y:S04]  /*10eb0*/  @P0 LDG.E.U16 R34, desc[UR10][R48.64] ;  /* 0x0000000a30220981 */ /* 0x000ee8000c1e1500 */
[----:B------:R-:W4:Y:S04]  /*10ec0*/  LDL.64 R48, [R1+0xd8] ;  /* 0x0000d80001307983 */ /* 0x000f280000100a00 */
[----:B--2---:R-:W2:Y:S01]  /*10ed0*/  @P0 LDG.E.U16 R27, desc[UR10][R32.64] ;  /* 0x0000000a201b0981 */ /* 0x004ea2000c1e1500 */
[----:B------:R-:W-:-:S03]  /*10ee0*/  PRMT R50, RZ, 0x7610, R50 ;  /* 0x00007610ff327816 */ /* 0x000fc60000000032 */
[----:B---3--:R-:W-:Y:S04]  /*10ef0*/  STL [R1+0x348], R34 ;  /* 0x0003482201007387 */ /* 0x008fe80000100800 */
[----:B------:R0:W-:Y:S04]  /*10f00*/  STL [R1+0x3b4], R35 ;  /* 0x0003b42301007387 */ /* 0x0001e80000100800 */
[----:B------:R-:W3:Y:S04]  /*10f10*/  @P1 LDG.E.U16 R50, desc[UR10][R46.64] ;  /* 0x0000000a2e321981 */ /* 0x000ee8000c1e1500 */
[----:B0-----:R-:W3:Y:S04]  /*10f20*/  LDL.64 R34, [R1+0xc0] ;  /* 0x0000c00001227983 */ /* 0x001ee80000100a00 */
[----:B--2---:R0:W-:Y:S04]  /*10f30*/  STL [R1+0x36c], R27 ;  /* 0x00036c1b01007387 */ /* 0x0041e80000100800 */
[----:B0-----:R-:W2:Y:S01]  /*10f40*/  LDL.LU R27, [R1+0xdd0] ;  /* 0x000dd000011b7983 */ /* 0x001ea20000300800 */
[----:B------:R-:W-:-:S03]  /*10f50*/  PRMT R53, RZ, 0x7610, R53 ;  /* 0x00007610ff357816 */ /* 0x000fc60000000035 */
[----:B------:R-:W-:Y:S04]  /*10f60*/  STL [R1+0xc84], R32 ;  /* 0x000c842001007387 */ /* 0x000fe80000100800 */
[----:B------:R-:W-:Y:S04]  /*10f70*/  STL [R1+0xc80], R33 ;  /* 0x000c802101007387 */ /* 0x000fe80000100800 */
[----:B------:R-:W-:Y:S04]  /*10f80*/  STL [R1+0xc8c], R26 ;  /* 0x000c8c1a01007387 */ /* 0x000fe80000100800 */
[----:B------:R-:W4:Y:S04]  /*10f90*/  @P1 LDG.E.U16 R53, desc[UR10][R2.64] ;  /* 0x0000000a02351981 */ /* 0x000f28000c1e1500 */
[----:B--2---:R-:W-:Y:S04]  /*10fa0*/  STL [R1+0xc88], R27 ;  /* 0x000c881b01007387 */ /* 0x004fe80000100800 */
[----:B------:R-:W2:Y:S04]  /*10fb0*/  LDL.LU.64 R46, [R1+0xdc8] ;  /* 0x000dc800012e7983 */ /* 0x000ea80000300a00 */
[----:B---3--:R0:W-:Y:S04]  /*10fc0*/  STL [R1+0x35c], R50 ;  /* 0x00035c3201007387 */ /* 0x0081e80000100800 */
[----:B0-----:R-:W3:Y:S04]  /*10fd0*/  LDL.LU R50, [R1+0xdc0] ;  /* 0x000dc00001327983 */ /* 0x001ee80000300800 */
[----:B------:R-:W2:Y:S04]  /*10fe0*/  LDL.LU.64 R2, [R1+0xdb8] ;  /* 0x000db80001027983 */ /* 0x000ea80000300a00 */
[----:B----4-:R0:W-:Y:S04]  /*10ff0*/  STL [R1+0x354], R53 ;  /* 0x0003543501007387 */ /* 0x0101e80000100800 */
[----:B0-----:R-:W4:Y:S01]  /*11000*/  LDL.LU R53, [R1+0xdb0] ;  /* 0x000db00001357983 */ /* 0x001f220000300800 */
[----:B---3--:R-:W-:-:S06]  /*11010*/  PRMT R50, RZ, 0x7610, R50 ;  /* 0x00007610ff327816 */ /* 0x008fcc0000000032 */
[----:B------:R-:W3:Y:S04]  /*11020*/  @P1 LDG.E.U16 R50, desc[UR10][R24.64] ;  /* 0x0000000a18321981 */ /* 0x000ee8000c1e1500 */
[----:B------:R-:W3:Y:S01]  /*11030*/  LDL.LU.64 R24, [R1+0xda8] ;  /* 0x000da80001187983 */ /* 0x000ee20000300a00 */
[----:B----4-:R-:W-:Y:S02]  /*11040*/  PRMT R53, RZ, 0x7610, R53 ;  /* 0x00007610ff357816 */ /* 0x010fe40000000035 */
[----:B--2---:R-:W-:-:S06]  /*11050*/  PRMT R47, RZ, 0x7610, R47 ;  /* 0x00007610ff2f7816 */ /* 0x004fcc000000002f */
[----:B------:R-:W2:Y:S04]  /*11060*/  @P1 LDG.E.U16 R47, desc[UR10][R48.64] ;  /* 0x0000000a302f1981 */ /* 0x000ea8000c1e1500 */
[----:B---3--:R-:W3:Y:S04]  /*11070*/  @P0 LDG.E.U16 R53, desc[UR10][R24.64] ;  /* 0x0000000a18350981 */ /* 0x008ee8000c1e1500 */
[----:B------:R0:W-:Y:S04]  /*11080*/  STL [R1+0x34c], R50 ;  /* 0x00034c3201007387 */ /* 0x0001e80000100800 */
[----:B0-----:R-:W4:Y:S04]  /*11090*/  LDL.LU R50, [R1+0xda4] ;  /* 0x000da40001327983 */ /* 0x001f280000300800 */
[----:B---3--:R0:W-:Y:S04]  /*110a0*/  STL [R1+0x364], R53 ;  /* 0x0003643501007387 */ /* 0x0081e80000100800 */
[----:B0-----:R-:W3:Y:S04]  /*110b0*/  LDL.LU R53, [R1+0xda0] ;  /* 0x000da00001357983 */ /* 0x001ee80000300800 */
[----:B------:R-:W-:Y:S04]  /*110c0*/  STL [R1+0xc94], R24 ;  /* 0x000c941801007387 */ /* 0x000fe80000100800 */
[----:B------:R-:W-:Y:S04]  /*110d0*/  STL [R1+0xc90], R25 ;  /* 0x000c901901007387 */ /* 0x000fe80000100800 */
[----:B------:R-:W-:Y:S04]  /*110e0*/  STL [R1+0xc9c], R18 ;  /* 0x000c9c1201007387 */ /* 0x000fe80000100800 */
[----:B------:R-:W-:Y:S04]  /*110f0*/  STL [R1+0xc98], R19 ;  /* 0x000c981301007387 */ /* 0x000fe80000100800 */
[----:B------:R-:W-:Y:S04]  /*11100*/  STL [R1+0xca4], R10 ;  /* 0x000ca40a01007387 */ /* 0x000fe80000100800 */
[----:B------:R-:W-:Y:S04]  /*11110*/  STL [R1+0xca0], R11 ;  /* 0x000ca00b01007387 */ /* 0x000fe80000100800 */
[----:B------:R-:W3:Y:S04]  /*11120*/  LDL.LU.64 R48, [R1+0xd98] ;  /* 0x000d980001307983 */ /* 0x000ee80000300a00 */
[----:B--2---:R0:W-:Y:S04]  /*11130*/  STL [R1+0x398], R47 ;  /* 0x0003982f01007387 */ /* 0x0041e80000100800 */
[----:B0-----:R-:W2:Y:S01]  /*11140*/  LDL.LU R47, [R1+0xd90] ;  /* 0x000d9000012f7983 */ /* 0x001ea20000300800 */
[----:B------:R-:W-:-:S02]  /*11150*/  PRMT R2, RZ, 0x7610, R2 ;  /* 0x00007610ff027816 */ /* 0x000fc40000000002 */
[----:B----4-:R-:W-:-:S04]  /*11160*/  PRMT R50, RZ, 0x7610, R50 ;  /* 0x00007610ff327816 */ /* 0x010fc80000000032 */
[----:B------:R-:W4:Y:S04]  /*11170*/  @P1 LDG.E.U16 R2, desc[UR10][R34.64] ;  /* 0x0000000a22021981 */ /* 0x000f28000c1e1500 */
[----:B------:R-:W4:Y:S01]  /*11180*/  LDL.LU.64 R34, [R1+0xd88] ;  /* 0x000d880001227983 */ /* 0x000f220000300a00 */
[----:B---3--:R-:W-:-:S06]  /*11190*/  PRMT R53, RZ, 0x7610, R53 ;  /* 0x00007610ff357816 */ /* 0x008fcc0000000035 */
[----:B------:R-:W3:Y:S04]  /*111a0*/  @P1 LDG.E.U16 R53, desc[UR10][R42.64] ;  /* 0x0000000a2a351981 */ /* 0x000ee8000c1e1500 */
[----:B--2---:R-:W2:Y:S04]  /*111b0*/  @P1 LDG.E.U16 R50, desc[UR10][R46.64] ;  /* 0x0000000a2e321981 */ /* 0x004ea8000c1e1500 */
[----:B----4-:R0:W-:Y:S04]  /*111c0*/  STL [R1+0x390], R2 ;  /* 0x0003900201007387 */ /* 0x0101e80000100800 */
[----:B0-----:R-:W4:Y:S04]  /*111d0*/  LDL.LU R2, [R1+0xd80] ;  /* 0x000d800001027983 */ /* 0x001f280000300800 */
[----:B------:R-:W4:Y:S04]  /*111e0*/  LDL.LU.64 R46, [R1+0xd78] ;  /* 0x000d7800012e7983 */ /* 0x000f280000300a00 */
[----:B--2---:R0:W-:Y:S04]  /*111f0*/  STL [R1+0x388], R50 ;  /* 0x0003883201007387 */ /* 0x0041e80000100800 */
[----:B0-----:R-:W2:Y:S04]  /*11200*/  LDL.LU R50, [R1+0xd70] ;  /* 0x000d700001327983 */ /* 0x001ea80000300800 */
[----:B------:R-:W2:Y:S04]  /*11210*/  LDL.LU.64 R42, [R1+0xd68] ;  /* 0x000d6800012a7983 */ /* 0x000ea80000300a00 */
[----:B---3--:R0:W-:Y:S04]  /*11220*/  STL [R1+0x380], R53 ;  /* 0x0003803501007387 */ /* 0x0081e80000100800 */
[----:B0-----:R-:W3:Y:S02]  /*11230*/  LDL.LU R53, [R1+0xd60] ;  /* 0x000d600001357983 */ /* 0x001ee40000300800 */
[----:B---3--:R-:W-:-:S06]  /*11240*/  PRMT R53, RZ, 0x7610, R53 ;  /* 0x00007610ff357816 */ /* 0x008fcc0000000035 */
[----:B------:R-:W3:Y:S01]  /*11250*/  @P1 LDG.E.U16 R53, desc[UR10][R22.64] ;  /* 0x0000000a16351981 */ /* 0x000ee2000c1e1500 */
[----:B------:R-:W-:-:S06]  /*11260*/  PRMT R25, RZ, 0x7610, R25 ;  /* 0x00007610ff197816 */ /* 0x000fcc0000000019 */
[----:B------:R-:W2:Y:S04]  /*11270*/  @P1 LDG.E.U16 R25, desc[UR10][R30.64] ;  /* 0x0000000a1e191981 */ /* 0x000ea8000c1e1500 */
[----:B------:R-:W2:Y:S04]  /*11280*/  LDL.LU.64 R22, [R1+0xd58] ;  /* 0x000d580001167983 */ /* 0x000ea80000300a00 */
[----:B---3--:R0:W-:Y:S04]  /*11290*/  STL [R1+0x378], R53 ;  /* 0x0003783501007387 */ /* 0x0081e80000100800 */
[----:B0-----:R-:W3:Y:S04]  /*112a0*/  LDL.LU R53, [R1+0xd50] ;  /* 0x000d500001357983 */ /* 0x001ee80000300800 */
[----:B------:R-:W3:Y:S01]  /*112b0*/  LDL.LU.64 R30, [R1+0xd48] ;  /* 0x000d4800011e7983 */ /* 0x000ee20000300a00 */
[----:B------:R-:W-:-:S02]  /*112c0*/  PRMT R3, RZ, 0x7610, R3 ;  /* 0x00007610ff037816 */ /* 0x000fc40000000003 */
[----:B------:R-:W-:Y:S02]  /*112d0*/  PRMT R52, RZ, 0x7610, R52 ;  /* 0x00007610ff347816 */ /* 0x000fe40000000034 */
[----:B------:R-:W-:Y:S02]  /*112e0*/  PRMT R33, RZ, 0x7610, R33 ;  /* 0x00007610ff217816 */ /* 0x000fe40000000021 */
[----:B------:R0:W4:Y:S01]  /*112f0*/  @P1 LDG.E.U16 R3, desc[UR10][R10.64] ;  /* 0x0000000a0a031981 */ /* 0x000122000c1e1500 */
[----:B------:R-:W-:-:S03]  /*11300*/  PRMT R51, RZ, 0x7610, R51 ;  /* 0x00007610ff337816 */ /* 0x000fc60000000033 */
[----:B------:R1:W4:Y:S01]  /*11310*/  @P1 LDG.E.U16 R52, desc[UR10][R18.64] ;  /* 0x0000000a12341981 */ /* 0x000322000c1e1500 */
[----:B------:R-:W-:-:S03]  /*11320*/  PRMT R24, RZ, 0x7610, R24 ;  /* 0x00007610ff187816 */ /* 0x000fc60000000018 */
[----:B------:R2:W4:Y:S01]  /*11330*/  @P0 LDG.E.U16 R51, desc[UR10][R26.64] ;  /* 0x0000000a1a330981 */ /* 0x000522000c1e1500 */
[----:B0-----:R-:W-:-:S03]  /*11340*/  PRMT R10, RZ, 0x7610, R10 ;  /* 0x00007610ff0a7816 */ /* 0x001fc6000000000a */
[----:B------:R-:W4:Y:S01]  /*11350*/  @P1 LDG.E.U16 R24, desc[UR10][R36.64] ;  /* 0x0000000a24181981 */ /* 0x000f22000c1e1500 */
[----:B-1----:R-:W-:-:S03]  /*11360*/  PRMT R18, RZ, 0x7610, R18 ;  /* 0x00007610ff127816 */ /* 0x002fc60000000012 */
[----:B--2---:R-:W2:Y:S01]  /*11370*/  @P1 LDG.E.U16 R10, desc[UR10][R42.64] ;  /* 0x0000000a2a0a1981 */ /* 0x004ea2000c1e1500 */
[----:B------:R-:W-:Y:S02]  /*11380*/  PRMT R19, RZ, 0x7610, R19 ;  /* 0x00007610ff137816 */ /* 0x000fe40000000013 */
[----:B------:R-:W-:Y:S01]  /*11390*/  PRMT R26, RZ, 0x7610, R26 ;  /* 0x00007610ff1a7816 */ /* 0x000fe2000000001a */
[----:B------:R-:W2:Y:S01]  /*113a0*/  @P1 LDG.E.U16 R18, desc[UR10][R34.64] ;  /* 0x0000000a22121981 */ /* 0x000ea2000c1e1500 */
[----:B------:R-:W-:Y:S02]  /*113b0*/  PRMT R27, RZ, 0x7610, R27 ;  /* 0x00007610ff1b7816 */ /* 0x000fe4000000001b */
[----:B------:R-:W-:Y:S01]  /*113c0*/  PRMT R11, RZ, 0x7610, R11 ;  /* 0x00007610ff0b7816 */ /* 0x000fe2000000000b */
[----:B------:R-:W2:Y:S04]  /*113d0*/  @P1 LDG.E.U16 R19, desc[UR10][R16.64] ;  /* 0x0000000a10131981 */ /* 0x000ea8000c1e1500 */
[----:B------:R-:W2:Y:S04]  /*113e0*/  @P1 LDG.E.U16 R26, desc[UR10][R38.64] ;  /* 0x0000000a261a1981 */ /* 0x000ea8000c1e1500 */
[----:B------:R-:W2:Y:S04]  /*113f0*/  @P1 LDG.E.U16 R27, desc[UR10][R40.64] ;  /* 0x0000000a281b1981 */ /* 0x000ea8000c1e1500 */
[----:B------:R-:W2:Y:S04]  /*11400*/  @P1 LDG.E.U16 R11, desc[UR10][R8.64] ;  /* 0x0000000a080b1981 */ /* 0x000ea8000c1e1500 */
[----:B---3--:R-:W3:Y:S04]  /*11410*/  @P0 LDG.E.U16 R33, desc[UR10][R30.64] ;  /* 0x0000000a1e210981 */ /* 0x008ee8000c1e1500 */
[----:B------:R-:W-:Y:S04]  /*11420*/  STL [R1+0xcac], R16 ;  /* 0x000cac1001007387 */ /* 0x000fe80000100800 */
[----:B------:R-:W-:Y:S04]  /*11430*/  STL [R1+0xca8], R17 ;  /* 0x000ca81101007387 */ /* 0x000fe80000100800 */
[----:B------:R-:W-:Y:S04]  /*11440*/  STL [R1+0xcb4], R8 ;  /* 0x000cb40801007387 */ /* 0x000fe80000100800 */
[----:B------:R0:W-:Y:S01]  /*11450*/  STL [R1+0xcb0], R9 ;  /* 0x000cb00901007387 */ /* 0x0001e20000100800 */
[----:B------:R-:W-:-:S02]  /*11460*/  PRMT R32, RZ, 0x7610, R32 ;  /* 0x00007610ff207816 */ /* 0x000fc40000000020 */
[----:B----4-:R-:W-:-:S04]  /*11470*/  PRMT R2, RZ, 0x7610, R2 ;  /* 0x00007610ff027816 */ /* 0x010fc80000000002 */
[----:B------:R-:W4:Y:S04]  /*11480*/  @P1 LDG.E.U16 R32, desc[UR10][R44.64] ;  /* 0x0000000a2c201981 */ /* 0x000f28000c1e1500 */
[----:B------:R-:W4:Y:S04]  /*11490*/  @P1 LDG.E.U16 R2, desc[UR10][R14.64] ;  /* 0x0000000a0e021981 */ /* 0x000f28000c1e1500 */
[----:B---3--:R-:W-:Y:S04]  /*114a0*/  STL [R1+0xcc0], R33 ;  /* 0x000cc02101007387 */ /* 0x008fe80000100800 */
[----:B------:R-:W-:Y:S04]  /*114b0*/  STL [R1+0xcbc], R30 ;  /* 0x000cbc1e01007387 */ /* 0x000fe80000100800 */
[----:B------:R-:W-:Y:S04]  /*114c0*/  STL [R1+0xcb8], R31 ;  /* 0x000cb81f01007387 */ /* 0x000fe80000100800 */
[----:B------:R-:W3:Y:S04]  /*114d0*/  LDL.LU.64 R42, [R1+0xd40] ;  /* 0x000d4000012a7983 */ /* 0x000ee80000300a00 */
[----:B--2---:R-:W-:Y:S04]  /*114e0*/  STL [R1+0xcc4], R10 ;  /* 0x000cc40a01007387 */ /* 0x004fe80000100800 */
[----:B------:R-:W2:Y:S04]  /*114f0*/  LDL.LU.64 R34, [R1+0xd38] ;  /* 0x000d380001227983 */ /* 0x000ea80000300a00 */
[----:B0-----:R-:W2:Y:S04]  /*11500*/  LDL.64 R8, [R1+0x2e0] ;  /* 0x0002e00001087983 */ /* 0x001ea80000100a00 */
[----:B------:R-:W-:Y:S04]  /*11510*/  STL [R1+0xcc8], R18 ;  /* 0x000cc81201007387 */ /* 0x000fe80000100800 */
[----:B------:R-:W2:Y:S04]  /*11520*/  LDL.LU.64 R36, [R1+0xd30] ;  /* 0x000d300001247983 */ /* 0x000ea80000300a00 */
[----:B------:R-:W-:Y:S04]  /*11530*/  STL [R1+0xccc], R24 ;  /* 0x000ccc1801007387 */ /* 0x000fe80000100800 */
[----:B------:R0:W-:Y:S04]  /*11540*/  STL [R1+0x370], R25 ;  /* 0x0003701901007387 */ /* 0x0001e80000100800 */
[----:B0-----:R-:W3:Y:S04]  /*11550*/  LDL.64 R24, [R1+0x210] ;  /* 0x0002100001187983 */ /* 0x001ee80000100a00 */
[----:B------:R-:W3:Y:S04]  /*11560*/  LDL.LU.64 R38, [R1+0xd28] ;  /* 0x000d280001267983 */ /* 0x000ee80000300a00 */
[----:B------:R-:W-:Y:S04]  /*11570*/  STL [R1+0xcd0], R26 ;  /* 0x000cd01a01007387 */ /* 0x000fe80000100800 */
[----:B------:R-:W-:Y:S04]  /*11580*/  STL [R1+0x368], R19 ;  /* 0x0003681301007387 */ /* 0x000fe80000100800 */
[----:B------:R-:W3:Y:S04]  /*11590*/  LDL.LU.64 R40, [R1+0xd20] ;  /* 0x000d200001287983 */ /* 0x000ee80000300a00 */
[----:B------:R0:W-:Y:S04]  /*115a0*/  STL [R1+0xcd4], R27 ;  /* 0x000cd41b01007387 */ /* 0x0001e80000100800 */
[----:B------:R1:W-:Y:S04]  /*115b0*/  STL [R1+0x360], R11 ;  /* 0x0003600b01007387 */ /* 0x0003e80000100800 */
[----:B0-----:R-:W3:Y:S04]  /*115c0*/  LDL.64 R26, [R1+0x278] ;  /* 0x00027800011a7983 */ /* 0x001ee80000100a00 */
[----:B------:R-:W3:Y:S04]  /*115d0*/  LDL.LU.64 R44, [R1+0xd18] ;  /* 0x000d1800012c7983 */ /* 0x000ee80000300a00 */
[----:B-1----:R-:W3:Y:S04]  /*115e0*/  LDL.64 R10, [R1+0x98] ;  /* 0x00009800010a7983 */ /* 0x002ee80000100a00 */
[----:B------:R-:W3:Y:S04]  /*115f0*/  LDL.64 R16, [R1+0x150] ;  /* 0x0001500001107983 */ /* 0x000ee80000100a00 */
[----:B------:R-:W3:Y:S04]  /*11600*/  LDL.64 R18, [R1+0xf0] ;  /* 0x0000f00001127983 */ /* 0x000ee80000100a00 */
[----:B------:R-:W3:Y:S04]  /*11610*/  LDL.64 R30, [R1+0x38] ;  /* 0x00003800011e7983 */ /* 0x000ee80000100a00 */
[----:B----4-:R-:W-:Y:S04]  /*11620*/  STL [R1+0xcd8], R32 ;  /* 0x000cd82001007387 */ /* 0x010fe80000100800 */
[----:B------:R-:W-:Y:S04]  /*11630*/  STL [R1+0xce4], R2 ;  /* 0x000ce40201007387 */ /* 0x000fe80000100800 */
[----:B------:R-:W-:Y:S04]  /*11640*/  STL [R1+0xce0], R14 ;  /* 0x000ce00e01007387 */ /* 0x000fe80000100800 */
[----:B------:R-:W-:Y:S04]  /*11650*/  STL [R1+0xcdc], R15 ;  /* 0x000cdc0f01007387 */ /* 0x000fe80000100800 */
[----:B------:R0:W-:Y:S01]  /*11660*/  STL [R1+0xce8], R23 ;  /* 0x000ce81701007387 */ /* 0x0001e20000100800 */
[----:B--2---:R-:W-:-:S02]  /*11670*/  PRMT R37, RZ, 0x7610, R37 ;  /* 0x00007610ff257816 */ /* 0x004fc40000000025 */
[----:B------:R-:W-:-:S04]  /*11680*/  PRMT R36, RZ, 0x7610, R36 ;  /* 0x00007610ff247816 */ /* 0x000fc80000000024 */
[----:B------:R1:W2:Y:S04]  /*11690*/  @P1 LDG.E.U16 R37, desc[UR10][R46.64] ;  /* 0x0000000a2e251981 */ /* 0x0002a8000c1e1500 */
[----:B------:R-:W4:Y:S04]  /*116a0*/  @P0 LDG.E.U16 R36, desc[UR10][R8.64] ;  /* 0x0000000a08240981 */ /* 0x000f28000c1e1500 */
[----:B------:R-:W1:Y:S04]  /*116b0*/  LDL.LU.64 R46, [R1+0xd10] ;  /* 0x000d1000012e7983 */ /* 0x000e680000300a00 */
[----:B------:R-:W2:Y:S04]  /*116c0*/  LDL.LU R9, [R1+0x35c] ;  /* 0x00035c0001097983 */ /* 0x000ea80000300800 */
[----:B------:R-:W2:Y:S01]  /*116d0*/  LDL.LU R8, [R1+0x358] ;  /* 0x0003580001087983 */ /* 0x000ea20000300800 */
[----:B---3--:R-:W-:-:S06]  /*116e0*/  PRMT R44, RZ, 0x7610, R44 ;  /* 0x00007610ff2c7816 */ /* 0x008fcc000000002c */
[----:B------:R3:W2:Y:S04]  /*116f0*/  @P0 LDG.E.U16 R44, desc[UR10][R42.64] ;  /* 0x0000000a2a2c0981 */ /* 0x0006a8000c1e1500 */
[----:B------:R-:W3:Y:S01]  /*11700*/  LDL.LU.64 R42, [R1+0xd08] ;  /* 0x000d0800012a7983 */ /* 0x000ee20000300a00 */
[----:B------:R-:W-:Y:S02]  /*11710*/  PRMT R39, RZ, 0x7610, R39 ;  /* 0x00007610ff277816 */ /* 0x000fe40000000027 */
[----:B------:R-:W-:Y:S02]  /*11720*/  PRMT R45, RZ, 0x7610, R45 ;  /* 0x00007610ff2d7816 */ /* 0x000fe4000000002d */
[----:B------:R-:W-:Y:S02]  /*11730*/  PRMT R41, RZ, 0x7610, R41 ;  /* 0x00007610ff297816 */ /* 0x000fe40000000029 */
[----:B------:R-:W-:Y:S01]  /*11740*/  PRMT R40, RZ, 0x7610, R40 ;  /* 0x00007610ff287816 */ /* 0x000fe20000000028 */
[----:B------:R-:W2:Y:S04]  /*11750*/  @P1 LDG.E.U16 R39, desc[UR10][R48.64] ;  /* 0x0000000a30271981 */ /* 0x000ea8000c1e1500 */
[----:B------:R-:W2:Y:S04]  /*11760*/  @P1 LDG.E.U16 R45, desc[UR10][R28.64] ;  /* 0x0000000a1c2d1981 */ /* 0x000ea8000c1e1500 */
[----:B------:R-:W2:Y:S04]  /*11770*/  @P1 LDG.E.U16 R41, desc[UR10][R10.64] ;  /* 0x0000000a0a291981 */ /* 0x000ea8000c1e1500 */
[----:B------:R-:W2:Y:S04]  /*11780*/  LDL.LU.64 R48, [R1+0xd00] ;  /* 0x000d000001307983 */ /* 0x000ea80000300a00 */
[----:B------:R-:W2:Y:S01]  /*11790*/  LDL.LU.64 R28, [R1+0xcf8] ;  /* 0x000cf800011c7983 */ /* 0x000ea20000300a00 */
[----:B------:R-:W-:-:S03]  /*117a0*/  PRMT R34, RZ, 0x7610, R34 ;  /* 0x00007610ff227816 */ /* 0x000fc60000000022 */
[----:B------:R-:W2:Y:S01]  /*117b0*/  @P0 LDG.E.U16 R40, desc[UR10][R24.64] ;  /* 0x0000000a18280981 */ /* 0x000ea2000c1e1500 */
[----:B------:R-:W-:-:S03]  /*117c0*/  PRMT R38, RZ, 0x7610, R38 ;  /* 0x00007610ff267816 */ /* 0x000fc60000000026 */
[----:B------:R-:W2:Y:S04]  /*117d0*/  @P0 LDG.E.U16 R34, desc[UR10][R22.64] ;  /* 0x0000000a16220981 */ /* 0x000ea8000c1e1500 */
[----:B------:R-:W2:Y:S01]  /*117e0*/  @P0 LDG.E.U16 R38, desc[UR10][R26.64] ;  /* 0x0000000a1a260981 */ /* 0x000ea2000c1e1500 */
[----:B-1----:R-:W-:Y:S02]  /*117f0*/  PRMT R47, RZ, 0x7610, R47 ;  /* 0x00007610ff2f7816 */ /* 0x002fe4000000002f */
[----:B------:R-:W-:-:S04]  /*11800*/  PRMT R46, RZ, 0x7610, R46 ;  /* 0x00007610ff2e7816 */ /* 0x000fc8000000002e */
[----:B------:R-:W4:Y:S04]  /*11810*/  @P1 LDG.E.U16 R47, desc[UR10][R20.64] ;  /* 0x0000000a142f1981 */ /* 0x000f28000c1e1500 */
[----:B------:R1:W4:Y:S04]  /*11820*/  @P0 LDG.E.U16 R46, desc[UR10][R16.64] ;  /* 0x0000000a102e0981 */ /* 0x000328000c1e1500 */
[----:B------:R-:W4:Y:S04]  /*11830*/  LDL.LU.64 R20, [R1+0xcf0] ;  /* 0x000cf00001147983 */ /* 0x000f280000300a00 */
[----:B------:R-:W4:Y:S04]  /*11840*/  LDL.LU R17, [R1+0x354] ;  /* 0x0003540001117983 */ /* 0x000f280000300800 */
[----:B------:R-:W4:Y:S01]  /*11850*/  LDL.LU R11, [R1+0x350] ;  /* 0x00035000010b7983 */ /* 0x000f220000300800 */
[----:B---3--:R-:W-:-:S06]  /*11860*/  PRMT R42, RZ, 0x7610, R42 ;  /* 0x00007610ff2a7816 */ /* 0x008fcc000000002a */
[----:B------:R-:W3:Y:S04]  /*11870*/  @P0 LDG.E.U16 R42, desc[UR10][R18.64] ;  /* 0x0000000a122a0981 */ /* 0x000ee8000c1e1500 */
[----:B------:R-:W3:Y:S04]  /*11880*/  LDL.LU R19, [R1+0x34c] ;  /* 0x00034c0001137983 */ /* 0x000ee80000300800 */
[----:B------:R-:W3:Y:S04]  /*11890*/  LDL.LU R25, [R1+0x348] ;  /* 0x0003480001197983 */ /* 0x000ee80000300800 */
[----:B0-----:R-:W3:Y:S04]  /*118a0*/  LDL.LU R23, [R1+0x39c] ;  /* 0x00039c0001177983 */ /* 0x001ee80000300800 */
        /* <DEDUP_REMOVED lines=10> */
[----:B-1----:R-:W-:-:S02]  /*11950*/  LOP3.LUT R16, R0, 0x40, RZ, 0x3c, !PT ;  /* 0x0000004000107812 */ /* 0x002fc400078e3cff */
[----:B------:R-:W-:-:S03]  /*11960*/  PRMT R43, RZ, 0x7610, R43 ;  /* 0x00007610ff2b7816 */ /* 0x000fc6000000002b */
[----:B--2---:R-:W-:Y:S04]  /*11970*/  STS.U16 [R16+UR9+0xce00], R9 ;  /* 0x00ce000910007988 */ /* 0x004fe80008000409 */
[----:B------:R0:W-:Y:S04]  /*11980*/  STS.U16 [R16+UR9+0x9200], R8 ;  /* 0x0092000810007988 */ /* 0x0001e80008000409 */
[----:B------:R-:W2:Y:S04]  /*11990*/  @P1 LDG.E.U16 R43, desc[UR10][R30.64] ;  /* 0x0000000a1e2b1981 */ /* 0x000ea8000c1e1500 */
[----:B------:R-:W2:Y:S04]  /*119a0*/  LDL.LU R30, [R1+0x370] ;  /* 0x00037000011e7983 */ /* 0x000ea80000300800 */
[----:B------:R-:W2:Y:S04]  /*119b0*/  LDL.LU R31, [R1+0x36c] ;  /* 0x00036c00011f7983 */ /* 0x000ea80000300800 */
[----:B0-----:R-:W2:Y:S04]  /*119c0*/  LDL.LU R8, [R1+0x368] ;  /* 0x0003680001087983 */ /* 0x001ea80000300800 */
[----:B------:R-:W2:Y:S01]  /*119d0*/  LDL.LU R9, [R1+0x364] ;  /* 0x0003640001097983 */ /* 0x000ea20000300800 */
[----:B------:R-:W-:-:S06]  /*119e0*/  PRMT R35, RZ, 0x7610, R35 ;  /* 0x00007610ff237816 */ /* 0x000fcc0000000023 */
[----:B------:R-:W2:Y:S01]  /*119f0*/  @P1 LDG.E.U16 R35, desc[UR10][R6.64] ;  /* 0x0000000a06231981 */ /* 0x000ea2000c1e1500 */
[----:B------:R-:W-:Y:S02]  /*11a00*/  PRMT R48, RZ, 0x7610, R48 ;  /* 0x00007610ff307816 */ /* 0x000fe40000000030 */
[----:B------:R-:W-:Y:S02]  /*11a10*/  PRMT R49, RZ, 0x7610, R49 ;  /* 0x00007610ff317816 */ /* 0x000fe40000000031 */
[----:B------:R-:W-:Y:S02]  /*11a20*/  PRMT R50, RZ, 0x7610, R50 ;  /* 0x00007610ff327816 */ /* 0x000fe40000000032 */
[----:B------:R-:W2:Y:S01]  /*11a30*/  @P0 LDG.E.U16 R48, desc[UR10][R28.64] ;  /* 0x0000000a1c300981 */ /* 0x000ea2000c1e1500 */
[----:B------:R-:W-:-:S03]  /*11a40*/  PRMT R53, RZ, 0x7610, R53 ;  /* 0x00007610ff357816 */ /* 0x000fc60000000035 */
[----:B------:R-:W2:Y:S04]  /*11a50*/  @P1 LDG.E.U16 R49, desc[UR10][R12.64] ;  /* 0x0000000a0c311981 */ /* 0x000ea8000c1e1500 */
[----:B------:R-:W2:Y:S04]  /*11a60*/  @P1 LDG.E.U16 R53, desc[UR10][R4.64] ;  /* 0x0000000a04351981 */ /* 0x000ea8000c1e1500 */
[----:B----4-:R-:W4:Y:S04]  /*11a70*/  @P0 LDG.E.U16 R50, desc[UR10][R20.64] ;  /* 0x0000000a14320981 */ /* 0x010f28000c1e1500 */
[----:B------:R0:W-:Y:S04]  /*11a80*/  STS.U16 [R16+UR9+0xd200], R17 ;  /* 0x00d2001110007988 */ /* 0x0001e80008000409 */
[----:B------:R1:W-:Y:S04]  /*11a90*/  STS.U16 [R16+UR9+0x9600], R11 ;  /* 0x0096000b10007988 */ /* 0x0003e80008000409 */
[----:B0-----:R-:W4:Y:S04]  /*11aa0*/  LDL.LU R17, [R1+0x3dc] ;  /* 0x0003dc0001117983 */ /* 0x001f280000300800 */
[----:B-1----:R-:W4:Y:S04]  /*11ab0*/  LDL.LU R11, [R1+0x3d4] ;  /* 0x0003d400010b7983 */ /* 0x002f280000300800 */
[----:B---3--:R0:W-:Y:S04]  /*11ac0*/  STS.U16 [R16+UR9+0xd600], R19 ;  /* 0x00d6001310007988 */ /* 0x0081e80008000409 */
[----:B------:R1:W-:Y:S04]  /*11ad0*/  STS.U16 [R16+UR9+0x9a00], R25 ;  /* 0x009a001910007988 */ /* 0x0003e80008000409 */
[----:B------:R-:W-:Y:S04]  /*11ae0*/  STS.U16 [R16+UR9+0xda00], R52 ;  /* 0x00da003410007988 */ /* 0x000fe80008000409 */
[----:B------:R-:W-:Y:S04]  /*11af0*/  STS.U16 [R16+UR9+0x9e00], R51 ;  /* 0x009e003310007988 */ /* 0x000fe80008000409 */
[----:B------:R3:W-:Y:S04]  /*11b00*/  STS.U16 [R16+UR9+0xde00], R3 ;  /* 0x00de000310007988 */ /* 0x0007e80008000409 */
[----:B0-----:R-:W4:Y:S04]  /*11b10*/  LDL.LU R19, [R1+0x3cc] ;  /* 0x0003cc0001137983 */ /* 0x001f280000300800 */
[----:B-1----:R-:W4:Y:S01]  /*11b20*/  LDL.LU R25, [R1+0x3c4] ;  /* 0x0003c40001197983 */ /* 0x002f220000300800 */
[----:B---3--:R-:W-:-:S03]  /*11b30*/  LOP3.LUT R16, R0, 0x50, RZ, 0x3c, !PT ;  /* 0x0000005000107812 */ /* 0x008fc600078e3cff */
[----:B------:R-:W3:Y:S04]  /*11b40*/  LDL.LU R52, [R1+0x3b4] ;  /* 0x0003b40001347983 */ /* 0x000ee80000300800 */
[----:B------:R-:W3:Y:S04]  /*11b50*/  LDL.LU R51, [R1+0x3bc] ;  /* 0x0003bc0001337983 */ /* 0x000ee80000300800 */
[----:B------:R-:W3:Y:S04]  /*11b60*/  LDL.LU R3, [R1+0x360] ;  /* 0x0003600001037983 */ /* 0x000ee80000300800 */
[----:B------:R0:W-:Y:S04]  /*11b70*/  STS.U16 [R16+UR9+0x8280], R23 ;  /* 0x0082801710007988 */ /* 0x0001e80008000409 */
[----:B------:R1:W-:Y:S04]  /*11b80*/  STS.U16 [R16+UR9+0xc280], R2 ;  /* 0x00c2800210007988 */ /* 0x0003e80008000409 */
[----:B------:R1:W-:Y:S04]  /*11b90*/  STS.U16 [R16+UR9+0x8680], R14 ;  /* 0x0086800e10007988 */ /* 0x0003e80008000409 */
[----:B0-----:R0:W5:Y:S04]  /*11ba0*/  LDL.LU R23, [R1+0xce8] ;  /* 0x000ce80001177983 */ /* 0x0011680000300800 */
[----:B-1----:R-:W4:Y:S04]  /*11bb0*/  LDL.LU R2, [R1+0xce4] ;  /* 0x000ce40001027983 */ /* 0x002f280000300800 */
[----:B------:R0:W5:Y:S04]  /*11bc0*/  LDL.LU R14, [R1+0xce0] ;  /* 0x000ce000010e7983 */ /* 0x0001680000300800 */
[----:B------:R1:W-:Y:S04]  /*11bd0*/  STS.U16 [R16+UR9+0xc680], R15 ;  /* 0x00c6800f10007988 */ /* 0x0003e80008000409 */
[----:B------:R0:W-:Y:S04]  /*11be0*/  STS.U16 [R16+UR9+0x8a80], R32 ;  /* 0x008a802010007988 */ /* 0x0001e80008000409 */
[----:B------:R0:W-:Y:S04]  /*11bf0*/  STS.U16 [R16+UR9+0xca80], R27 ;  /* 0x00ca801b10007988 */ /* 0x0001e80008000409 */
[----:B-1----:R1:W5:Y:S04]  /*11c00*/  LDL.LU R15, [R1+0xcdc] ;  /* 0x000cdc00010f7983 */ /* 0x0023680000300800 */
[----:B0-----:R-:W4:Y:S04]  /*11c10*/  LDL.LU R32, [R1+0xcd8] ;  /* 0x000cd80001207983 */ /* 0x001f280000300800 */
[----:B------:R-:W4:Y:S04]  /*11c20*/  LDL.LU R27, [R1+0xcd4] ;  /* 0x000cd400011b7983 */ /* 0x000f280000300800 */
[----:B------:R0:W-:Y:S04]  /*11c30*/  STS.U16 [R16+UR9+0x8e80], R26 ;  /* 0x008e801a10007988 */ /* 0x0001e80008000409 */
[----:B------:R1:W-:Y:S04]  /*11c40*/  STS.U16 [R16+UR9+0xce80], R24 ;  /* 0x00ce801810007988 */ /* 0x0003e80008000409 */
[----:B------:R2:W-:Y:S04]  /*11c50*/  STS.U16 [R16+UR9+0x9280], R18 ;  /* 0x0092801210007988 */ /* 0x0005e80008000409 */
[----:B0-----:R-:W4:Y:S04]  /*11c60*/  LDL.LU R26, [R1+0xcd0] ;  /* 0x000cd000011a7983 */ /* 0x001f280000300800 */
[----:B-1----:R-:W4:Y:S04]  /*11c70*/  LDL.LU R24, [R1+0xccc] ;  /* 0x000ccc0001187983 */ /* 0x002f280000300800 */
[----:B--2---:R-:W2:Y:S04]  /*11c80*/  LDL.LU R18, [R1+0xcc8] ;  /* 0x000cc80001127983 */ /* 0x004ea80000300800 */
[----:B------:R0:W-:Y:S04]  /*11c90*/  STS.U16 [R16+UR9+0xd280], R10 ;  /* 0x00d2800a10007988 */ /* 0x0001e80008000409 */
[----:B0-----:R-:W2:Y:S04]  /*11ca0*/  LDL.LU R10, [R1+0xcc4] ;  /* 0x000cc400010a7983 */ /* 0x001ea80000300800 */
[----:B------:R0:W-:Y:S04]  /*11cb0*/  STS.U16 [R16+UR9+0x9680], R33 ;  /* 0x0096802110007988 */ /* 0x0001e80008000409 */
[----:B0-----:R-:W2:Y:S04]  /*11cc0*/  LDL.LU R33, [R1+0xcc0] ;  /* 0x000cc00001217983 */ /* 0x001ea80000300800 */
[----:B------:R0:W-:Y:S04]  /*11cd0*/  STS.U16 [R16+UR9+0xd680], R30 ;  /* 0x00d6801e10007988 */ /* 0x0001e80008000409 */
[----:B------:R1:W-:Y:S04]  /*11ce0*/  STS.U16 [R16+UR9+0x9a80], R31 ;  /* 0x009a801f10007988 */ /* 0x0003e80008000409 */
[----:B------:R1:W-:Y:S04]  /*11cf0*/  STS.U16 [R16+UR9+0xda80], R8 ;  /* 0x00da800810007988 */ /* 0x0003e80008000409 */
[----:B------:R1:W-:Y:S04]  /*11d00*/  STS.U16 [R16+UR9+0x9e80], R9 ;  /* 0x009e800910007988 */ /* 0x0003e80008000409 */
[----:B0-----:R0:W5:Y:S04]  /*11d10*/  LDL.LU R30, [R1+0xcbc] ;  /* 0x000cbc00011e7983 */ /* 0x0011680000300800 */
[----:B-1----:R0:W5:Y:S04]  /*11d20*/  LDL.LU R31, [R1+0xcb8] ;  /* 0x000cb800011f7983 */ /* 0x0021680000300800 */
[----:B------:R0:W5:Y:S04]  /*11d30*/  LDL.LU R8, [R1+0xcb4] ;  /* 0x000cb40001087983 */ /* 0x0001680000300800 */
[----:B------:R0:W5:Y:S04]  /*11d40*/  LDL.LU R9, [R1+0xcb0] ;  /* 0x000cb00001097983 */ /* 0x0001680000300800 */
[----:B---3--:R1:W-:Y:S02]  /*11d50*/  STS.U16 [R16+UR9+0xde80], R3 ;  /* 0x00de800310007988 */ /* 0x0083e40008000409 */
[----:B-1----:R-:W-:-:S02]  /*11d60*/  LOP3.LUT R3, R0, 0x60, RZ, 0x3c, !PT ;  /* 0x0000006000037812 */ /* 0x002fc400078e3cff */
[----:B------:R0:W5:Y:S04]  /*11d70*/  LDL.LU R16, [R1+0xcac] ;  /* 0x000cac0001107983 */ /* 0x0001680000300800 */
[----:B----4-:R1:W-:Y:S04]  /*11d80*/  STS.U16 [R3+UR9+0x8300], R17 ;  /* 0x0083001103007988 */ /* 0x0103e80008000409 */
[----:B-1----:R0:W5:Y:S04]  /*11d90*/  LDL.LU R17, [R1+0xca8] ;  /* 0x000ca80001117983 */ /* 0x0021680000300800 */
[----:B--2---:R1:W-:Y:S04]  /*11da0*/  STS.U16 [R3+UR9+0xc300], R10 ;  /* 0x00c3000a03007988 */ /* 0x0043e80008000409 */
[----:B------:R2:W-:Y:S04]  /*11db0*/  STS.U16 [R3+UR9+0x8700], R11 ;  /* 0x0087000b03007988 */ /* 0x0005e80008000409 */
[----:B------:R3:W-:Y:S04]  /*11dc0*/  STS.U16 [R3+UR9+0xc700], R18 ;  /* 0x00c7001203007988 */ /* 0x0007e80008000409 */
[----:B------:R4:W-:Y:S04]  /*11dd0*/  STS.U16 [R3+UR9+0x8b00], R19 ;  /* 0x008b001303007988 */ /* 0x0009e80008000409 */
[----:B------:R0:W-:Y:S04]  /*11de0*/  STS.U16 [R3+UR9+0xcb00], R24 ;  /* 0x00cb001803007988 */ /* 0x0001e80008000409 */
[----:B------:R0:W-:Y:S04]  /*11df0*/  STS.U16 [R3+UR9+0x8f00], R25 ;  /* 0x008f001903007988 */ /* 0x0001e80008000409 */
[----:B------:R0:W-:Y:S04]  /*11e00*/  STS.U16 [R3+UR9+0xcf00], R26 ;  /* 0x00cf001a03007988 */ /* 0x0001e80008000409 */
[----:B------:R-:W-:Y:S04]  /*11e10*/  STS.U16 [R3+UR9+0x9300], R51 ;  /* 0x0093003303007988 */ /* 0x000fe80008000409 */
[----:B-1----:R1:W5:Y:S04]  /*11e20*/  LDL.LU R10, [R1+0xca4] ;  /* 0x000ca400010a7983 */ /* 0x0023680000300800 */
[----:B------:R0:W-:Y:S04]  /*11e30*/  STS.U16 [R3+UR9+0xd300], R27 ;  /* 0x00d3001b03007988 */ /* 0x0001e80008000409 */
[----:B--2---:R1:W5:Y:S04]  /*11e40*/  LDL.LU R11, [R1+0xca0] ;  /* 0x000ca000010b7983 */ /* 0x0043680000300800 */
[----:B------:R-:W-:Y:S04]  /*11e50*/  STS.U16 [R3+UR9+0x9700], R52 ;  /* 0x0097003403007988 */ /* 0x000fe80008000409 */
[----:B---3--:R1:W5:Y:S04]  /*11e60*/  LDL.LU R18, [R1+0xc9c] ;  /* 0x000c9c0001127983 */ /* 0x0083680000300800 */
[----:B------:R2:W-:Y:S04]  /*11e70*/  STS.U16 [R3+UR9+0xd700], R32 ;  /* 0x00d7002003007988 */ /* 0x0005e80008000409 */
[----:B----4-:R1:W5:Y:S04]  /*11e80*/  LDL.LU R19, [R1+0xc98] ;  /* 0x000c980001137983 */ /* 0x0103680000300800 */
[----:B------:R-:W-:Y:S04]  /*11e90*/  STS.U16 [R3+UR9+0x9b00], R33 ;  /* 0x009b002103007988 */ /* 0x000fe80008000409 */
[----:B0-----:R1:W5:Y:S04]  /*11ea0*/  LDL.LU R24, [R1+0xc94] ;  /* 0x000c940001187983 */ /* 0x0013680000300800 */
[----:B------:R-:W-:Y:S04]  /*11eb0*/  STS.U16 [R3+UR9+0xdb00], R2 ;  /* 0x00db000203007988 */ /* 0x000fe80008000409 */
[----:B------:R1:W5:Y:S04]  /*11ec0*/  LDL.LU R25, [R1+0xc90] ;  /* 0x000c900001197983 */ /* 0x0003680000300800 */
[----:B------:R-:W-:Y:S04]  /*11ed0*/  STS.U16 [R3+UR9+0x9f00], R34 ;  /* 0x009f002203007988 */ /* 0x000fe80008000409 */
[----:B------:R1:W5:Y:S04]  /*11ee0*/  LDL.LU R26, [R1+0xc8c] ;  /* 0x000c8c00011a7983 */ /* 0x0003680000300800 */
[----:B------:R0:W-:Y:S04]  /*11ef0*/  STS.U16 [R3+UR9+0xdf00], R35 ;  /* 0x00df002303007988 */ /* 0x0001e80008000409 */
[----:B------:R1:W5:Y:S04]  /*11f00*/  LDL.LU R27, [R1+0xc88] ;  /* 0x000c8800011b7983 */ /* 0x0003680000300800 */
[----:B--2---:R1:W5:Y:S01]  /*11f10*/  LDL.LU R32, [R1+0xc84] ;  /* 0x000c840001207983 */ /* 0x0043620000300800 */
[----:B0-----:R-:W-:-:S03]  /*11f20*/  LOP3.LUT R3, R0, 0x70, RZ, 0x3c, !PT ;  /* 0x0000007000037812 */ /* 0x001fc600078e3cff */
[----:B------:R1:W5:Y:S04]  /*11f30*/  LDL.LU R33, [R1+0xc80] ;  /* 0x000c800001217983 */ /* 0x0003680000300800 */
[----:B------:R1:W5:Y:S04]  /*11f40*/  LDL.LU R2, [R1+0xc7c] ;  /* 0x000c7c0001027983 */ /* 0x0003680000300800 */
[----:B------:R1:W5:Y:S04]  /*11f50*/  LDL.LU R34, [R1+0xc78] ;  /* 0x000c780001227983 */ /* 0x0003680000300800 */
[----:B------:R1:W5:Y:S04]  /*11f60*/  LDL.LU R35, [R1+0xc74] ;  /* 0x000c740001237983 */ /* 0x0003680000300800 */
[----:B------:R0:W-:Y:S04]  /*11f70*/  STS.U16 [R3+UR9+0x8380], R36 ;  /* 0x0083802403007988 */ /* 0x0001e80008000409 */
[----:B------:R2:W-:Y:S04]  /*11f80*/  STS.U16 [R3+UR9+0xc380], R37 ;  /* 0x00c3802503007988 */ /* 0x0005e80008000409 */
[----:B------:R3:W-:Y:S04]  /*11f90*/  STS.U16 [R3+UR9+0x8780], R38 ;  /* 0x0087802603007988 */ /* 0x0007e80008000409 */
[----:B0-----:R1:W5:Y:S04]  /*11fa0*/  LDL.LU R36, [R1+0xc70] ;  /* 0x000c700001247983 */ /* 0x0013680000300800 */
[----:B--2---:R1:W5:Y:S04]  /*11fb0*/  LDL.LU R37, [R1+0xc6c] ;  /* 0x000c6c0001257983 */ /* 0x0043680000300800 */
[----:B---3--:R1:W5:Y:S04]  /*11fc0*/  LDL.LU R38, [R1+0xc68] ;  /* 0x000c680001267983 */ /* 0x0083680000300800 */
        /* <DEDUP_REMOVED lines=23> */
[----:B---3--:R-:W2:Y:S04]  /*12140*/  LDL.LU R50, [R1+0xc38] ;  /* 0x000c380001327983 */ /* 0x008ea80000300800 */
[----:B------:R0:W-:Y:S01]  /*12150*/  STS.U16 [R3+UR9+0xdf80], R53 ;  /* 0x00df803503007988 */ /* 0x0001e20008000409 */
[----:B------:R3:W-:Y:S06]  /*12160*/  MEMBAR.ALL.CTA ;  /* 0x0000000000007992 */ /* 0x0007ec0000008000 */
[----:B---3--:R-:W3:Y:S04]  /*12170*/  FENCE.VIEW.ASYNC.S ;  /* 0x00000000000073c6 */ /* 0x008ee80000000000 */
[----:B0-----:R1:W5:Y:S01]  /*12180*/  LDL.LU R53, [R1+0xc34] ;  /* 0x000c340001357983 */ /* 0x0013620000300800 */
[----:B------:R-:W-:-:S02]  /*12190*/  USHF.R.S32.HI UR7, URZ, 0x1f, UR38 ;  /* 0x0000001fff077899 */ /* 0x000fc40008011426 */
[----:B------:R-:W-:Y:S02]  /*121a0*/  UIADD3 UR6, UPT, UPT, UR9, 0x18000, URZ ;  /* 0x0001800009067890 */ /* 0x000fe4000fffe0ff */
[----:B------:R-:W-:Y:S02]  /*121b0*/  ULEA.HI UR7, UR7, UR38, URZ, 0x8 ;  /* 0x0000002607077291 */ /* 0x000fe4000f8f40ff */
[----:B------:R-:W-:Y:S02]  /*121c0*/  USHF.R.U32.HI UR6, URZ, 0x4, UR6 ;  /* 0x00000004ff067899 */ /* 0x000fe40008011606 */
[----:B------:R-:W-:Y:S02]  /*121d0*/  USHF.R.S32.HI UR7, URZ, 0x8, UR7 ;  /* 0x00000008ff077899 */ /* 0x000fe40008011407 */
[----:B------:R-:W-:Y:S02]  /*121e0*/  USGXT.U32 UR74, UR6, 0xe ;  /* 0x0000000e064a789a */ /* 0x000fe40008000000 */
[----:B------:R-:W-:-:S02]  /*121f0*/  UISETP.LT.AND UP3, UPT, UR7, 0x1, UPT ;  /* 0x000000010700788c */ /* 0x000fc4000bf61270 */
[----:B------:R-:W-:Y:S02]  /*12200*/  UISETP.NE.U32.AND UP1, UPT, UR12, URZ, UPT ;  /* 0x000000ff0c00728c */ /* 0x000fe4000bf25070 */
[----:B------:R-:W-:Y:S02]  /*12210*/  USEL UR77, UR7, 0x1, !UP3 ;  /* 0x00000001074d7887 */ /* 0x000fe4000d800000 */
[----:B------:R-:W-:Y:S01]  /*12220*/  UIADD3 UR14, UP3, UPT, UR74, 0x2, URZ ;  /* 0x000000024a0e7890 */ /* 0x000fe2000ff7e0ff */
[----:B------:R-:W-:Y:S01]  /*12230*/  UMOV UR15, URZ ;  /* 0x000000ff000f7c82 */ /* 0x000fe20008000000 */
[----:B------:R-:W-:Y:S02]  /*12240*/  UIADD3 UR5, UPT, UPT, UR9, 0x10000, URZ ;  /* 0x0001000009057890 */ /* 0x000fe4000fffe0ff */
[----:B------:R-:W-:Y:S02]  /*12250*/  UIADD3.X UR15, UPT, UPT, UR15, 0x40004040, URZ, UP3, !UPT ;  /* 0x400040400f0f7890 */ /* 0x000fe40009ffe4ff */
[----:B------:R-:W-:-:S02]  /*12260*/  UISETP.LT.OR UP3, UPT, UR38, 0x100, UP1 ;  /* 0x000001002600788c */ /* 0x000fc40008f61670 */
[----:B------:R-:W-:-:S04]  /*12270*/  USHF.R.U32.HI UR5, URZ, 0x4, UR5 ;  /* 0x00000004ff057899 */ /* 0x000fc80008011605 */
[----:B------:R-:W-:Y:S02]  /*12280*/  USGXT.U32 UR72, UR5, 0xe ;  /* 0x0000000e0548789a */ /* 0x000fe40008000000 */
[----:B------:R-:W-:Y:S02]  /*12290*/  UIADD3 UR77, UPT, UPT, UR77, -0x1, URZ ;  /* 0xffffffff4d4d7890 */ /* 0x000fe4000fffe0ff */
[----:B------:R-:W-:Y:S01]  /*122a0*/  UIADD3 UR12, UP2, UPT, UR72, 0x80, URZ ;  /* 0x00000080480c7890 */ /* 0x000fe2000ff5e0ff */
[----:B------:R-:W-:Y:S01]  /*122b0*/  UMOV UR13, URZ ;  /* 0x000000ff000d7c82 */ /* 0x000fe20008000000 */
[----:B------:R-:W-:Y:S02]  /*122c0*/  UMOV UR6, URZ ;  /* 0x000000ff00067c82 */ /* 0x000fe40008000000 */
[----:B------:R-:W-:Y:S02]  /*122d0*/  UIADD3.X UR13, UPT, UPT, UR13, 0x40004040, URZ, UP2, !UPT ;  /* 0x400040400d0d7890 */ /* 0x000fe400097fe4ff */
[----:B------:R-:W-:Y:S01]  /*122e0*/  UISETP.NE.U32.AND UP2, UPT, UR77, URZ, UPT ;  /* 0x000000ff4d00728c */ /* 0x000fe2000bf45070 */
[----:B---3--:R-:W-:Y:S01]  /*122f0*/  BAR.SYNC.DEFER_BLOCKING 0x0 ;  /* 0x0000000000007b1d */ /* 0x008fe20000010000 */
[----:B--2---:R-:W-:-:S05]  /*12300*/  IMAD.SHL.U32 R52, R50, 0x100, RZ ;  /* 0x0000010032347824 */ /* 0x004fca00078e00ff */
[----:B-1----:R-:W-:Y:S05]  /*12310*/  BRA.U UP3, `(.L_x_6) ;  /* 0x0000000503607547 */ /* 0x002fea000b800000 */
[----:B------:R-:W-:Y:S02]  /*12320*/  USHF.R.U32.HI UR66, URZ, 0x4, UR9 ;  /* 0x00000004ff427899 */ /* 0x000fe40008011609 */
[----:B------:R-:W-:Y:S02]  /*12330*/  UIADD3 UR22, UPT, UPT, UR9, 0x8000, URZ ;  /* 0x0000800009167890 */ /* 0x000fe4000fffe0ff */
[----:B------:R-:W-:Y:S02]  /*12340*/  USGXT.U32 UR66, UR66, 0xe ;  /* 0x0000000e4242789a */ /* 0x000fe40008000000 */
[----:B------:R-:W-:Y:S02]  /*12350*/  USHF.R.U32.HI UR70, URZ, 0x4, UR22 ;  /* 0x00000004ff467899 */ /* 0x000fe40008011616 */
[----:B------:R-:W-:Y:S02]  /*12360*/  UIADD3 UR22, UP3, UPT, UR66, 0x80, URZ ;  /* 0x0000008042167890 */ /* 0x000fe4000ff7e0ff */
[----:B------:R-:W-:Y:S01]  /*12370*/  USGXT.U32 UR70, UR70, 0xe ;  /* 0x0000000e4646789a */ /* 0x000fe20008000000 */
[----:B------:R-:W-:Y:S01]  /*12380*/  UMOV UR5, URZ ;  /* 0x000000ff00057c82 */ /* 0x000fe20008000000 */
[----:B------:R-:W-:Y:S01]  /*12390*/  UMOV UR7, URZ ;  /* 0x000000ff00077c82 */ /* 0x000fe20008000000 */
[----:B------:R-:W-:-:S02]  /*123a0*/  UIADD3.X UR23, UPT, UPT, UR5, 0x40004040, URZ, UP3, !UPT ;  /* 0x4000404005177890 */ /* 0x000fc40009ffe4ff */
[----:B------:R-:W-:Y:S01]  /*123b0*/  UIADD3 UR28, UP3, UPT, UR70, 0x2, URZ ;  /* 0x00000002461c7890 */ /* 0x000fe2000ff7e0ff */
[----:B------:R-:W-:Y:S01]  /*123c0*/  UMOV UR32, UR4 ;  /* 0x0000000400207c82 */ /* 0x000fe20008000000 */
[----:B------:R-:W-:Y:S02]  /*123d0*/  UMOV UR33, URZ ;  /* 0x000000ff00217c82 */ /* 0x000fe40008000000 */
[----:B------:R-:W-:Y:S01]  /*123e0*/  UIADD3.X UR29, UPT, UPT, UR7, 0x40004040, URZ, UP3, !UPT ;  /* 0x40004040071d7890 */ /* 0x000fe20009ffe4ff */
[----:B------:R-:W-:Y:S01]  /*123f0*/  UMOV UR5, UR32 ;  /* 0x0000002000057c82 */ /* 0x000fe20008000000 */
[----:B------:R-:W-:Y:S02]  /*12400*/  UIADD3.64 UR62, UPT, UPT, UR22, 0x80, URZ ;  /* 0x00000080163e7897 */ /* 0x000fe4000fffe0ff */
[----:B------:R-:W-:Y:S02]  /*12410*/  UIADD3.64 UR64, UPT, UPT, UR28, 0x2, URZ ;  /* 0x000000021c407897 */ /* 0x000fe4000fffe0ff */
[----:B------:R-:W-:-:S02]  /*12420*/  UIADD3.64 UR32, UPT, UPT, UR22, 0x100, URZ ;  /* 0x0000010016207897 */ /* 0x000fc4000fffe0ff */
[----:B------:R-:W-:Y:S02]  /*12430*/  UIADD3.64 UR48, UPT, UPT, UR28, 0x4, URZ ;  /* 0x000000041c307897 */ /* 0x000fe4000fffe0ff */
[----:B------:R-:W-:Y:S02]  /*12440*/  UIADD3.64 UR34, UPT, UPT, UR22, 0x180, URZ ;  /* 0x0000018016227897 */ /* 0x000fe4000fffe0ff */
[----:B------:R-:W-:Y:S01]  /*12450*/  UIADD3.64 UR58, UPT, UPT, UR28, 0x1fe, URZ ;  /* 0x000001fe1c3a7897 */ /* 0x000fe2000fffe0ff */
[----:B------:R-:W-:Y:S01]  /*12460*/  UMOV UR68, 0x0 ;  /* 0x0000000000447882 */ /* 0x000fe20000000000 */
[----:B------:R-:W-:Y:S01]  /*12470*/  UMOV UR69, 0x4108490 ;  /* 0x0410849000457882 */ /* 0x000fe20000000000 */
[----:B------:R-:W-:Y:S01]  /*12480*/  UMOV UR67, 0x40004040 ;  /* 0x4000404000437882 */ /* 0x000fe20000000000 */
[----:B------:R-:W-:Y:S01]  /*12490*/  UMOV UR71, 0x40004040 ;  /* 0x4000404000477882 */ /* 0x000fe20000000000 */
[----:B------:R-:W-:Y:S01]  /*124a0*/  UMOV UR52, 0x0 ;  /* 0x0000000000347882 */ /* 0x000fe20000000000 */
[----:B------:R-:W-:Y:S01]  /*124b0*/  UMOV UR53, 0x4108490 ;  /* 0x0410849000357882 */ /* 0x000fe20000000000 */
[----:B------:R0:W-:Y:S01]  /*124c0*/  UTCHMMA gdesc[UR66], gdesc[UR70], tmem[UR8], tmem[UR68], idesc[UR69], !UPT ;  /* 0x00ff4446420075ea */ /* 0x0001e2000f800008 */
[----:B------:R-:W-:Y:S01]  /*124d0*/  UMOV UR60, 0x0 ;  /* 0x00000000003c7882 */ /* 0x000fe20000000000 */
[----:B------:R-:W-:Y:S01]  /*124e0*/  UMOV UR61, 0x4108490 ;  /* 0x04108490003d7882 */ /* 0x000fe20000000000 */
[----:B------:R-:W-:-:S02]  /*124f0*/  UIADD3.64 UR36, UPT, UPT, UR22, 0x200, URZ ;  /* 0x0000020016247897 */ /* 0x000fc4000fffe0ff */
[----:B------:R-:W-:Y:S01]  /*12500*/  UTCHMMA gdesc[UR22], gdesc[UR28], tmem[UR8], tmem[UR52], idesc[UR53], UPT ;  /* 0x00ff341c160075ea */ /* 0x000fe2000b800008 */
[----:B------:R-:W-:Y:S01]  /*12510*/  UMOV UR16, 0x0 ;  /* 0x0000000000107882 */ /* 0x000fe20000000000 */
[----:B------:R-:W-:Y:S01]  /*12520*/  UMOV UR17, 0x4108490 ;  /* 0x0410849000117882 */ /* 0x000fe20000000000 */
[----:B------:R-:W-:Y:S01]  /*12530*/  UIADD3.64 UR38, UPT, UPT, UR22, 0x280, URZ ;  /* 0x0000028016267897 */ /* 0x000fe2000fffe0ff */
[----:B------:R-:W-:Y:S01]  /*12540*/  UTCHMMA gdesc[UR62], gdesc[UR64], tmem[UR8], tmem[UR60], idesc[UR61], UPT ;  /* 0x00ff3c403e0075ea */ /* 0x000fe2000b800008 */
[----:B------:R-:W-:Y:S01]  /*12550*/  UMOV UR18, 0x0 ;  /* 0x0000000000127882 */ /* 0x000fe20000000000 */
[----:B0-----:R-:W-:Y:S01]  /*12560*/  UIADD3.64 UR66, UPT, UPT, UR28, 0x200, URZ ;  /* 0x000002001c427897 */ /* 0x001fe2000fffe0ff */
[----:B------:R0:W-:Y:S01]  /*12570*/  UTCHMMA gdesc[UR32], gdesc[UR48], tmem[UR8], tmem[UR16], idesc[UR17], UPT ;  /* 0x00ff1030200075ea */ /* 0x0001e2000b800008 */
[----:B------:R-:W-:Y:S01]  /*12580*/  UIADD3.64 UR70, UPT, UPT, UR28, 0x202, URZ ;  /* 0x000002021c467897 */ /* 0x000fe2000fffe0ff */
[----:B------:R-:W-:Y:S01]  /*12590*/  UMOV UR19, 0x4108490 ;  /* 0x0410849000137882 */ /* 0x000fe20000000000 */
[----:B------:R-:W-:Y:S01]  /*125a0*/  UIADD3.64 UR40, UPT, UPT, UR22, 0x300, URZ ;  /* 0x0000030016287897 */ /* 0x000fe2000fffe0ff */
[----:B------:R1:W-:Y:S01]  /*125b0*/  UTCHMMA gdesc[UR34], gdesc[UR58], tmem[UR8], tmem[UR18], idesc[UR19], UPT ;  /* 0x00ff123a220075ea */ /* 0x0003e2000b800008 */
[----:B------:R-:W-:-:S02]  /*125c0*/  UIADD3.64 UR42, UPT, UPT, UR22, 0x380, URZ ;  /* 0x00000380162a7897 */ /* 0x000fc4000fffe0ff */
[----:B------:R-:W-:Y:S02]  /*125d0*/  UIADD3.64 UR44, UPT, UPT, UR22, 0x400, URZ ;  /* 0x00000400162c7897 */ /* 0x000fe4000fffe0ff */
[----:B0-----:R-:W-:Y:S02]  /*125e0*/  UIADD3.64 UR16, UPT, UPT, UR28, 0x204, URZ ;  /* 0x000002041c107897 */ /* 0x001fe4000fffe0ff */
[----:B------:R-:W-:Y:S02]  /*125f0*/  UIADD3.64 UR46, UPT, UPT, UR22, 0x480, URZ ;  /* 0x00000480162e7897 */ /* 0x000fe4000fffe0ff */
[----:B------:R-:W-:Y:S02]  /*12600*/  UIADD3.64 UR50, UPT, UPT, UR22, 0x500, URZ ;  /* 0x0000050016327897 */ /* 0x000fe4000fffe0ff */
[----:B-1----:R-:W-:Y:S02]  /*12610*/  UIADD3.64 UR18, UPT, UPT, UR28, 0x3fe, URZ ;  /* 0x000003fe1c127897 */ /* 0x002fe4000fffe0ff */
[----:B------:R-:W-:-:S02]  /*12620*/  UIADD3.64 UR52, UPT, UPT, UR22, 0x580, URZ ;  /* 0x0000058016347897 */ /* 0x000fc4000fffe0ff */
[----:B------:R-:W-:Y:S02]  /*12630*/  UIADD3.64 UR56, UPT, UPT, UR22, 0x600, URZ ;  /* 0x0000060016387897 */ /* 0x000fe4000fffe0ff */
[----:B------:R-:W-:Y:S02]  /*12640*/  UIADD3.64 UR54, UPT, UPT, UR22, 0x680, URZ ;  /* 0x0000068016367897 */ /* 0x000fe4000fffe0ff */
[----:B------:R-:W-:Y:S02]  /*12650*/  UIADD3.64 UR68, UPT, UPT, UR22, 0x700, URZ ;  /* 0x0000070016447897 */ /* 0x000fe4000fffe0ff */
[----:B------:R-:W-:Y:S01]  /*12660*/  UIADD3.64 UR60, UPT, UPT, UR28, 0x400, URZ ;  /* 0x000004001c3c7897 */ /* 0x000fe2000fffe0ff */
[----:B------:R-:W-:Y:S01]  /*12670*/  UMOV UR20, 0x0 ;  /* 0x0000000000147882 */ /* 0x000fe20000000000 */
[----:B------:R-:W-:Y:S01]  /*12680*/  UMOV UR21, 0x4108490 ;  /* 0x0410849000157882 */ /* 0x000fe20000000000 */
[----:B------:R-:W-:Y:S01]  /*12690*/  UIADD3.64 UR22, UPT, UPT, UR28, 0x402, URZ ;  /* 0x000004021c167897 */ /* 0x000fe2000fffe0ff */
[----:B------:R-:W-:Y:S01]  /*126a0*/  UTCHMMA gdesc[UR36], gdesc[UR66], tmem[UR8], tmem[UR20], idesc[UR21], UPT ;  /* 0x00ff1442240075ea */ /* 0x000fe2000b800008 */
[----:B------:R-:W-:Y:S01]  /*126b0*/  UMOV UR64, 0x0 ;  /* 0x0000000000407882 */ /* 0x000fe20000000000 */
[----:B------:R-:W-:Y:S01]  /*126c0*/  UMOV UR65, 0x4108490 ;  /* 0x0410849000417882 */ /* 0x000fe20000000000 */
[----:B------:R-:W-:Y:S01]  /*126d0*/  UIADD3.64 UR62, UPT, UPT, UR28, 0x404, URZ ;  /* 0x000004041c3e7897 */ /* 0x000fe2000fffe0ff */
[----:B------:R0:W-:Y:S01]  /*126e0*/  UTCHMMA gdesc[UR38], gdesc[UR70], tmem[UR8], tmem[UR64], idesc[UR65], UPT ;  /* 0x00ff4046260075ea */ /* 0x0001e2000b800008 */
[----:B------:R-:W-:-:S02]  /*126f0*/  UIADD3.64 UR32, UPT, UPT, UR28, 0x5fe, URZ ;  /* 0x000005fe1c207897 */ /* 0x000fc4000fffe0ff */
[----:B------:R-:W-:Y:S01]  /*12700*/  UIADD3.64 UR48, UPT, UPT, UR28, 0x600, URZ ;  /* 0x000006001c307897 */ /* 0x000fe2000fffe0ff */
[----:B------:R-:W-:Y:S01]  /*12710*/  UMOV UR34, 0x0 ;  /* 0x0000000000227882 */ /* 0x000fe20000000000 */
[----:B------:R-:W-:Y:S01]  /*12720*/  UMOV UR35, 0x4108490 ;  /* 0x0410849000237882 */ /* 0x000fe20000000000 */
[----:B------:R-:W-:Y:S01]  /*12730*/  UMOV UR58, 0x0 ;  /* 0x00000000003a7882 */ /* 0x000fe20000000000 */
[----:B------:R-:W-:Y:S01]  /*12740*/  UMOV UR59, 0x4108490 ;  /* 0x04108490003b7882 */ /* 0x000fe20000000000 */
[----:B------:R1:W-:Y:S01]  /*12750*/  UTCHMMA gdesc[UR40], gdesc[UR16], tmem[UR8], tmem[UR34], idesc[UR35], UPT ;  /* 0x00ff2210280075ea */ /* 0x0003e2000b800008 */
[----:B0-----:R-:W-:Y:S01]  /*12760*/  UIADD3.64 UR64, UPT, UPT, UR28, 0x602, URZ ;  /* 0x000006021c407897 */ /* 0x001fe2000fffe0ff */
[----:B------:R1:W-:Y:S01]  /*12770*/  UTCHMMA gdesc[UR42], gdesc[UR18], tmem[UR8], tmem[UR58], idesc[UR59], UPT ;  /* 0x00ff3a122a0075ea */ /* 0x0003e2000b800008 */
[----:B------:R-:W-:Y:S01]  /*12780*/  UIADD3.64 UR28, UPT, UPT, UR28, 0x604, URZ ;  /* 0x000006041c1c7897 */ /* 0x000fe2000fffe0ff */
[----:B------:R-:W-:Y:S01]  /*12790*/  UMOV UR66, 0x0 ;  /* 0x0000000000427882 */ /* 0x000fe20000000000 */
[----:B------:R-:W-:Y:S01]  /*127a0*/  UMOV UR67, 0x4108490 ;  /* 0x0410849000437882 */ /* 0x000fe20000000000 */
[----:B------:R-:W-:Y:S01]  /*127b0*/  UMOV UR24, 0x0 ;  /* 0x0000000000187882 */ /* 0x000fe20000000000 */
[----:B------:R1:W-:Y:S01]  /*127c0*/  UTCHMMA gdesc[UR44], gdesc[UR60], tmem[UR8], tmem[UR66], idesc[UR67], UPT ;  /* 0x00ff423c2c0075ea */ /* 0x0003e2000b800008 */
[----:B------:R1:W-:Y:S01]  /*127d0*/  UTCHMMA gdesc[UR46], gdesc[UR22], tmem[UR8], tmem[UR20], idesc[UR21], UPT ;  /* 0x00ff14162e0075ea */ /* 0x0003e2000b800008 */
[----:B------:R-:W-:Y:S01]  /*127e0*/  UMOV UR25, 0x4108490 ;  /* 0x0410849000197882 */ /* 0x000fe20000000000 */
[----:B------:R1:W-:Y:S01]  /*127f0*/  UTCHMMA gdesc[UR50], gdesc[UR62], tmem[UR8], tmem[UR34], idesc[UR35], UPT ;  /* 0x00ff223e320075ea */ /* 0x0003e2000b800008 */
[----:B------:R-:W-:Y:S01]  /*12800*/  UMOV UR26, 0x0 ;  /* 0x00000000001a7882 */ /* 0x000fe20000000000 */
[----:B------:R-:W-:Y:S01]  /*12810*/  UMOV UR27, 0x4108490 ;  /* 0x04108490001b7882 */ /* 0x000fe20000000000 */
[----:B------:R1:W-:Y:S01]  /*12820*/  UTCHMMA gdesc[UR52], gdesc[UR32], tmem[UR8], tmem[UR58], idesc[UR59], UPT ;  /* 0x00ff3a20340075ea */ /* 0x0003e2000b800008 */
[----:B------:R-:W-:Y:S01]  /*12830*/  UMOV UR30, 0x0 ;  /* 0x00000000001e7882 */ /* 0x000fe20000000000 */
[----:B------:R-:W-:Y:S01]  /*12840*/  UMOV UR31, 0x4108490 ;  /* 0x04108490001f7882 */ /* 0x000fe20000000000 */
[----:B------:R1:W-:Y:S01]  /*12850*/  UTCHMMA gdesc[UR56], gdesc[UR48], tmem[UR8], tmem[UR24], idesc[UR25], UPT ;  /* 0x00ff1830380075ea */ /* 0x0003e2000b800008 */
[----:B------:R1:W-:Y:S01]  /*12860*/  UTCHMMA gdesc[UR54], gdesc[UR64], tmem[UR8], tmem[UR26], idesc[UR27], UPT ;  /* 0x00ff1a40360075ea */ /* 0x0003e2000b800008 */
[----:B------:R1:W-:Y:S01]  /*12870*/  UTCHMMA gdesc[UR68], gdesc[UR28], tmem[UR8], tmem[UR30], idesc[UR31], UPT ;  /* 0x00ff1e1c440075ea */ /* 0x0003e2000b800008 */
[----:B------:R1:W-:Y:S01]  /*12880*/  UTCBAR [UR5], URZ ;  /* 0x000000ff050073e9 */ /* 0x0003e200080000ff */
[----:B------:R-:W-:Y:S01]  /*12890*/  NOP ;  /* 0x0000000000007918 */ /* 0x000fe20000000000 */
.L_x_6:
[----:B------:R-:W0:Y:S01]  /*128a0*/  LDC R3, c[0x0][0x3ac] ;  /* 0x0000eb00ff037b82 */ /* 0x000e220000000800 */
[----:B-1----:R-:W-:Y:S01]  /*128b0*/  UMOV UR5, URZ ;  /* 0x000000ff00057c82 */ /* 0x002fe20008000000 */
[----:B0-----:R-:W-:Y:S01]  /*128c0*/  IMAD.SHL.U32 R50, R3, 0x100, RZ ;  /* 0x0000010003327824 */ /* 0x001fe200078e00ff */
[----:B------:R-:W-:Y:S06]  /*128d0*/  BRA.U !UP2, `(.L_x_7) ;  /* 0x0000013d0a2c7547 */ /* 0x000fec000b800000 */
[----:B------:R-:W-:Y:S01]  /*128e0*/  SHF.R.S32.HI R3, RZ, 0x1f, R50 ;  /* 0x0000001fff037819 */ /* 0x000fe20000011432 */
[----:B------:R-:W-:Y:S01]  /*128f0*/  UIADD3.64 UR16, UPT, UPT, UR12, 0x80, URZ ;  /* 0x000000800c107897 */ /* 0x000fe2000fffe0ff */
[----:B------:R-:W-:Y:S01]  /*12900*/  SHF.R.S32.HI R51, RZ, 0x1f, R52 ;  /* 0x0000001fff337819 */ /* 0x000fe20000011434 */
[----:B------:R-:W-:Y:S01]  /*12910*/  UIADD3.64 UR18, UPT, UPT, UR14, 0x2, URZ ;  /* 0x000000020e127897 */ /* 0x000fe2000fffe0ff */
[C---:B------:R-:W-:Y:S01]  /*12920*/  SHF.L.U64.HI R3, R50.reuse, 0x1, R3 ;  /* 0x0000000132037819 */ /* 0x040fe20000010203 */
[----:B------:R-:W-:Y:S01]  /*12930*/  IMAD.SHL.U32 R50, R50, 0x2, RZ ;  /* 0x0000000232327824 */ /* 0x000fe200078e00ff */
[C---:B------:R-:W-:Y:S01]  /*12940*/  SHF.L.U64.HI R51, R52.reuse, 0x1, R51 ;  /* 0x0000000134337819 */ /* 0x040fe20000010233 */
[----:B------:R-:W-:Y:S01]  /*12950*/  IMAD.SHL.U32 R52, R52, 0x2, RZ ;  /* 0x0000000234347824 */ /* 0x000fe200078e00ff */
[----:B------:R-:W-:Y:S02]  /*12960*/  UIADD3.64 UR20, UPT, UPT, UR12, 0x100, URZ ;  /* 0x000001000c147897 */ /* 0x000fe4000fffe0ff */
[----:B------:R-:W-:-:S02]  /*12970*/  UIADD3.64 UR22, UPT, UPT, UR14, 0x4, URZ ;  /* 0x000000040e167897 */ /* 0x000fc4000fffe0ff */
[----:B------:R-:W-:Y:S02]  /*12980*/  UIADD3.64 UR24, UPT, UPT, UR12, 0x180, URZ ;  /* 0x000001800c187897 */ /* 0x000fe4000fffe0ff */
[----:B------:R-:W-:Y:S02]  /*12990*/  UIADD3.64 UR26, UPT, UPT, UR14, 0x1fe, URZ ;  /* 0x000001fe0e1a7897 */ /* 0x000fe4000fffe0ff */
[----:B------:R-:W-:Y:S02]  /*129a0*/  UIADD3.64 UR28, UPT, UPT, UR12, 0x200, URZ ;  /* 0x000002000c1c7897 */ /* 0x000fe4000fffe0ff */
[----:B------:R-:W-:Y:S02]  /*129b0*/  UIADD3.64 UR30, UPT, UPT, UR14, 0x200, URZ ;  /* 0x000002000e1e7897 */ /* 0x000fe4000fffe0ff */
        /* <DEDUP_REMOVED lines=19> */
[----:B------:R-:W-:Y:S01]  /*12af0*/  UIADD3.64 UR70, UPT, UPT, UR14, 0x604, URZ ;  /* 0x000006040e467897 */ /* 0x000fe2000fffe0ff */
[----:B------:R-:W-:Y:S01]  /*12b00*/  UMOV UR76, 0x1 ;  /* 0x00000001004c7882 */ /* 0x000fe20000000000 */
[----:B------:R-:W-:-:S10]  /*12b10*/  UMOV UR7, URZ ;  /* 0x000000ff00077c82 */ /* 0x000fd40008000000 */
.L_x_10:
[----:B-----5:R0:W-:Y:S04]  /*12b20*/  STL [R1+0xc68], R14 ;  /* 0x000c680e01007387 */ /* 0x0201e80000100800 */
[----:B0-----:R-:W2:Y:S04]  /*12b30*/  LDL.LU R14, [R1+0x93c] ;  /* 0x00093c00010e7983 */ /* 0x001ea80000300800 */
[----:B------:R0:W-:Y:S04]  /*12b40*/  STL [R1+0xc64], R13 ;  /* 0x000c640d01007387 */ /* 0x0001e80000100800 */
[----:B0-----:R-:W3:Y:S04]  /*12b50*/  LDL.LU R13, [R1+0x6bc] ;  /* 0x0006bc00010d7983 */ /* 0x001ee80000300800 */
[----:B------:R-:W-:Y:S04]  /*12b60*/  STL [R1+0xc60], R12 ;  /* 0x000c600c01007387 */ /* 0x000fe80000100800 */
[----:B------:R-:W-:Y:S04]  /*12b70*/  STL [R1+0xc5c], R11 ;  /* 0x000c5c0b01007387 */ /* 0x000fe80000100800 */
[----:B------:R-:W-:Y:S04]  /*12b80*/  STL [R1+0xc58], R10 ;  /* 0x000c580a01007387 */ /* 0x000fe80000100800 */
[----:B------:R0:W-:Y:S01]  /*12b90*/  STL [R1+0xc54], R9 ;  /* 0x000c540901007387 */ /* 0x0001e20000100800 */
[----:B------:R-:W-:-:S03]  /*12ba0*/  USHF.L.U32 UR5, UR5, 0x1f, URZ ;  /* 0x0000001f05057899 */ /* 0x000fc600080006ff */
[----:B0-----:R-:W4:Y:S04]  /*12bb0*/  LDL.LU R9, [R1+0x928] ;  /* 0x0009280001097983 */ /* 0x001f280000300800 */
[----:B------:R-:W-:Y:S04]  /*12bc0*/  STL [R1+0xc50], R8 ;  /* 0x000c500801007387 */ /* 0x000fe80000100800 */
[----:B------:R0:W-:Y:S01]  /*12bd0*/  STL [R1+0xc4c], R7 ;  /* 0x000c4c0701007387 */ /* 0x0001e20000100800 */
[----:B------:R-:W-:Y:S01]  /*12be0*/  IMAD.U32 R50, RZ, RZ, UR5 ;  /* 0x00000005ff327e24 */ /* 0x000fe2000f8e00ff */
[----:B------:R-:W1:Y:S02]  /*12bf0*/  LDCU UR5, c[0x0][0x3a0] ;  /* 0x00007400ff0577ac */ /* 0x000e640008000800 */
[----:B0-----:R-:W4:Y:S04]  /*12c00*/  LDL.LU R7, [R1+0x930] ;  /* 0x0009300001077983 */ /* 0x001f280000300800 */
[----:B------:R-:W-:Y:S04]  /*12c10*/  STL [R1+0xc48], R6 ;  /* 0x000c480601007387 */ /* 0x000fe80000100800 */
[----:B------:R-:W-:Y:S04]  /*12c20*/  STL [R1+0xc44], R5 ;  /* 0x000c440501007387 */ /* 0x000fe80000100800 */
[----:B------:R0:W-:Y:S04]  /*12c30*/  STL [R1+0xc40], R4 ;  /* 0x000c400401007387 */ /* 0x0001e80000100800 */
[----:B0-----:R-:W4:Y:S01]  /*12c40*/  LDL.LU R4, [R1+0x938] ;  /* 0x0009380001047983 */ /* 0x001f220000300800 */
[----:B------:R-:W-:-:S03]  /*12c50*/  UIADD3 UR6, UPT, UPT, UR6, 0x1, URZ ;  /* 0x0000000106067890 */ /* 0x000fc6000fffe0ff */
[----:B------:R0:W-:Y:S01]  /*12c60*/  STL [R1+0xc3c], R3 ;  /* 0x000c3c0301007387 */ /* 0x0001e20000100800 */
[----:B-1----:R-:W-:-:S03]  /*12c70*/  UIMAD UR5, UR6, -0x100, UR5 ;  /* 0xffffff00060578a4 */ /* 0x002fc6000f8e0205 */
[----:B------:R1:W-:Y:S04]  /*12c80*/  STL [R1+0xc38], R2 ;  /* 0x000c380201007387 */ /* 0x0003e80000100800 */
[----:B------:R-:W-:Y:S04]  /*12c90*/  STL [R1+0xc34], R0 ;  /* 0x000c340001007387 */ /* 0x000fe80000100800 */
[----:B------:R-:W-:Y:S04]  /*12ca0*/  STL [R1+0x348], R50 ;  /* 0x0003483201007387 */ /* 0x000fe80000100800 */
[----:B0-----:R-:W4:Y:S04]  /*12cb0*/  LDL.LU R3, [R1+0x608] ;  /* 0x0006080001037983 */ /* 0x001f280000300800 */
[----:B-1----:R-:W4:Y:S01]  /*12cc0*/  LDL.LU R2, [R1+0x920] ;  /* 0x0009200001027983 */ /* 0x002f220000300800 */
[----:B------:R-:W0:Y:S02]  /*12cd0*/  S2R R6, SR_TID.X ;  /* 0x0000000000067919 */ /* 0x000e240000002100 */
[----:B0-----:R-:W-:-:S04]  /*12ce0*/  SHF.R.U32.HI R12, RZ, 0x6, R6 ;  /* 0x00000006ff0c7819 */ /* 0x001fc80000011606 */
[----:B------:R-:W-:-:S04]  /*12cf0*/  SGXT.U32 R5, R12, 0x1 ;  /* 0x000000010c05781a */ /* 0x000fc80000000000 */
[----:B------:R-:W-:Y:S02]  /*12d00*/  ISETP.GE.AND P0, PT, R5, UR5, PT ;  /* 0x0000000505007c0c */ /* 0x000fe4000bf06270 */
[-C--:B--2---:R-:W-:Y:S02]  /*12d10*/  IADD3 R14, P4, PT, R14, R52.reuse, RZ ;  /* 0x000000340e0e7210 */ /* 0x084fe40007f9e0ff */
[----:B---3--:R-:W-:-:S05]  /*12d20*/  IADD3 R13, P3, PT, R13, R52, RZ ;  /* 0x000000340d0d7210 */ /* 0x008fca0007f7e0ff */
[----:B------:R-:W-:Y:S04]  /*12d30*/  STL [R1+0x6bc], R13 ;  /* 0x0006bc0d01007387 */ /* 0x000fe80000100800 */
[----:B------:R0:W-:Y:S04]  /*12d40*/  STL [R1+0x93c], R14 ;  /* 0x00093c0e01007387 */ /* 0x0001e80000100800 */
[----:B0-----:R-:W2:Y:S04]  /*12d50*/  LDL.LU R14, [R1+0x604] ;  /* 0x00060400010e7983 */ /* 0x001ea80000300800 */
[----:B------:R-:W3:Y:S04]  /*12d60*/  LDL.LU R13, [R1+0x918] ;  /* 0x00091800010d7983 */ /* 0x000ee80000300800 */
[----:B------:R-:W3:Y:S01]  /*12d70*/  LDL.LU R12, [R1+0x934] ;  /* 0x00093400010c7983 */ /* 0x000ee20000300800 */
[----:B----4-:R-:W-:-:S03]  /*12d80*/  IADD3 R9, P5, PT, R9, R52, RZ ;  /* 0x0000003409097210 */ /* 0x010fc60007fbe0ff */
[----:B------:R-:W4:Y:S04]  /*12d90*/  LDL.LU R11, [R1+0x910] ;  /* 0x00091000010b7983 */ /* 0x000f280000300800 */
[----:B------:R-:W4:Y:S04]  /*12da0*/  LDL.LU R10, [R1+0x92c] ;  /* 0x00092c00010a7983 */ /* 0x000f280000300800 */
[----:B------:R-:W4:Y:S04]  /*12db0*/  LDL.LU R8, [R1+0x908] ;  /* 0x0009080001087983 */ /* 0x000f280000300800 */
[----:B------:R-:W4:Y:S01]  /*12dc0*/  LDL.LU R5, [R1+0x924] ;  /* 0x0009240001057983 */ /* 0x000f220000300800 */
[----:B------:R-:W-:-:S03]  /*12dd0*/  IADD3 R7, P6, PT, R7, R52, RZ ;  /* 0x0000003407077210 */ /* 0x000fc60007fde0ff */
[----:B------:R0:W-:Y:S01]  /*12de0*/  STL [R1+0x928], R9 ;  /* 0x0009280901007387 */ /* 0x0001e20000100800 */
[----:B------:R-:W-:-:S05]  /*12df0*/  IADD3 R4, P1, PT, R4, R52, RZ ;  /* 0x0000003404047210 */ /* 0x000fca0007f3e0ff */
[----:B------:R1:W-:Y:S04]  /*12e00*/  STL [R1+0x938], R4 ;  /* 0x0009380401007387 */ /* 0x0003e80000100800 */
[----:B0-----:R-:W4:Y:S04]  /*12e10*/  LDL.LU R9, [R1+0x900] ;  /* 0x0009000001097983 */ /* 0x001f280000300800 */
[----:B------:R-:W-:Y:S04]  /*12e20*/  STL [R1+0x930], R7 ;  /* 0x0009300701007387 */ /* 0x000fe80000100800 */
[----:B-1----:R-:W4:Y:S01]  /*12e30*/  LDL.LU R4, [R1+0x91c] ;  /* 0x00091c0001047983 */ /* 0x002f220000300800 */
[----:B------:R-:W-:Y:S01]  /*12e40*/  IMAD.X R3, R3, 0x1, R51, P3 ;  /* 0x0000000103037824 */ /* 0x000fe200018e0633 */
[----:B------:R-:W-:-:S04]  /*12e50*/  IADD3 R2, P3, PT, R2, R52, RZ ;  /* 0x0000003402027210 */ /* 0x000fc80007f7e0ff */
[----:B------:R0:W-:Y:S04]  /*12e60*/  STL [R1+0x608], R3 ;  /* 0x0006080301007387 */ /* 0x0001e80000100800 */
[----:B0-----:R-:W4:Y:S04]  /*12e70*/  LDL.LU R3, [R1+0x8f8] ;  /* 0x0008f80001037983 */ /* 0x001f280000300800 */
[----:B------:R-:W4:Y:S04]  /*12e80*/  LDL.LU R7, [R1+0x914] ;  /* 0x0009140001077983 */ /* 0x000f280000300800 */
[----:B------:R0:W-:Y:S04]  /*12e90*/  STL [R1+0x920], R2 ;  /* 0x0009200201007387 */ /* 0x0001e80000100800 */
[----:B0-----:R-:W4:Y:S01]  /*12ea0*/  LDL.LU R2, [R1+0x8f0] ;  /* 0x0008f00001027983 */ /* 0x001f220000300800 */
[----:B--2---:R-:W-:Y:S01]  /*12eb0*/  IMAD.X R14, R14, 0x1, R51, P4 ;  /* 0x000000010e0e7824 */ /* 0x004fe200020e0633 */
[----:B---3--:R-:W-:-:S04]  /*12ec0*/  IADD3 R13, P4, PT, R13, R52, RZ ;  /* 0x000000340d0d7210 */ /* 0x008fc80007f9e0ff */
[----:B------:R-:W-:Y:S01]  /*12ed0*/  STL [R1+0x604], R14 ;  /* 0x0006040e01007387 */ /* 0x000fe20000100800 */
[----:B------:R-:W-:-:S03]  /*12ee0*/  IMAD.X R12, R12, 0x1, R51, P1 ;  /* 0x000000010c0c7824 */ /* 0x000fc600008e0633 */
[----:B------:R-:W-:Y:S01]  /*12ef0*/  STL [R1+0x918], R13 ;  /* 0x0009180d01007387 */ /* 0x000fe20000100800 */
[----:B----4-:R-:W-:-:S03]  /*12f00*/  IADD3 R11, P1, PT, R11, R52, RZ ;  /* 0x000000340b0b7210 */ /* 0x010fc60007f3e0ff */
[----:B------:R-:W-:Y:S01]  /*12f10*/  STL [R1+0x934], R12 ;  /* 0x0009340c01007387 */ /* 0x000fe20000100800 */
[----:B------:R-:W-:-:S03]  /*12f20*/  IMAD.X R10, R10, 0x1, R51, P6 ;  /* 0x000000010a0a7824 */ /* 0x000fc600030e0633 */
[----:B------:R-:W-:Y:S01]  /*12f30*/  STL [R1+0x910], R11 ;  /* 0x0009100b01007387 */ /* 0x000fe20000100800 */
[----:B------:R-:W-:-:S03]  /*12f40*/  IADD3 R8, P6, PT, R8, R52, RZ ;  /* 0x0000003408087210 */ /* 0x000fc60007fde0ff */
[----:B------:R0:W-:Y:S01]  /*12f50*/  STL [R1+0x92c], R10 ;  /* 0x00092c0a01007387 */ /* 0x0001e20000100800 */
[----:B------:R-:W-:-:S03]  /*12f60*/  IMAD.X R5, R5, 0x1, R51, P5 ;  /* 0x0000000105057824 */ /* 0x000fc600028e0633 */
[----:B0-----:R-:W2:Y:S04]  /*12f70*/  LDL.LU R10, [R1+0x90c] ;  /* 0x00090c00010a7983 */ /* 0x001ea80000300800 */
[----:B------:R0:W-:Y:S04]  /*12f80*/  STL [R1+0x908], R8 ;  /* 0x0009080801007387 */ /* 0x0001e80000100800 */
[----:B0-----:R-:W3:Y:S04]  /*12f90*/  LDL.LU R8, [R1+0x8e8] ;  /* 0x0008e80001087983 */ /* 0x001ee80000300800 */
[----:B------:R0:W-:Y:S04]  /*12fa0*/  STL [R1+0x924], R5 ;  /* 0x0009240501007387 */ /* 0x0001e80000100800 */
[----:B0-----:R-:W4:Y:S01]  /*12fb0*/  LDL.LU R5, [R1+0x904] ;  /* 0x0009040001057983 */ /* 0x001f220000300800 */
[----:B------:R-:W-:Y:S01]  /*12fc0*/  IMAD.X R4, R4, 0x1, R51, P3 ;  /* 0x0000000104047824 */ /* 0x000fe200018e0633 */
[----:B------:R-:W-:-:S04]  /*12fd0*/  IADD3 R9, P5, PT, R9, R52, RZ ;  /* 0x0000003409097210 */ /* 0x000fc80007fbe0ff */
[----:B------:R0:W-:Y:S04]  /*12fe0*/  STL [R1+0x91c], R4 ;  /* 0x00091c0401007387 */ /* 0x0001e80000100800 */
[----:B0-----:R-:W4:Y:S01]  /*12ff0*/  LDL.LU R4, [R1+0x8e0] ;  /* 0x0008e00001047983 */ /* 0x001f220000300800 */
[----:B------:R-:W-:-:S03]  /*13000*/  IADD3 R3, P3, PT, R3, R52, RZ ;  /* 0x0000003403037210 */ /* 0x000fc60007f7e0ff */
[----:B------:R-:W-:Y:S01]  /*13010*/  STL [R1+0x900], R9 ;  /* 0x0009000901007387 */ /* 0x000fe20000100800 */
[----:B------:R-:W-:-:S03]  /*13020*/  IMAD.X R7, R7, 0x1, R51, P4 ;  /* 0x0000000107077824 */ /* 0x000fc600020e0633 */
[----:B------:R0:W-:Y:S04]  /*13030*/  STL [R1+0x8f8], R3 ;  /* 0x0008f80301007387 */ /* 0x0001e80000100800 */
[----:B0-----:R-:W4:Y:S01]  /*13040*/  LDL.LU R3, [R1+0x8fc] ;  /* 0x0008fc0001037983 */ /* 0x001f220000300800 */
[----:B------:R-:W-:-:S03]  /*13050*/  IADD3 R2, P4, PT, R2, R52, RZ ;  /* 0x0000003402027210 */ /* 0x000fc60007f9e0ff */
[----:B------:R-:W4:Y:S04]  /*13060*/  LDL.LU R14, [R1+0x8d8] ;  /* 0x0008d800010e7983 */ /* 0x000f280000300800 */
[----:B------:R-:W4:Y:S04]  /*13070*/  LDL.LU R13, [R1+0x8f4] ;  /* 0x0008f400010d7983 */ /* 0x000f280000300800 */
[----:B------:R0:W-:Y:S04]  /*13080*/  STL [R1+0x914], R7 ;  /* 0x0009140701007387 */ /* 0x0001e80000100800 */
[----:B------:R-:W4:Y:S04]  /*13090*/  LDL.LU R12, [R1+0x8d0] ;  /* 0x0008d000010c7983 */ /* 0x000f280000300800 */
[----:B------:R1:W-:Y:S04]  /*130a0*/  STL [R1+0x8f0], R2 ;  /* 0x0008f00201007387 */ /* 0x0003e80000100800 */
[----:B------:R-:W4:Y:S04]  /*130b0*/  LDL.LU R11, [R1+0x8ec] ;  /* 0x0008ec00010b7983 */ /* 0x000f280000300800 */
[----:B------:R-:W4:Y:S04]  /*130c0*/  LDL.LU R9, [R1+0x8c8] ;  /* 0x0008c80001097983 */ /* 0x000f280000300800 */
[----:B0-----:R-:W4:Y:S04]  /*130d0*/  LDL.LU R7, [R1+0x8e4] ;  /* 0x0008e40001077983 */ /* 0x001f280000300800 */
[----:B-1----:R-:W4:Y:S01]  /*130e0*/  LDL.LU R2, [R1+0x8c0] ;  /* 0x0008c00001027983 */ /* 0x002f220000300800 */
[----:B--2---:R-:W-:-:S05]  /*130f0*/  IMAD.X R10, R10, 0x1, R51, P1 ;  /* 0x000000010a0a7824 */ /* 0x004fca00008e0633 */
[----:B------:R0:W-:Y:S01]  /*13100*/  STL [R1+0x90c], R10 ;  /* 0x00090c0a01007387 */ /* 0x0001e20000100800 */
[----:B---3--:R-:W-:-:S03]  /*13110*/  IADD3 R8, P1, PT, R8, R52, RZ ;  /* 0x0000003408087210 */ /* 0x008fc60007f3e0ff */
[----:B0-----:R-:W2:Y:S01]  /*13120*/  LDL.LU R10, [R1+0x8dc] ;  /* 0x0008dc00010a7983 */ /* 0x001ea20000300800 */
[----:B----4-:R-:W-:-:S05]  /*13130*/  IMAD.X R5, R5, 0x1, R51, P6 ;  /* 0x0000000105057824 */ /* 0x010fca00030e0633 */
[----:B------:R0:W-:Y:S04]  /*13140*/  STL [R1+0x904], R5 ;  /* 0x0009040501007387 */ /* 0x0001e80000100800 */
[----:B------:R-:W-:Y:S04]  /*13150*/  STL [R1+0x8e8], R8 ;  /* 0x0008e80801007387 */ /* 0x000fe80000100800 */
[----:B0-----:R-:W3:Y:S01]  /*13160*/  LDL.LU R5, [R1+0x8b8] ;  /* 0x0008b80001057983 */ /* 0x001ee20000300800 */
[----:B------:R-:W-:-:S05]  /*13170*/  IADD3 R4, P6, PT, R4, R52, RZ ;  /* 0x0000003404047210 */ /* 0x000fca0007fde0ff */
[----:B------:R0:W-:Y:S04]  /*13180*/  STL [R1+0x8e0], R4 ;  /* 0x0008e00401007387 */ /* 0x0001e80000100800 */
[----:B0-----:R-:W4:Y:S01]  /*13190*/  LDL.LU R4, [R1+0x8d4] ;  /* 0x0008d40001047983 */ /* 0x001f220000300800 */
[----:B------:R-:W-:-:S03]  /*131a0*/  IMAD.X R3, R3, 0x1, R51, P5 ;  /* 0x0000000103037824 */ /* 0x000fc600028e0633 */
[----:B------:R-:W4:Y:S01]  /*131b0*/  LDL.LU R8, [R1+0x8b0] ;  /* 0x0008b00001087983 */ /* 0x000f220000300800 */
[----:B------:R-:W-:-:S03]  /*131c0*/  IADD3 R14, P5, PT, R14, R52, RZ ;  /* 0x000000340e0e7210 */ /* 0x000fc60007fbe0ff */
[----:B------:R0:W-:Y:S01]  /*131d0*/  STL [R1+0x8fc], R3 ;  /* 0x0008fc0301007387 */ /* 0x0001e20000100800 */
[----:B------:R-:W-:-:S03]  /*131e0*/  IMAD.X R13, R13, 0x1, R51, P3 ;  /* 0x000000010d0d7824 */ /* 0x000fc600018e0633 */
[----:B0-----:R-:W4:Y:S01]  /*131f0*/  LDL.LU R3, [R1+0x8cc] ;  /* 0x0008cc0001037983 */ /* 0x001f220000300800 */
[----:B------:R-:W-:-:S03]  /*13200*/  IADD3 R12, P3, PT, R12, R52, RZ ;  /* 0x000000340c0c7210 */ /* 0x000fc60007f7e0ff */
[----:B------:R-:W-:Y:S01]  /*13210*/  STL [R1+0x8d8], R14 ;  /* 0x0008d80e01007387 */ /* 0x000fe20000100800 */
[----:B------:R-:W-:-:S03]  /*13220*/  IMAD.X R11, R11, 0x1, R51, P4 ;  /* 0x000000010b0b7824 */ /* 0x000fc600020e0633 */
[----:B------:R-:W-:Y:S01]  /*13230*/  STL [R1+0x8f4], R13 ;  /* 0x0008f40d01007387 */ /* 0x000fe20000100800 */
[----:B------:R-:W-:-:S03]  /*13240*/  IADD3 R9, P4, PT, R9, R52, RZ ;  /* 0x0000003409097210 */ /* 0x000fc60007f9e0ff */
[----:B------:R-:W-:Y:S01]  /*13250*/  STL [R1+0x8d0], R12 ;  /* 0x0008d00c01007387 */ /* 0x000fe20000100800 */
[----:B------:R-:W-:-:S03]  /*13260*/  IMAD.X R7, R7, 0x1, R51, P1 ;  /* 0x0000000107077824 */ /* 0x000fc600008e0633 */
[----:B------:R-:W-:Y:S01]  /*13270*/  STL [R1+0x8ec], R11 ;  /* 0x0008ec0b01007387 */ /* 0x000fe20000100800 */
[----:B------:R-:W-:-:S03]  /*13280*/  IADD3 R2, P1, PT, R2, R52, RZ ;  /* 0x0000003402027210 */ /* 0x000fc60007f3e0ff */
[----:B------:R0:W-:Y:S04]  /*13290*/  STL [R1+0x8c8], R9 ;  /* 0x0008c80901007387 */ /* 0x0001e80000100800 */
[----:B0-----:R-:W4:Y:S04]  /*132a0*/  LDL.LU R9, [R1+0x8a8] ;  /* 0x0008a80001097983 */ /* 0x001f280000300800 */
[----:B------:R0:W-:Y:S04]  /*132b0*/  STL [R1+0x8e4], R7 ;  /* 0x0008e40701007387 */ /* 0x0001e80000100800 */
[----:B0-----:R-:W4:Y:S04]  /*132c0*/  LDL.LU R7, [R1+0x8c4] ;  /* 0x0008c40001077983 */ /* 0x001f280000300800 */
[----:B------:R0:W-:Y:S04]  /*132d0*/  STL [R1+0x8c0], R2 ;  /* 0x0008c00201007387 */ /* 0x0001e80000100800 */
[----:B0-----:R-:W4:Y:S01]  /*132e0*/  LDL.LU R2, [R1+0x8a0] ;  /* 0x0008a00001027983 */ /* 0x001f220000300800 */
[----:B--2---:R-:W-:Y:S01]  /*132f0*/  IMAD.X R10, R10, 0x1, R51, P6 ;  /* 0x000000010a0a7824 */ /* 0x004fe200030e0633 */
[----:B---3--:R-:W-:-:S05]  /*13300*/  IADD3 R5, P6, PT, R5, R52, RZ ;  /* 0x0000003405057210 */ /* 0x008fca0007fde0ff */
[----:B------:R0:W-:Y:S04]  /*13310*/  STL [R1+0x8b8], R5 ;  /* 0x0008b80501007387 */ /* 0x0001e80000100800 */
[----:B0-----:R-:W2:Y:S01]  /*13320*/  LDL.LU R5, [R1+0x8bc] ;  /* 0x0008bc0001057983 */ /* 0x001ea20000300800 */
[----:B----4-:R-:W-:-:S03]  /*13330*/  IMAD.X R4, R4, 0x1, R51, P5 ;  /* 0x0000000104047824 */ /* 0x010fc600028e0633 */
[----:B------:R-:W-:Y:S01]  /*13340*/  STL [R1+0x8dc], R10 ;  /* 0x0008dc0a01007387 */ /* 0x000fe20000100800 */
[----:B------:R-:W-:-:S03]  /*13350*/  IADD3 R8, P5, PT, R8, R52, RZ ;  /* 0x0000003408087210 */ /* 0x000fc60007fbe0ff */
[----:B------:R0:W-:Y:S04]  /*13360*/  STL [R1+0x8d4], R4 ;  /* 0x0008d40401007387 */ /* 0x0001e80000100800 */
[----:B0-----:R-:W3:Y:S01]  /*13370*/  LDL.LU R4, [R1+0x898] ;  /* 0x0008980001047983 */ /* 0x001ee20000300800 */
[----:B------:R-:W-:-:S03]  /*13380*/  IMAD.X R3, R3, 0x1, R51, P3 ;  /* 0x0000000103037824 */ /* 0x000fc600018e0633 */
[----:B------:R-:W4:Y:S04]  /*13390*/  LDL.LU R14, [R1+0x8b4] ;  /* 0x0008b400010e7983 */ /* 0x000f280000300800 */
[----:B------:R-:W4:Y:S04]  /*133a0*/  LDL.LU R13, [R1+0x890] ;  /* 0x00089000010d7983 */ /* 0x000f280000300800 */
[----:B------:R0:W-:Y:S04]  /*133b0*/  STL [R1+0x8b0], R8 ;  /* 0x0008b00801007387 */ /* 0x0001e80000100800 */
[----:B------:R-:W4:Y:S04]  /*133c0*/  LDL.LU R12, [R1+0x8ac] ;  /* 0x0008ac00010c7983 */ /* 0x000f280000300800 */
[----:B------:R1:W-:Y:S04]  /*133d0*/  STL [R1+0x8cc], R3 ;  /* 0x0008cc0301007387 */ /* 0x0003e80000100800 */
[----:B------:R-:W4:Y:S04]  /*133e0*/  LDL.LU R11, [R1+0x888] ;  /* 0x00088800010b7983 */ /* 0x000f280000300800 */
[----:B------:R-:W4:Y:S04]  /*133f0*/  LDL.LU R10, [R1+0x8a4] ;  /* 0x0008a400010a7983 */ /* 0x000f280000300800 */
[----:B0-----:R-:W4:Y:S01]  /*13400*/  LDL.LU R8, [R1+0x880] ;  /* 0x0008800001087983 */ /* 0x001f220000300800 */
[----:B------:R-:W-:-:S03]  /*13410*/  IADD3 R9, P3, PT, R9, R52, RZ ;  /* 0x0000003409097210 */ /* 0x000fc60007f7e0ff */
[----:B-1----:R-:W4:Y:S04]  /*13420*/  LDL.LU R3, [R1+0x89c] ;  /* 0x00089c0001037983 */ /* 0x002f280000300800 */
[----:B------:R0:W-:Y:S01]  /*13430*/  STL [R1+0x8a8], R9 ;  /* 0x0008a80901007387 */ /* 0x0001e20000100800 */
[----:B------:R-:W-:-:S03]  /*13440*/  IMAD.X R7, R7, 0x1, R51, P4 ;  /* 0x0000000107077824 */ /* 0x000fc600020e0633 */
[----:B0-----:R-:W4:Y:S01]  /*13450*/  LDL.LU R9, [R1+0x878] ;  /* 0x0008780001097983 */ /* 0x001f220000300800 */
[----:B------:R-:W-:-:S05]  /*13460*/  IADD3 R2, P4, PT, R2, R52, RZ ;  /* 0x0000003402027210 */ /* 0x000fca0007f9e0ff */
[----:B------:R0:W-:Y:S04]  /*13470*/  STL [R1+0x8a0], R2 ;  /* 0x0008a00201007387 */ /* 0x0001e80000100800 */
[----:B------:R-:W-:Y:S04]  /*13480*/  STL [R1+0x8c4], R7 ;  /* 0x0008c40701007387 */ /* 0x000fe80000100800 */
[----:B0-----:R-:W4:Y:S01]  /*13490*/  LDL.LU R2, [R1+0x894] ;  /* 0x0008940001027983 */ /* 0x001f220000300800 */
[----:B--2---:R-:W-:-:S05]  /*134a0*/  IMAD.X R5, R5, 0x1, R51, P1 ;  /* 0x0000000105057824 */ /* 0x004fca00008e0633 */
[----:B------:R0:W-:Y:S04]  /*134b0*/  STL [R1+0x8bc], R5 ;  /* 0x0008bc0501007387 */ /* 0x0001e80000100800 */
[----:B0-----:R-:W2:Y:S04]  /*134c0*/  LDL.LU R5, [R1+0x870] ;  /* 0x0008700001057983 */ /* 0x001ea80000300800 */
[----:B------:R-:W2:Y:S01]  /*134d0*/  LDL.LU R7, [R1+0x88c] ;  /* 0x00088c0001077983 */ /* 0x000ea20000300800 */
[----:B---3--:R-:W-:Y:S01]  /*134e0*/  IADD3 R4, P1, PT, R4, R52, RZ ;  /* 0x0000003404047210 */ /* 0x008fe20007f3e0ff */
[----:B----4-:R-:W-:-:S04]  /*134f0*/  IMAD.X R14, R14, 0x1, R51, P6 ;  /* 0x000000010e0e7824 */ /* 0x010fc800030e0633 */
[----:B------:R0:W-:Y:S01]  /*13500*/  STL [R1+0x898], R4 ;  /* 0x0008980401007387 */ /* 0x0001e20000100800 */
[----:B------:R-:W-:-:S03]  /*13510*/  IADD3 R13, P6, PT, R13, R52, RZ ;  /* 0x000000340d0d7210 */ /* 0x000fc60007fde0ff */
[----:B0-----:R-:W3:Y:S01]  /*13520*/  LDL.LU R4, [R1+0x868] ;  /* 0x0008680001047983 */ /* 0x001ee20000300800 */
[----:B------:R-:W-:-:S03]  /*13530*/  IMAD.X R12, R12, 0x1, R51, P5 ;  /* 0x000000010c0c7824 */ /* 0x000fc600028e0633 */
[----:B------:R-:W-:Y:S01]  /*13540*/  STL [R1+0x8b4], R14 ;  /* 0x0008b40e01007387 */ /* 0x000fe20000100800 */
[----:B------:R-:W-:-:S03]  /*13550*/  IADD3 R11, P5, PT, R11, R52, RZ ;  /* 0x000000340b0b7210 */ /* 0x000fc60007fbe0ff */
[----:B------:R-:W-:Y:S01]  /*13560*/  STL [R1+0x890], R13 ;  /* 0x0008900d01007387 */ /* 0x000fe20000100800 */
[----:B------:R-:W-:-:S03]  /*13570*/  IMAD.X R10, R10, 0x1, R51, P3 ;  /* 0x000000010a0a7824 */ /* 0x000fc600018e0633 */
[----:B------:R-:W-:Y:S01]  /*13580*/  STL [R1+0x8ac], R12 ;  /* 0x0008ac0c01007387 */ /* 0x000fe20000100800 */
[----:B------:R-:W-:-:S03]  /*13590*/  IADD3 R8, P3, PT, R8, R52, RZ ;  /* 0x0000003408087210 */ /* 0x000fc60007f7e0ff */
[----:B------:R-:W-:Y:S01]  /*135a0*/  STL [R1+0x888], R11 ;  /* 0x0008880b01007387 */ /* 0x000fe20000100800 */
[----:B------:R-:W-:-:S03]  /*135b0*/  IMAD.X R3, R3, 0x1, R51, P4 ;  /* 0x0000000103037824 */ /* 0x000fc600020e0633 */
[----:B------:R0:W-:Y:S04]  /*135c0*/  STL [R1+0x8a4], R10 ;  /* 0x0008a40a01007387 */ /* 0x0001e80000100800 */
[----:B0-----:R-:W4:Y:S04]  /*135d0*/  LDL.LU R10, [R1+0x884] ;  /* 0x00088400010a7983 */ /* 0x001f280000300800 */
[----:B------:R0:W-:Y:S04]  /*135e0*/  STL [R1+0x880], R8 ;  /* 0x0008800801007387 */ /* 0x0001e80000100800 */
[----:B0-----:R-:W4:Y:S04]  /*135f0*/  LDL.LU R8, [R1+0x860] ;  /* 0x0008600001087983 */ /* 0x001f280000300800 */
[----:B------:R0:W-:Y:S04]  /*13600*/  STL [R1+0x89c], R3 ;  /* 0x00089c0301007387 */ /* 0x0001e80000100800 */
[----:B0-----:R-:W4:Y:S01]  /*13610*/  LDL.LU R3, [R1+0x87c] ;  /* 0x00087c0001037983 */ /* 0x001f220000300800 */
[----:B------:R-:W-:-:S05]  /*13620*/  IMAD.X R2, R2, 0x1, R51, P1 ;  /* 0x0000000102027824 */ /* 0x000fca00008e0633 */
[----:B------:R0:W-:Y:S04]  /*13630*/  STL [R1+0x894], R2 ;  /* 0x0008940201007387 */ /* 0x0001e80000100800 */
[----:B0-----:R-:W4:Y:S01]  /*13640*/  LDL.LU R2, [R1+0x858] ;  /* 0x0008580001027983 */ /* 0x001f220000300800 */
[----:B------:R-:W-:-:S05]  /*13650*/  IADD3 R9, P4, PT, R9, R52, RZ ;  /* 0x0000003409097210 */ /* 0x000fca0007f9e0ff */
[----:B------:R-:W-:Y:S01]  /*13660*/  STL [R1+0x878], R9 ;  /* 0x0008780901007387 */ /* 0x000fe20000100800 */
[----:B--2---:R-:W-:Y:S01]  /*13670*/  IADD3 R5, P1, PT, R5, R52, RZ ;  /* 0x0000003405057210 */ /* 0x004fe20007f3e0ff */
[----:B------:R-:W-:-:S04]  /*13680*/  IMAD.X R7, R7, 0x1, R51, P6 ;  /* 0x0000000107077824 */ /* 0x000fc800030e0633 */
[----:B------:R0:W-:Y:S04]  /*13690*/  STL [R1+0x870], R5 ;  /* 0x0008700501007387 */ /* 0x0001e80000100800 */
[----:B0-----:R-:W2:Y:S04]  /*136a0*/  LDL.LU R5, [R1+0x874] ;  /* 0x0008740001057983 */ /* 0x001ea80000300800 */
[----:B------:R-:W2:Y:S01]  /*136b0*/  LDL.LU R14, [R1+0x850] ;  /* 0x00085000010e7983 */ /* 0x000ea20000300800 */
[----:B---3--:R-:W-:-:S03]  /*136c0*/  IADD3 R4, P6, PT, R4, R52, RZ ;  /* 0x0000003404047210 */ /* 0x008fc60007fde0ff */
[----:B------:R-:W3:Y:S04]  /*136d0*/  LDL.LU R13, [R1+0x86c] ;  /* 0x00086c00010d7983 */ /* 0x000ee80000300800 */
[----:B------:R0:W-:Y:S04]  /*136e0*/  STL [R1+0x88c], R7 ;  /* 0x00088c0701007387 */ /* 0x0001e80000100800 */
[----:B------:R-:W3:Y:S04]  /*136f0*/  LDL.LU R12, [R1+0x848] ;  /* 0x00084800010c7983 */ /* 0x000ee80000300800 */
[----:B------:R1:W-:Y:S04]  /*13700*/  STL [R1+0x868], R4 ;  /* 0x0008680401007387 */ /* 0x0003e80000100800 */
[----:B------:R-:W3:Y:S04]  /*13710*/  LDL.LU R11, [R1+0x864] ;  /* 0x00086400010b7983 */ /* 0x000ee80000300800 */
[----:B------:R-:W3:Y:S04]  /*13720*/  LDL.LU R9, [R1+0x840] ;  /* 0x0008400001097983 */ /* 0x000ee80000300800 */
[----:B0-----:R-:W3:Y:S04]  /*13730*/  LDL.LU R7, [R1+0x85c] ;  /* 0x00085c0001077983 */ /* 0x001ee80000300800 */
[----:B-1----:R-:W3:Y:S01]  /*13740*/  LDL.LU R4, [R1+0x838] ;  /* 0x0008380001047983 */ /* 0x002ee20000300800 */
[----:B----4-:R-:W-:-:S05]  /*13750*/  IMAD.X R10, R10, 0x1, R51, P5 ;  /* 0x000000010a0a7824 */ /* 0x010fca00028e0633 */
[----:B------:R0:W-:Y:S01]  /*13760*/  STL [R1+0x884], R10 ;  /* 0x0008840a01007387 */ /* 0x0001e20000100800 */
[----:B------:R-:W-:-:S03]  /*13770*/  IADD3 R8, P5, PT, R8, R52, RZ ;  /* 0x0000003408087210 */ /* 0x000fc60007fbe0ff */
[----:B0-----:R-:W4:Y:S01]  /*13780*/  LDL.LU R10, [R1+0x854] ;  /* 0x00085400010a7983 */ /* 0x001f220000300800 */
[----:B------:R-:W-:-:S05]  /*13790*/  IMAD.X R3, R3, 0x1, R51, P3 ;  /* 0x0000000103037824 */ /* 0x000fca00018e0633 */
[----:B------:R0:W-:Y:S04]  /*137a0*/  STL [R1+0x87c], R3 ;  /* 0x00087c0301007387 */ /* 0x0001e80000100800 */
[----:B------:R-:W-:Y:S04]  /*137b0*/  STL [R1+0x860], R8 ;  /* 0x0008600801007387 */ /* 0x000fe80000100800 */
[----:B0-----:R-:W4:Y:S01]  /*137c0*/  LDL.LU R3, [R1+0x830] ;  /* 0x0008300001037983 */ /* 0x001f220000300800 */
[----:B------:R-:W-:-:S05]  /*137d0*/  IADD3 R2, P3, PT, R2, R52, RZ ;  /* 0x0000003402027210 */ /* 0x000fca0007f7e0ff */
[----:B------:R0:W-:Y:S04]  /*137e0*/  STL [R1+0x858], R2 ;  /* 0x0008580201007387 */ /* 0x0001e80000100800 */
[----:B0-----:R-:W4:Y:S04]  /*137f0*/  LDL.LU R2, [R1+0x84c] ;  /* 0x00084c0001027983 */ /* 0x001f280000300800 */
[----:B------:R-:W4:Y:S01]  /*13800*/  LDL.LU R8, [R1+0x828] ;  /* 0x0008280001087983 */ /* 0x000f220000300800 */
[----:B--2---:R-:W-:Y:S01]  /*13810*/  IMAD.X R5, R5, 0x1, R51, P4 ;  /* 0x0000000105057824 */ /* 0x004fe200020e0633 */
[----:B------:R-:W-:-:S04]  /*13820*/  IADD3 R14, P4, PT, R14, R52, RZ ;  /* 0x000000340e0e7210 */ /* 0x000fc80007f9e0ff */
[----:B------:R0:W-:Y:S01]  /*13830*/  STL [R1+0x874], R5 ;  /* 0x0008740501007387 */ /* 0x0001e20000100800 */
[----:B---3--:R-:W-:-:S03]  /*13840*/  IMAD.X R13, R13, 0x1, R51, P1 ;  /* 0x000000010d0d7824 */ /* 0x008fc600008e0633 */
[----:B0-----:R-:W2:Y:S01]  /*13850*/  LDL.LU R5, [R1+0x844] ;  /* 0x0008440001057983 */ /* 0x001ea20000300800 */
        /* <DEDUP_REMOVED lines=10> */
[----:B0-----:R-:W3:Y:S04]  /*13900*/  LDL.LU R9, [R1+0x820] ;  /* 0x0008200001097983 */ /* 0x001ee80000300800 */
[----:B------:R0:W-:Y:S01]  /*13910*/  STL [R1+0x85c], R7 ;  /* 0x00085c0701007387 */ /* 0x0001e20000100800 */
[----:B----4-:R-:W-:-:S03]  /*13920*/  IMAD.X R10, R10, 0x1, R51, P3 ;  /* 0x000000010a0a7824 */ /* 0x010fc600018e0633 */
[----:B0-----:R-:W4:Y:S04]  /*13930*/  LDL.LU R7, [R1+0x83c] ;  /* 0x00083c0001077983 */ /* 0x001f280000300800 */
[----:B------:R0:W-:Y:S04]  /*13940*/  STL [R1+0x838], R4 ;  /* 0x0008380401007387 */ /* 0x0001e80000100800 */
[----:B0-----:R-:W4:Y:S01]  /*13950*/  LDL.LU R4, [R1+0x818] ;  /* 0x0008180001047983 */ /* 0x001f220000300800 */
[----:B------:R-:W-:-:S05]  /*13960*/  IADD3 R3, P3, PT, R3, R52, RZ ;  /* 0x0000003403037210 */ /* 0x000fca0007f7e0ff */
[----:B------:R0:W-:Y:S04]  /*13970*/  STL [R1+0x830], R3 ;  /* 0x0008300301007387 */ /* 0x0001e80000100800 */
[----:B0-----:R-:W4:Y:S01]  /*13980*/  LDL.LU R3, [R1+0x834] ;  /* 0x0008340001037983 */ /* 0x001f220000300800 */
[----:B------:R-:W-:-:S03]  /*13990*/  IMAD.X R2, R2, 0x1, R51, P4 ;  /* 0x0000000102027824 */ /* 0x000fc600020e0633 */
[----:B------:R-:W-:Y:S04]  /*139a0*/  STL [R1+0x854], R10 ;  /* 0x0008540a01007387 */ /* 0x000fe80000100800 */
[----:B------:R0:W-:Y:S04]  /*139b0*/  STL [R1+0x84c], R2 ;  /* 0x00084c0201007387 */ /* 0x0001e80000100800 */
[----:B0-----:R-:W4:Y:S01]  /*139c0*/  LDL.LU R2, [R1+0x810] ;  /* 0x0008100001027983 */ /* 0x001f220000300800 */
[----:B------:R-:W-:-:S03]  /*139d0*/  IADD3 R8, P4, PT, R8, R52, RZ ;  /* 0x0000003408087210 */ /* 0x000fc60007f9e0ff */
[----:B------:R-:W4:Y:S04]  /*139e0*/  LDL.LU R14, [R1+0x82c] ;  /* 0x00082c00010e7983 */ /* 0x000f280000300800 */
[----:B------:R-:W4:Y:S04]  /*139f0*/  LDL.LU R13, [R1+0x808] ;  /* 0x00080800010d7983 */ /* 0x000f280000300800 */
[----:B------:R0:W-:Y:S04]  /*13a00*/  STL [R1+0x828], R8 ;  /* 0x0008280801007387 */ /* 0x0001e80000100800 */
[----:B------:R-:W4:Y:S01]  /*13a10*/  LDL.LU R12, [R1+0x824] ;  /* 0x00082400010c7983 */ /* 0x000f220000300800 */
[----:B--2---:R-:W-:-:S05]  /*13a20*/  IMAD.X R5, R5, 0x1, R51, P1 ;  /* 0x0000000105057824 */ /* 0x004fca00008e0633 */
[----:B------:R1:W-:Y:S04]  /*13a30*/  STL [R1+0x844], R5 ;  /* 0x0008440501007387 */ /* 0x0003e80000100800 */
[----:B------:R-:W2:Y:S04]  /*13a40*/  LDL.LU R11, [R1+0x800] ;  /* 0x00080000010b7983 */ /* 0x000ea80000300800 */
[----:B------:R-:W2:Y:S04]  /*13a50*/  LDL.LU R10, [R1+0x81c] ;  /* 0x00081c00010a7983 */ /* 0x000ea80000300800 */
[----:B0-----:R-:W2:Y:S04]  /*13a60*/  LDL.LU R8, [R1+0x7f8] ;  /* 0x0007f80001087983 */ /* 0x001ea80000300800 */
[----:B-1----:R-:W2:Y:S01]  /*13a70*/  LDL.LU R5, [R1+0x814] ;  /* 0x0008140001057983 */ /* 0x002ea20000300800 */
[----:B---3--:R-:W-:-:S05]  /*13a80*/  IADD3 R9, P1, PT, R9, R52, RZ ;  /* 0x0000003409097210 */ /* 0x008fca0007f3e0ff */
[----:B------:R0:W-:Y:S01]  /*13a90*/  STL [R1+0x820], R9 ;  /* 0x0008200901007387 */ /* 0x0001e20000100800 */
[----:B----4-:R-:W-:-:S03]  /*13aa0*/  IMAD.X R7, R7, 0x1, R51, P6 ;  /* 0x0000000107077824 */ /* 0x010fc600030e0633 */
[----:B0-----:R-:W3:Y:S01]  /*13ab0*/  LDL.LU R9, [R1+0x7f0] ;  /* 0x0007f00001097983 */ /* 0x001ee20000300800 */
[----:B------:R-:W-:-:S05]  /*13ac0*/  IADD3 R4, P6, PT, R4, R52, RZ ;  /* 0x0000003404047210 */ /* 0x000fca0007fde0ff */
[----:B------:R0:W-:Y:S04]  /*13ad0*/  STL [R1+0x818], R4 ;  /* 0x0008180401007387 */ /* 0x0001e80000100800 */
[----:B------:R-:W-:Y:S04]  /*13ae0*/  STL [R1+0x83c], R7 ;  /* 0x00083c0701007387 */ /* 0x000fe80000100800 */
[----:B0-----:R-:W4:Y:S01]  /*13af0*/  LDL.LU R4, [R1+0x80c] ;  /* 0x00080c0001047983 */ /* 0x001f220000300800 */
[----:B------:R-:W-:-:S05]  /*13b00*/  IMAD.X R3, R3, 0x1, R51, P5 ;  /* 0x0000000103037824 */ /* 0x000fca00028e0633 */
[----:B------:R0:W-:Y:S04]  /*13b10*/  STL [R1+0x834], R3 ;  /* 0x0008340301007387 */ /* 0x0001e80000100800 */
[----:B0-----:R-:W4:Y:S01]  /*13b20*/  LDL.LU R3, [R1+0x7e8] ;  /* 0x0007e80001037983 */ /* 0x001f220000300800 */
[----:B------:R-:W-:-:S03]  /*13b30*/  IADD3 R2, P5, PT, R2, R52, RZ ;  /* 0x0000003402027210 */ /* 0x000fc60007fbe0ff */
[----:B------:R-:W4:Y:S04]  /*13b40*/  LDL.LU R7, [R1+0x804] ;  /* 0x0008040001077983 */ /* 0x000f280000300800 */
[----:B------:R0:W-:Y:S04]  /*13b50*/  STL [R1+0x810], R2 ;  /* 0x0008100201007387 */ /* 0x0001e80000100800 */
[----:B0-----:R-:W4:Y:S01]  /*13b60*/  LDL.LU R2, [R1+0x7e0] ;  /* 0x0007e00001027983 */ /* 0x001f220000300800 */
[--C-:B------:R-:W-:Y:S01]  /*13b70*/  IMAD.X R14, R14, 0x1, R51.reuse, P3 ;  /* 0x000000010e0e7824 */ /* 0x100fe200018e0633 */
[----:B------:R-:W-:Y:S01]  /*13b80*/  IADD3 R13, P3, PT, R13, R52, RZ ;  /* 0x000000340d0d7210 */ /* 0x000fe20007f7e0ff */
[----:B------:R-:W-:-:S03]  /*13b90*/  IMAD.X R12, R12, 0x1, R51, P4 ;  /* 0x000000010c0c7824 */ /* 0x000fc600020e0633 */
[----:B------:R-:W-:Y:S04]  /*13ba0*/  STL [R1+0x82c], R14 ;  /* 0x00082c0e01007387 */ /* 0x000fe80000100800 */
[----:B------:R-:W-:Y:S04]  /*13bb0*/  STL [R1+0x808], R13 ;  /* 0x0008080d01007387 */ /* 0x000fe80000100800 */
[----:B------:R-:W-:Y:S01]  /*13bc0*/  STL [R1+0x824], R12 ;  /* 0x0008240c01007387 */ /* 0x000fe20000100800 */
[----:B--2---:R-:W-:Y:S01]  /*13bd0*/  IADD3 R11, P4, PT, R11, R52, RZ ;  /* 0x000000340b0b7210 */ /* 0x004fe20007f9e0ff */
[----:B------:R-:W-:-:S04]  /*13be0*/  IMAD.X R10, R10, 0x1, R51, P1 ;  /* 0x000000010a0a7824 */ /* 0x000fc800008e0633 */
[----:B------:R-:W-:Y:S01]  /*13bf0*/  STL [R1+0x800], R11 ;  /* 0x0008000b01007387 */ /* 0x000fe20000100800 */
[----:B------:R-:W-:-:S03]  /*13c00*/  IADD3 R8, P1, PT, R8, R52, RZ ;  /* 0x0000003408087210 */ /* 0x000fc60007f3e0ff */
[----:B------:R0:W-:Y:S01]  /*13c10*/  STL [R1+0x81c], R10 ;  /* 0x00081c0a01007387 */ /* 0x0001e20000100800 */
[----:B------:R-:W-:-:S03]  /*13c20*/  IMAD.X R5, R5, 0x1, R51, P6 ;  /* 0x0000000105057824 */ /* 0x000fc600030e0633 */
[----:B0-----:R-:W2:Y:S04]  /*13c30*/  LDL.LU R10, [R1+0x7fc] ;  /* 0x0007fc00010a7983 */ /* 0x001ea80000300800 */
[----:B------:R0:W-:Y:S04]  /*13c40*/  STL [R1+0x7f8], R8 ;  /* 0x0007f80801007387 */ /* 0x0001e80000100800 */
[----:B0-----:R-:W2:Y:S04]  /*13c50*/  LDL.LU R8, [R1+0x7d8] ;  /* 0x0007d80001087983 */ /* 0x001ea80000300800 */
[----:B------:R0:W-:Y:S01]  /*13c60*/  STL [R1+0x814], R5 ;  /* 0x0008140501007387 */ /* 0x0001e20000100800 */
[----:B---3--:R-:W-:-:S03]  /*13c70*/  IADD3 R9, P6, PT, R9, R52, RZ ;  /* 0x0000003409097210 */ /* 0x008fc60007fde0ff */
[----:B0-----:R-:W3:Y:S01]  /*13c80*/  LDL.LU R5, [R1+0x7f4] ;  /* 0x0007f40001057983 */ /* 0x001ee20000300800 */
[----:B----4-:R-:W-:-:S05]  /*13c90*/  IMAD.X R4, R4, 0x1, R51, P5 ;  /* 0x0000000104047824 */ /* 0x010fca00028e0633 */
        /* <DEDUP_REMOVED lines=19> */
[----:B------:R-:W-:-:S03]  /*13dd0*/  IADD3 R8, P4, PT, R8, R52, RZ ;  /* 0x0000003408087210 */ /* 0x000fc60007f9e0ff */
[----:B0-----:R-:W2:Y:S01]  /*13de0*/  LDL.LU R10, [R1+0x7cc] ;  /* 0x0007cc00010a7983 */ /* 0x001ea20000300800 */
[----:B---3--:R-:W-:-:S05]  /*13df0*/  IMAD.X R5, R5, 0x1, R51, P1 ;  /* 0x0000000105057824 */ /* 0x008fca00008e0633 */
[----:B------:R0:W-:Y:S04]  /*13e00*/  STL [R1+0x7f4], R5 ;  /* 0x0007f40501007387 */ /* 0x0001e80000100800 */
[----:B------:R-:W-:Y:S04]  /*13e10*/  STL [R1+0x7d8], R8 ;  /* 0x0007d80801007387 */ /* 0x000fe80000100800 */
[----:B0-----:R-:W3:Y:S01]  /*13e20*/  LDL.LU R5, [R1+0x7a8] ;  /* 0x0007a80001057983 */ /* 0x001ee20000300800 */
[----:B----4-:R-:W-:-:S05]  /*13e30*/  IADD3 R4, P1, PT, R4, R52, RZ ;  /* 0x0000003404047210 */ /* 0x010fca0007f3e0ff */
[----:B------:R0:W-:Y:S04]  /*13e40*/  STL [R1+0x7d0], R4 ;  /* 0x0007d00401007387 */ /* 0x0001e80000100800 */
[----:B0-----:R-:W4:Y:S04]  /*13e50*/  LDL.LU R4, [R1+0x7c4] ;  /* 0x0007c40001047983 */ /* 0x001f280000300800 */
[----:B------:R-:W4:Y:S01]  /*13e60*/  LDL.LU R8, [R1+0x7a0] ;  /* 0x0007a00001087983 */ /* 0x000f220000300800 */
[----:B------:R-:W-:Y:S01]  /*13e70*/  IMAD.X R3, R3, 0x1, R51, P6 ;  /* 0x0000000103037824 */ /* 0x000fe200030e0633 */
[----:B------:R-:W-:-:S04]  /*13e80*/  IADD3 R14, P6, PT, R14, R52, RZ ;  /* 0x000000340e0e7210 */ /* 0x000fc80007fde0ff */
        /* <DEDUP_REMOVED lines=21> */
[----:B0-----:R-:W2:Y:S04]  /*13fe0*/  LDL.LU R5, [R1+0x7ac] ;  /* 0x0007ac0001057983 */ /* 0x001ea80000300800 */
[----:B------:R-:W-:Y:S01]  /*13ff0*/  STL [R1+0x7cc], R10 ;  /* 0x0007cc0a01007387 */ /* 0x000fe20000100800 */
[----:B----4-:R-:W-:Y:S01]  /*14000*/  IMAD.X R4, R4, 0x1, R51, P6 ;  /* 0x0000000104047824 */ /* 0x010fe200030e0633 */
[----:B------:R-:W-:-:S04]  /*14010*/  IADD3 R8, P6, PT, R8, R52, RZ ;  /* 0x0000003408087210 */ /* 0x000fc80007fde0ff */
[----:B------:R0:W-:Y:S04]  /*14020*/  STL [R1+0x7c4], R4 ;  /* 0x0007c40401007387 */ /* 0x0001e80000100800 */
[----:B0-----:R-:W3:Y:S04]  /*14030*/  LDL.LU R4, [R1+0x788] ;  /* 0x0007880001047983 */ /* 0x001ee80000300800 */
[----:B------:R-:W4:Y:S01]  /*14040*/  LDL.LU R14, [R1+0x7a4] ;  /* 0x0007a400010e7983 */ /* 0x000f220000300800 */
[----:B------:R-:W-:-:S03]  /*14050*/  IMAD.X R3, R3, 0x1, R51, P5 ;  /* 0x0000000103037824 */ /* 0x000fc600028e0633 */
        /* <DEDUP_REMOVED lines=8> */
[----:B------:R-:W-:-:S05]  /*140e0*/  IADD3 R9, P5, PT, R9, R52, RZ ;  /* 0x0000003409097210 */ /* 0x000fca0007fbe0ff */
        /* <DEDUP_REMOVED lines=40> */
[----:B------:R-:W2:Y:S04]  /*14370*/  LDL.LU R14, [R1+0x740] ;  /* 0x00074000010e7983 */ /* 0x000ea80000300800 */
[----:B------:R-:W2:Y:S04]  /*14380*/  LDL.LU R13, [R1+0x75c] ;  /* 0x00075c00010d7983 */ /* 0x000ea80000300800 */
[----:B------:R0:W-:Y:S04]  /*14390*/  STL [R1+0x77c], R7 ;  /* 0x00077c0701007387 */ /* 0x0001e80000100800 */
[----:B------:R-:W2:Y:S01]  /*143a0*/  LDL.LU R12, [R1+0x9b8] ;  /* 0x0009b800010c7983 */ /* 0x000ea20000300800 */
[----:B---3--:R-:W-:-:S05]  /*143b0*/  IADD3 R4, P1, PT, R4, R52, RZ ;  /* 0x0000003404047210 */ /* 0x008fca0007f3e0ff */
        /* <DEDUP_REMOVED lines=20> */
[----:B------:R-:W-:-:S03]  /*14500*/  IMAD.X R13, R13, 0x1, R51, P4 ;  /* 0x000000010d0d7824 */ /* 0x000fc600020e0633 */
[----:B0-----:R-:W2:Y:S01]  /*14510*/  LDL.LU R5, [R1+0x9b4] ;  /* 0x0009b40001057983 */ /* 0x001ea20000300800 */
[----:B------:R-:W-:-:S03]  /*14520*/  IADD3 R12, P4, PT, R12, R52, RZ ;  /* 0x000000340c0c7210 */ /* 0x000fc60007f9e0ff */
[----:B------:R-:W-:Y:S04]  /*14530*/  STL [R1+0x740], R14 ;  /* 0x0007400e01007387 */ /* 0x000fe80000100800 */
[----:B------:R-:W-:Y:S01]  /*14540*/  STL [R1+0x75c], R13 ;  /* 0x00075c0d01007387 */ /* 0x000fe20000100800 */
[----:B---3--:R-:W-:-:S03]  /*14550*/  IMAD.X R11, R11, 0x1, R51, P1 ;  /* 0x000000010b0b7824 */ /* 0x008fc600008e0633 */
[----:B------:R-:W-:Y:S01]  /*14560*/  STL [R1+0x9b8], R12 ;  /* 0x0009b80c01007387 */ /* 0x000fe20000100800 */
[----:B------:R-:W-:-:S03]  /*14570*/  IADD3 R9, P1, PT, R9, R52, RZ ;  /* 0x0000003409097210 */ /* 0x000fc60007f3e0ff */
[----:B------:R-:W-:Y:S01]  /*14580*/  STL [R1+0x754], R11 ;  /* 0x0007540b01007387 */ /* 0x000fe20000100800 */
[----:B------:R-:W-:-:S03]  /*14590*/  IMAD.X R7, R7, 0x1, R51, P6 ;  /* 0x0000000107077824 */ /* 0x000fc600030e0633 */
[----:B------:R0:W-:Y:S01]  /*145a0*/  STL [R1+0x9b0], R9 ;  /* 0x0009b00901007387 */ /* 0x0001e20000100800 */
[----:B------:R-:W-:-:S03]  /*145b0*/  IADD3 R4, P6, PT, R4, R52, RZ ;  /* 0x0000003404047210 */ /* 0x000fc60007fde0ff */
[----:B0-----:R-:W3:Y:S04]  /*145c0*/  LDL.LU R9, [R1+0x998] ;  /* 0x0009980001097983 */ /* 0x001ee80000300800 */
[----:B------:R0:W-:Y:S04]  /*145d0*/  STL [R1+0x74c], R7 ;  /* 0x00074c0701007387 */ /* 0x0001e80000100800 */
[----:B0-----:R-:W3:Y:S04]  /*145e0*/  LDL.LU R7, [R1+0x9ac] ;  /* 0x0009ac0001077983 */ /* 0x001ee80000300800 */
[----:B------:R0:W-:Y:S01]  /*145f0*/  STL [R1+0x738], R4 ;  /* 0x0007380401007387 */ /* 0x0001e20000100800 */
[----:B----4-:R-:W-:-:S03]  /*14600*/  IMAD.X R10, R10, 0x1, R51, P5 ;  /* 0x000000010a0a7824 */ /* 0x010fc600028e0633 */
        /* <DEDUP_REMOVED lines=21> */
[----:B------:R-:W-:-:S03]  /*14760*/  IMAD.X R7, R7, 0x1, R51, P1 ;  /* 0x0000000107077824 */ /* 0x000fc600008e0633 */
[----:B0-----:R-:W3:Y:S01]  /*14770*/  LDL.LU R9, [R1+0x980] ;  /* 0x0009800001097983 */ /* 0x001ee20000300800 */
[----:B----4-:R-:W-:-:S05]  /*14780*/  IADD3 R4, P1, PT, R4, R52, RZ ;  /* 0x0000003404047210 */ /* 0x010fca0007f3e0ff */
[----:B------:R0:W-:Y:S04]  /*14790*/  STL [R1+0x730], R4 ;  /* 0x0007300401007387 */ /* 0x0001e80000100800 */
[----:B------:R-:W-:Y:S04]  /*147a0*/  STL [R1+0x9ac], R7 ;  /* 0x0009ac0701007387 */ /* 0x000fe80000100800 */
[----:B0-----:R-:W4:Y:S01]  /*147b0*/  LDL.LU R4, [R1+0x98c] ;  /* 0x00098c0001047983 */ /* 0x001f220000300800 */
[----:B------:R-:W-:-:S05]  /*147c0*/  IMAD.X R3, R3, 0x1, R51, P6 ;  /* 0x0000000103037824 */ /* 0x000fca00030e0633 */
[----:B------:R0:W-:Y:S04]  /*147d0*/  STL [R1+0x734], R3 ;  /* 0x0007340301007387 */ /* 0x0001e80000100800 */
[----:B0-----:R-:W4:Y:S04]  /*147e0*/  LDL.LU R3, [R1+0x978] ;  /* 0x0009780001037983 */ /* 0x001f280000300800 */
[----:B------:R-:W4:Y:S01]  /*147f0*/  LDL.LU R7, [R1+0x984] ;  /* 0x0009840001077983 */ /* 0x000f220000300800 */
[----:B------:R-:W-:-:S05]  /*14800*/  IADD3 R2, P6, PT, R2, R52, RZ ;  /* 0x0000003402027210 */ /* 0x000fca0007fde0ff */
        /* <DEDUP_REMOVED lines=22> */
[----:B0-----:R-:W4:Y:S04]  /*14970*/  LDL.LU R4, [R1+0x970] ;  /* 0x0009700001047983 */ /* 0x001f280000300800 */
[----:B------:R-:W-:Y:S01]  /*14980*/  STL [R1+0x980], R9 ;  /* 0x0009800901007387 */ /* 0x000fe20000100800 */
[----:B------:R-:W-:Y:S01]  /*14990*/  IADD3 R3, P6, PT, R3, R52, RZ ;  /* 0x0000003403037210 */ /* 0x000fe20007fde0ff */
[----:B------:R-:W-:-:S04]  /*149a0*/  IMAD.X R7, R7, 0x1, R51, P5 ;  /* 0x0000000107077824 */ /* 0x000fc800028e0633 */
[----:B------:R0:W-:Y:S04]  /*149b0*/  STL [R1+0x978], R3 ;  /* 0x0009780301007387 */ /* 0x0001e80000100800 */
[----:B0-----:R-:W4:Y:S04]  /*149c0*/  LDL.LU R3, [R1+0x97c] ;  /* 0x00097c0001037983 */ /* 0x001f280000300800 */
[----:B------:R-:W4:Y:S01]  /*149d0*/  LDL.LU R14, [R1+0x968] ;  /* 0x00096800010e7983 */ /* 0x000f220000300800 */
[----:B------:R-:W-:-:S03]  /*149e0*/  IADD3 R2, P5, PT, R2, R52, RZ ;  /* 0x0000003402027210 */ /* 0x000fc60007fbe0ff */
        /* <DEDUP_REMOVED lines=49> */
[----:B------:R-:W4:Y:S04]  /*14d00*/  LDL.LU R14, [R1+0x954] ;  /* 0x00095400010e7983 */ /* 0x000f280000300800 */
[----:B------:R-:W4:Y:S04]  /*14d10*/  LDL.LU R13, [R1+0x9e4] ;  /* 0x0009e400010d7983 */ /* 0x000f280000300800 */
[----:B------:R0:W-:Y:S04]  /*14d20*/  STL [R1+0x9e8], R8 ;  /* 0x0009e80801007387 */ /* 0x0001e80000100800 */
[----:B------:R-:W4:Y:S01]  /*14d30*/  LDL.LU R12, [R1+0x9d4] ;  /* 0x0009d400010c7983 */ /* 0x000f220000300800 */
[----:B------:R-:W-:-:S05]  /*14d40*/  IMAD.X R3, R3, 0x1, R51, P6 ;  /* 0x0000000103037824 */ /* 0x000fca00030e0633 */
        /* <DEDUP_REMOVED lines=11> */
[----:B------:R1:W-:Y:S04]  /*14e00*/  STL [R1+0x714], R7 ;  /* 0x0007140701007387 */ /* 0x0003e80000100800 */
[----:B0-----:R-:W4:Y:S04]  /*14e10*/  LDL.LU R2, [R1+0x944] ;  /* 0x0009440001027983 */ /* 0x001f280000300800 */
[----:B-1----:R-:W4:Y:S01]  /*14e20*/  LDL.LU R7, [R1+0x9d0] ;  /* 0x0009d00001077983 */ /* 0x002f220000300800 */
[----:B--2---:R-:W-:-:S05]  /*14e30*/  IMAD.X R5, R5, 0x1, R51, P3 ;  /* 0x0000000105057824 */ /* 0x004fca00018e0633 */
[----:B------:R0:W-:Y:S04]  /*14e40*/  STL [R1+0x95c], R5 ;  /* 0x00095c0501007387 */ /* 0x0001e80000100800 */
[----:B0-----:R-:W2:Y:S01]  /*14e50*/  LDL.LU R5, [R1+0x9e0] ;  /* 0x0009e00001057983 */ /* 0x001ea20000300800 */
[----:B---3--:R-:W-:Y:S01]  /*14e60*/  IADD3 R4, P3, PT, R4, R52, RZ ;  /* 0x0000003404047210 */ /* 0x008fe20007f7e0ff */
[----:B----4-:R-:W-:-:S04]  /*14e70*/  IMAD.X R14, R14, 0x1, R51, P4 ;  /* 0x000000010e0e7824 */ /* 0x010fc800020e0633 */
[----:B------:R0:W-:Y:S01]  /*14e80*/  STL [R1+0x948], R4 ;  /* 0x0009480401007387 */ /* 0x0001e20000100800 */
[----:B------:R-:W-:-:S03]  /*14e90*/  IADD3 R13, P4, PT, R13, R52, RZ ;  /* 0x000000340d0d7210 */ /* 0x000fc60007f9e0ff */
[----:B0-----:R-:W3:Y:S01]  /*14ea0*/  LDL.LU R4, [R1+0x6f0] ;  /* 0x0006f00001047983 */ /* 0x001ee20000300800 */
[----:B------:R-:W-:-:S03]  /*14eb0*/  IMAD.X R12, R12, 0x1, R51, P1 ;  /* 0x000000010c0c7824 */ /* 0x000fc600008e0633 */
[----:B------:R-:W-:Y:S04]  /*14ec0*/  STL [R1+0x954], R14 ;  /* 0x0009540e01007387 */ /* 0x000fe80000100800 */
[----:B------:R-:W-:Y:S01]  /*14ed0*/  STL [R1+0x9e4], R13 ;  /* 0x0009e40d01007387 */ /* 0x000fe20000100800 */
[----:B------:R-:W-:-:S03]  /*14ee0*/  IADD3 R11, P1, PT, R11, R52, RZ ;  /* 0x000000340b0b7210 */ /* 0x000fc60007f3e0ff */
[----:B------:R-:W-:Y:S01]  /*14ef0*/  STL [R1+0x9d4], R12 ;  /* 0x0009d40c01007387 */ /* 0x000fe20000100800 */
[----:B------:R-:W-:-:S03]  /*14f00*/  IMAD.X R10, R10, 0x1, R51, P6 ;  /* 0x000000010a0a7824 */ /* 0x000fc600030e0633 */
[----:B------:R-:W-:Y:S01]  /*14f10*/  STL [R1+0x708], R11 ;  /* 0x0007080b01007387 */ /* 0x000fe20000100800 */
[----:B------:R-:W-:-:S03]  /*14f20*/  IADD3 R8, P6, PT, R8, R52, RZ ;  /* 0x0000003408087210 */ /* 0x000fc60007fde0ff */
[----:B------:R0:W-:Y:S01]  /*14f30*/  STL [R1+0x70c], R10 ;  /* 0x00070c0a01007387 */ /* 0x0001e20000100800 */
[----:B------:R-:W-:-:S03]  /*14f40*/  IMAD.X R3, R3, 0x1, R51, P5 ;  /* 0x0000000103037824 */ /* 0x000fc600028e0633 */
[----:B0-----:R-:W4:Y:S04]  /*14f50*/  LDL.LU R10, [R1+0x704] ;  /* 0x00070400010a7983 */ /* 0x001f280000300800 */
[----:B------:R0:W-:Y:S04]  /*14f60*/  STL [R1+0x940], R8 ;  /* 0x0009400801007387 */ /* 0x0001e80000100800 */
[----:B0-----:R-:W4:Y:S04]  /*14f70*/  LDL.LU R8, [R1+0x6e8] ;  /* 0x0006e80001087983 */ /* 0x001f280000300800 */
[----:B------:R0:W-:Y:S01]  /*14f80*/  STL [R1+0x94c], R3 ;  /* 0x00094c0301007387 */ /* 0x0001e20000100800 */
[----:B------:R-:W-:-:S03]  /*14f90*/  IADD3 R9, P5, PT, R9, R52, RZ ;  /* 0x0000003409097210 */ /* 0x000fc60007fbe0ff */
[----:B0-----:R-:W4:Y:S01]  /*14fa0*/  LDL.LU R3, [R1+0x700] ;  /* 0x0007000001037983 */ /* 0x001f220000300800 */
[----:B------:R-:W-:Y:S01]  /*14fb0*/  IMAD.X R2, R2, 0x1, R51, P3 ;  /* 0x0000000102027824 */ /* 0x000fe200018e0633 */
[----:B------:R-:W-:-:S04]  /*14fc0*/  IADD3 R7, P3, PT, R7, R52, RZ ;  /* 0x0000003407077210 */ /* 0x000fc80007f7e0ff */
[----:B------:R0:W-:Y:S04]  /*14fd0*/  STL [R1+0x944], R2 ;  /* 0x0009440201007387 */ /* 0x0001e80000100800 */
[----:B0-----:R-:W4:Y:S04]  /*14fe0*/  LDL.LU R2, [R1+0x6e0] ;  /* 0x0006e00001027983 */ /* 0x001f280000300800 */
[----:B------:R-:W-:Y:S04]  /*14ff0*/  STL [R1+0x6fc], R9 ;  /* 0x0006fc0901007387 */ /* 0x000fe80000100800 */
[----:B------:R0:W-:Y:S04]  /*15000*/  STL [R1+0x9d0], R7 ;  /* 0x0009d00701007387 */ /* 0x0001e80000100800 */
[----:B0-----:R-:W4:Y:S04]  /*15010*/  LDL.LU R7, [R1+0x6f8] ;  /* 0x0006f80001077983 */ /* 0x001f280000300800 */
[----:B------:R-:W4:Y:S04]  /*15020*/  LDL.LU R14, [R1+0x6d8] ;  /* 0x0006d800010e7983 */ /* 0x000f280000300800 */
[----:B------:R-:W4:Y:S01]  /*15030*/  LDL.LU R13, [R1+0x6f4] ;  /* 0x0006f400010d7983 */ /* 0x000f220000300800 */
[----:B--2---:R-:W-:-:S05]  /*15040*/  IMAD.X R5, R5, 0x1, R51, P4 ;  /* 0x0000000105057824 */ /* 0x004fca00020e0633 */
        /* <DEDUP_REMOVED lines=18> */
[----:B0-----:R-:W4:Y:S01]  /*15170*/  LDL.LU R2, [R1+0x6d4] ;  /* 0x0006d40001027983 */ /* 0x001f220000300800 */
[----:B------:R-:W-:-:S03]  /*15180*/  IMAD.X R7, R7, 0x1, R51, P5 ;  /* 0x0000000107077824 */ /* 0x000fc600028e0633 */
[----:B------:R-:W4:Y:S04]  /*15190*/  LDL.LU R8, [R1+0x6ac] ;  /* 0x0006ac0001087983 */ /* 0x000f280000300800 */
[----:B------:R0:W-:Y:S04]  /*151a0*/  STL [R1+0x6f8], R7 ;  /* 0x0006f80701007387 */ /* 0x0001e80000100800 */
[----:B0-----:R-:W4:Y:S01]  /*151b0*/  LDL.LU R7, [R1+0x6cc] ;  /* 0x0006cc0001077983 */ /* 0x001f220000300800 */
[----:B------:R-:W-:Y:S01]  /*151c0*/  IADD3 R14, P5, PT, R14, R52, RZ ;  /* 0x000000340e0e7210 */ /* 0x000fe20007fbe0ff */
[----:B------:R-:W-:-:S04]  /*151d0*/  IMAD.X R13, R13, 0x1, R51, P3 ;  /* 0x000000010d0d7824 */ /* 0x000fc800018e0633 */
[----:B------:R-:W-:Y:S04]  /*151e0*/  STL [R1+0x6d8], R14 ;  /* 0x0006d80e01007387 */ /* 0x000fe80000100800 */
[----:B------:R-:W-:Y:S01]  /*151f0*/  STL [R1+0x6f4], R13 ;  /* 0x0006f40d01007387 */ /* 0x000fe20000100800 */
[----:B--2---:R-:W-:-:S05]  /*15200*/  IADD3 R12, P3, PT, R12, R52, RZ ;  /* 0x000000340c0c7210 */ /* 0x004fca0007f7e0ff */
[----:B------:R-:W-:Y:S01]  /*15210*/  STL [R1+0x6d0], R12 ;  /* 0x0006d00c01007387 */ /* 0x000fe20000100800 */
[----:B---3--:R-:W-:Y:S01]  /*15220*/  IMAD.X R11, R11, 0x1, R51, P4 ;  /* 0x000000010b0b7824 */ /* 0x008fe200020e0633 */
[----:B------:R-:W-:-:S04]  /*15230*/  IADD3 R9, P4, PT, R9, R52, RZ ;  /* 0x0000003409097210 */ /* 0x000fc80007f9e0ff */
[----:B------:R-:W-:Y:S01]  /*15240*/  STL [R1+0x6ec], R11 ;  /* 0x0006ec0b01007387 */ /* 0x000fe20000100800 */
[----:B------:R-:W-:-:S03]  /*15250*/  IMAD.X R5, R5, 0x1, R51, P1 ;  /* 0x0000000105057824 */ /* 0x000fc600008e0633 */
[----:B------:R0:W-:Y:S01]  /*15260*/  STL [R1+0x6c8], R9 ;  /* 0x0006c80901007387 */ /* 0x0001e20000100800 */
[----:B------:R-:W-:-:S03]  /*15270*/  IADD3 R4, P1, PT, R4, R52, RZ ;  /* 0x0000003404047210 */ /* 0x000fc60007f3e0ff */
[----:B0-----:R-:W2:Y:S04]  /*15280*/  LDL.LU R9, [R1+0x6a4] ;  /* 0x0006a40001097983 */ /* 0x001ea80000300800 */
[----:B------:R0:W-:Y:S04]  /*15290*/  STL [R1+0x6e4], R5 ;  /* 0x0006e40501007387 */ /* 0x0001e80000100800 */
[----:B0-----:R-:W3:Y:S01]  /*152a0*/  LDL.LU R5, [R1+0x6c4] ;  /* 0x0006c40001057983 */ /* 0x001ee20000300800 */
[----:B----4-:R-:W-:-:S03]  /*152b0*/  IMAD.X R10, R10, 0x1, R51, P6 ;  /* 0x000000010a0a7824 */ /* 0x010fc600030e0633 */
[----:B------:R0:W-:Y:S04]  /*152c0*/  STL [R1+0x6c0], R4 ;  /* 0x0006c00401007387 */ /* 0x0001e80000100800 */
[----:B0-----:R-:W4:Y:S01]  /*152d0*/  LDL.LU R4, [R1+0x69c] ;  /* 0x00069c0001047983 */ /* 0x001f220000300800 */
[----:B------:R-:W-:-:S05]  /*152e0*/  IADD3 R3, P6, PT, R3, R52, RZ ;  /* 0x0000003403037210 */ /* 0x000fca0007fde0ff */
[----:B------:R0:W-:Y:S04]  /*152f0*/  STL [R1+0x6b4], R3 ;  /* 0x0006b40301007387 */ /* 0x0001e80000100800 */
[----:B0-----:R-:W4:Y:S04]  /*15300*/  LDL.LU R3, [R1+0x6b8] ;  /* 0x0006b80001037983 */ /* 0x001f280000300800 */
[----:B------:R-:W-:Y:S01]  /*15310*/  STL [R1+0x6dc], R10 ;  /* 0x0006dc0a01007387 */ /* 0x000fe20000100800 */
[----:B------:R-:W-:Y:S01]  /*15320*/  IMAD.X R2, R2, 0x1, R51, P5 ;  /* 0x0000000102027824 */ /* 0x000fe200028e0633 */
[----:B------:R-:W-:-:S04]  /*15330*/  IADD3 R8, P5, PT, R8, R52, RZ ;  /* 0x0000003408087210 */ /* 0x000fc80007fbe0ff */
[----:B------:R0:W-:Y:S04]  /*15340*/  STL [R1+0x6d4], R2 ;  /* 0x0006d40201007387 */ /* 0x0001e80000100800 */
[----:B0-----:R-:W4:Y:S01]  /*15350*/  LDL.LU R2, [R1+0x694] ;  /* 0x0006940001027983 */ /* 0x001f220000300800 */
        /* <DEDUP_REMOVED lines=10> */
[----:B--2---:R-:W-:-:S05]  /*15400*/  IADD3 R9, P3, PT, R9, R52, RZ ;  /* 0x0000003409097210 */ /* 0x004fca0007f7e0ff */
[----:B------:R0:W-:Y:S01]  /*15410*/  STL [R1+0x6a4], R9 ;  /* 0x0006a40901007387 */ /* 0x0001e20000100800 */
[----:B---3--:R-:W-:-:S03]  /*15420*/  IMAD.X R5, R5, 0x1, R51, P4 ;  /* 0x0000000105057824 */ /* 0x008fc600020e0633 */
[----:B0-----:R-:W2:Y:S04]  /*15430*/  LDL.LU R9, [R1+0x674] ;  /* 0x0006740001097983 */ /* 0x001ea80000300800 */
[----:B------:R0:W-:Y:S04]  /*15440*/  STL [R1+0x6c4], R5 ;  /* 0x0006c40501007387 */ /* 0x0001e80000100800 */
[----:B0-----:R-:W3:Y:S01]  /*15450*/  LDL.LU R5, [R1+0x690] ;  /* 0x0006900001057983 */ /* 0x001ee20000300800 */
[----:B----4-:R-:W-:-:S05]  /*15460*/  IADD3 R4, P4, PT, R4, R52, RZ ;  /* 0x0000003404047210 */ /* 0x010fca0007f9e0ff */
[----:B------:R0:W-:Y:S04]  /*15470*/  STL [R1+0x69c], R4 ;  /* 0x00069c0401007387 */ /* 0x0001e80000100800 */
[----:B0-----:R-:W4:Y:S01]  /*15480*/  LDL.LU R4, [R1+0x66c] ;  /* 0x00066c0001047983 */ /* 0x001f220000300800 */
[----:B------:R-:W-:-:S05]  /*15490*/  IMAD.X R3, R3, 0x1, R51, P1 ;  /* 0x0000000103037824 */ /* 0x000fca00008e0633 */
[----:B------:R0:W-:Y:S04]  /*154a0*/  STL [R1+0x6b8], R3 ;  /* 0x0006b80301007387 */ /* 0x0001e80000100800 */
[----:B0-----:R-:W4:Y:S01]  /*154b0*/  LDL.LU R3, [R1+0x688] ;  /* 0x0006880001037983 */ /* 0x001f220000300800 */
[----:B------:R-:W-:Y:S01]  /*154c0*/  IADD3 R2, P1, PT, R2, R52, RZ ;  /* 0x0000003402027210 */ /* 0x000fe20007f3e0ff */
[----:B------:R-:W-:-:S04]  /*154d0*/  IMAD.X R14, R14, 0x1, R51, P6 ;  /* 0x000000010e0e7824 */ /* 0x000fc800030e0633 */
[----:B------:R0:W-:Y:S01]  /*154e0*/  STL [R1+0x694], R2 ;  /* 0x0006940201007387 */ /* 0x0001e20000100800 */
[----:B------:R-:W-:-:S03]  /*154f0*/  IADD3 R13, P6, PT, R13, R52, RZ ;  /* 0x000000340d0d7210 */ /* 0x000fc60007fde0ff */
[----:B0-----:R-:W4:Y:S01]  /*15500*/  LDL.LU R2, [R1+0x664] ;  /* 0x0006640001027983 */ /* 0x001f220000300800 */
[----:B------:R-:W-:-:S03]  /*15510*/  IMAD.X R12, R12, 0x1, R51, P5 ;  /* 0x000000010c0c7824 */ /* 0x000fc600028e0633 */
[----:B------:R0:W-:Y:S01]  /*15520*/  STL [R1+0x6b0], R14 ;  /* 0x0006b00e01007387 */ /* 0x0001e20000100800 */
[----:B------:R-:W-:-:S03]  /*15530*/  IADD3 R11, P5, PT, R11, R52, RZ ;  /* 0x000000340b0b7210 */ /* 0x000fc60007fbe0ff */
[----:B------:R-:W-:Y:S01]  /*15540*/  STL [R1+0x68c], R13 ;  /* 0x00068c0d01007387 */ /* 0x000fe20000100800 */
[----:B------:R-:W-:-:S03]  /*15550*/  IMAD.X R10, R10, 0x1, R51, P3 ;  /* 0x000000010a0a7824 */ /* 0x000fc600018e0633 */
[----:B------:R-:W-:Y:S01]  /*15560*/  STL [R1+0x6a8], R12 ;  /* 0x0006a80c01007387 */ /* 0x000fe20000100800 */
[----:B------:R-:W-:-:S03]  /*15570*/  IADD3 R8, P3, PT, R8, R52, RZ ;  /* 0x0000003408087210 */ /* 0x000fc60007f7e0ff */
[----:B------:R-:W-:Y:S01]  /*15580*/  STL [R1+0x684], R11 ;  /* 0x0006840b01007387 */ /* 0x000fe20000100800 */
[----:B------:R-:W-:-:S03]  /*15590*/  IMAD.X R7, R7, 0x1, R51, P4 ;  /* 0x0000000107077824 */ /* 0x000fc600020e0633 */
[----:B0-----:R-:W4:Y:S04]  /*155a0*/  LDL.LU R14, [R1+0x680] ;  /* 0x00068000010e7983 */ /* 0x001f280000300800 */
[----:B------:R-:W-:Y:S04]  /*155b0*/  STL [R1+0x6a0], R10 ;  /* 0x0006a00a01007387 */ /* 0x000fe80000100800 */
[----:B------:R0:W-:Y:S04]  /*155c0*/  STL [R1+0x67c], R8 ;  /* 0x00067c0801007387 */ /* 0x0001e80000100800 */
[----:B0-----:R-:W4:Y:S04]  /*155d0*/  LDL.LU R8, [R1+0x65c] ;  /* 0x00065c0001087983 */ /* 0x001f280000300800 */
[----:B------:R0:W-:Y:S04]  /*155e0*/  STL [R1+0x698], R7 ;  /* 0x0006980701007387 */ /* 0x0001e80000100800 */
[----:B0-----:R-:W4:Y:S01]  /*155f0*/  LDL.LU R7, [R1+0x678] ;  /* 0x0006780001077983 */ /* 0x001f220000300800 */
[----:B--2---:R-:W-:Y:S01]  /*15600*/  IADD3 R9, P4, PT, R9, R52, RZ ;  /* 0x0000003409097210 */ /* 0x004fe20007f9e0ff */
[----:B---3--:R-:W-:-:S05]  /*15610*/  IMAD.X R5, R5, 0x1, R51, P1 ;  /* 0x0000000105057824 */ /* 0x008fca00008e0633 */
[----:B------:R0:W-:Y:S04]  /*15620*/  STL [R1+0x690], R5 ;  /* 0x0006900501007387 */ /* 0x0001e80000100800 */
[----:B0-----:R-:W2:Y:S01]  /*15630*/  LDL.LU R5, [R1+0x9f0] ;  /* 0x0009f00001057983 */ /* 0x001ea20000300800 */
[----:B----4-:R-:W-:-:S03]  /*15640*/  IADD3 R4, P1, PT, R4, R52, RZ ;  /* 0x0000003404047210 */ /* 0x010fc60007f3e0ff */
[----:B------:R-:W-:Y:S04]  /*15650*/  STL [R1+0x674], R9 ;  /* 0x0006740901007387 */ /* 0x000fe80000100800 */
[----:B------:R0:W-:Y:S04]  /*15660*/  STL [R1+0x66c], R4 ;  /* 0x00066c0401007387 */ /* 0x0001e80000100800 */
[----:B0-----:R-:W3:Y:S04]  /*15670*/  LDL.LU R4, [R1+0x670] ;  /* 0x0006700001047983 */ /* 0x001ee80000300800 */
[----:B------:R-:W4:Y:S04]  /*15680*/  LDL.LU R13, [R1+0x668] ;  /* 0x00066800010d7983 */ /* 0x000f280000300800 */
[----:B------:R-:W4:Y:S01]  /*15690*/  LDL.LU R12, [R1+0x650] ;  /* 0x00065000010c7983 */ /* 0x000f220000300800 */
[----:B------:R-:W-:-:S05]  /*156a0*/  IMAD.X R3, R3, 0x1, R51, P6 ;  /* 0x0000000103037824 */ /* 0x000fca00030e0633 */
[----:B------:R0:W-:Y:S04]  /*156b0*/  STL [R1+0x688], R3 ;  /* 0x0006880301007387 */ /* 0x0001e80000100800 */
[----:B------:R-:W4:Y:S01]  /*156c0*/  LDL.LU R11, [R1+0x660] ;  /* 0x00066000010b7983 */ /* 0x000f220000300800 */
[----:B------:R-:W-:-:S05]  /*156d0*/  IADD3 R2, P6, PT, R2, R52, RZ ;  /* 0x0000003402027210 */ /* 0x000fca0007fde0ff */
[----:B------:R1:W-:Y:S04]  /*156e0*/  STL [R1+0x664], R2 ;  /* 0x0006640201007387 */ /* 0x0003e80000100800 */
[----:B------:R-:W4:Y:S04]  /*156f0*/  LDL.LU R10, [R1+0x648] ;  /* 0x00064800010a7983 */ /* 0x000f280000300800 */
[----:B------:R-:W4:Y:S04]  /*15700*/  LDL.LU R9, [R1+0x658] ;  /* 0x0006580001097983 */ /* 0x000f280000300800 */
[----:B0-----:R-:W4:Y:S04]  /*15710*/  LDL.LU R3, [R1+0x640] ;  /* 0x0006400001037983 */ /* 0x001f280000300800 */
[----:B-1----:R-:W4:Y:S01]  /*15720*/  LDL.LU R2, [R1+0x654] ;  /* 0x0006540001027983 */ /* 0x002f220000300800 */
[----:B------:R-:W-:Y:S01]  /*15730*/  IMAD.X R14, R14, 0x1, R51, P5 ;  /* 0x000000010e0e7824 */ /* 0x000fe200028e0633 */
[----:B------:R-:W-:-:S05]  /*15740*/  IADD3 R8, P5, PT, R8, R52, RZ ;  /* 0x0000003408087210 */ /* 0x000fca0007fbe0ff */
[----:B------:R0:W-:Y:S04]  /*15750*/  STL [R1+0x65c], R8 ;  /* 0x00065c0801007387 */ /* 0x0001e80000100800 */
[----:B------:R-:W-:Y:S01]  /*15760*/  STL [R1+0x680], R14 ;  /* 0x0006800e01007387 */ /* 0x000fe20000100800 */
[----:B------:R-:W-:-:S03]  /*15770*/  IMAD.X R7, R7, 0x1, R51, P3 ;  /* 0x0000000107077824 */ /* 0x000fc600018e0633 */
[----:B0-----:R-:W4:Y:S04]  /*15780*/  LDL.LU R8, [R1+0xa04] ;  /* 0x000a040001087983 */ /* 0x001f280000300800 */
[----:B------:R0:W-:Y:S04]  /*15790*/  STL [R1+0x678], R7 ;  /* 0x0006780701007387 */ /* 0x0001e80000100800 */
[----:B0-----:R-:W4:Y:S01]  /*157a0*/  LDL.LU R7, [R1+0x64c] ;  /* 0x00064c0001077983 */ /* 0x001f220000300800 */
[----:B--2---:R-:W-:-:S05]  /*157b0*/  IADD3 R5, P3, PT, R5, R52, RZ ;  /* 0x0000003405057210 */ /* 0x004fca0007f7e0ff */
[----:B------:R0:W-:Y:S04]  /*157c0*/  STL [R1+0x9f0], R5 ;  /* 0x0009f00501007387 */ /* 0x0001e80000100800 */
[----:B0-----:R-:W2:Y:S01]  /*157d0*/  LDL.LU R5, [R1+0x638] ;  /* 0x0006380001057983 */ /* 0x001ea20000300800 */
[--C-:B---3--:R-:W-:Y:S01]  /*157e0*/  IMAD.X R4, R4, 0x1, R51.reuse, P4 ;  /* 0x0000000104047824 */ /* 0x108fe200020e0633 */
[----:B------:R0:W1:Y:S01]  /*157f0*/  SYNCS.PHASECHK.TRANS64.TRYWAIT P4, [UR4], R50 ;  /* 0x00000032ff0075a7 */ /* 0x0000620008081104 */
[----:B----4-:R-:W-:-:S03]  /*15800*/  IMAD.X R13, R13, 0x1, R51, P1 ;  /* 0x000000010d0d7824 */ /* 0x010fc600008e0633 */
[----:B------:R3:W-:Y:S01]  /*15810*/  STL [R1+0x670], R4 ;  /* 0x0006700401007387 */ /* 0x0007e20000100800 */
[----:B------:R-:W-:-:S03]  /*15820*/  IADD3 R12, P1, PT, R12, R52, RZ ;  /* 0x000000340c0c7210 */ /* 0x000fc60007f3e0ff */
[----:B---3--:R-:W3:Y:S04]  /*15830*/  LDL.LU R4, [R1+0x644] ;  /* 0x0006440001047983 */ /* 0x008ee80000300800 */
[----:B------:R-:W-:Y:S01]  /*15840*/  STL [R1+0x668], R13 ;  /* 0x0006680d01007387 */ /* 0x000fe20000100800 */
[----:B------:R-:W-:-:S03]  /*15850*/  IMAD.X R11, R11, 0x1, R51, P6 ;  /* 0x000000010b0b7824 */ /* 0x000fc600030e0633 */
[----:B------:R-:W-:Y:S04]  /*15860*/  STL [R1+0x650], R12 ;  /* 0x0006500c01007387 */ /* 0x000fe80000100800 */
[----:B------:R-:W-:Y:S01]  /*15870*/  STL [R1+0x660], R11 ;  /* 0x0006600b01007387 */ /* 0x000fe20000100800 */
[----:B------:R-:W-:Y:S01]  /*15880*/  IADD3 R10, P6, PT, R10, R52, RZ ;  /* 0x000000340a0a7210 */ /* 0x000fe20007fde0ff */
[----:B------:R-:W-:-:S04]  /*15890*/  IMAD.X R9, R9, 0x1, R51, P5 ;  /* 0x0000000109097824 */ /* 0x000fc800028e0633 */
[----:B------:R-:W-:Y:S01]  /*158a0*/  STL [R1+0x648], R10 ;  /* 0x0006480a01007387 */ /* 0x000fe20000100800 */
[----:B------:R-:W-:-:S03]  /*158b0*/  IADD3 R3, P5, PT, R3, R52, RZ ;  /* 0x0000003403037210 */ /* 0x000fc60007fbe0ff */
[----:B------:R-:W4:Y:S01]  /*158c0*/  LDL.LU R14, [R1+0x630] ;  /* 0x00063000010e7983 */ /* 0x000f220000300800 */
[----:B------:R-:W-:-:S03]  /*158d0*/  IMAD.X R2, R2, 0x1, R51, P3 ;  /* 0x0000000102027824 */ /* 0x000fc600018e0633 */
[----:B------:R-:W-:Y:S04]  /*158e0*/  STL [R1+0x658], R9 ;  /* 0x0006580901007387 */ /* 0x000fe80000100800 */
[----:B------:R0:W-:Y:S04]  /*158f0*/  STL [R1+0x640], R3 ;  /* 0x0006400301007387 */ /* 0x0001e80000100800 */
[----:B0-----:R-:W4:Y:S04]  /*15900*/  LDL.LU R3, [R1+0x63c] ;  /* 0x00063c0001037983 */ /* 0x001f280000300800 */
[----:B------:R0:W-:Y:S04]  /*15910*/  STL [R1+0x654], R2 ;  /* 0x0006540201007387 */ /* 0x0001e80000100800 */
[----:B0-----:R-:W4:Y:S04]  /*15920*/  LDL.LU R2, [R1+0x628] ;  /* 0x0006280001027983 */ /* 0x001f280000300800 */
[----:B------:R-:W4:Y:S01]  /*15930*/  LDL.LU R50, [R1+0x9ec] ;  /* 0x0009ec0001327983 */ /* 0x000f220000300800 */
[----:B------:R-:W-:-:S05]  /*15940*/  IADD3 R8, P3, PT, R8, R52, RZ ;  /* 0x0000003408087210 */ /* 0x000fca0007f7e0ff */
[----:B------:R-:W-:Y:S04]  /*15950*/  STL [R1+0xa04], R8 ;  /* 0x000a040801007387 */ /* 0x000fe80000100800 */
[----:B------:R-:W4:Y:S01]  /*15960*/  LDL.LU R13, [R1+0xa00] ;  /* 0x000a0000010d7983 */ /* 0x000f220000300800 */
[----:B------:R-:W-:-:S05]  /*15970*/  IMAD.X R7, R7, 0x1, R51, P1 ;  /* 0x0000000107077824 */ /* 0x000fca00008e0633 */
[----:B------:R0:W-:Y:S04]  /*15980*/  STL [R1+0x64c], R7 ;  /* 0x00064c0701007387 */ /* 0x0001e80000100800 */
[----:B0-----:R-:W4:Y:S01]  /*15990*/  LDL.LU R7, [R1+0x634] ;  /* 0x0006340001077983 */ /* 0x001f220000300800 */
[----:B--2---:R-:W-:-:S05]  /*159a0*/  IADD3 R5, P1, PT, R5, R52, RZ ;  /* 0x0000003405057210 */ /* 0x004fca0007f3e0ff */
[----:B------:R0:W-:Y:S04]  /*159b0*/  STL [R1+0x638], R5 ;  /* 0x0006380501007387 */ /* 0x0001e80000100800 */
[----:B------:R-:W2:Y:S04]  /*159c0*/  LDL.LU R12, [R1+0x620] ;  /* 0x00062000010c7983 */ /* 0x000ea80000300800 */
[----:B------:R-:W2:Y:S04]  /*159d0*/  LDL.LU R11, [R1+0x62c] ;  /* 0x00062c00010b7983 */ /* 0x000ea80000300800 */
[----:B------:R-:W2:Y:S01]  /*159e0*/  LDL.LU R10, [R1+0x618] ;  /* 0x00061800010a7983 */ /* 0x000ea20000300800 */
[----:B---3--:R-:W-:-:S05]  /*159f0*/  IMAD.X R4, R4, 0x1, R51, P6 ;  /* 0x0000000104047824 */ /* 0x008fca00030e0633 */
[----:B------:R3:W-:Y:S04]  /*15a00*/  STL [R1+0x644], R4 ;  /* 0x0006440401007387 */ /* 0x0007e80000100800 */
[----:B------:R-:W2:Y:S04]  /*15a10*/  LDL.LU R9, [R1+0x624] ;  /* 0x0006240001097983 */ /* 0x000ea80000300800 */
[----:B------:R-:W2:Y:S04]  /*15a20*/  LDL.LU R8, [R1+0x610] ;  /* 0x0006100001087983 */ /* 0x000ea80000300800 */
[----:B0-----:R-:W2:Y:S04]  /*15a30*/  LDL.LU R5, [R1+0x9fc] ;  /* 0x0009fc0001057983 */ /* 0x001ea80000300800 */
[----:B---3--:R-:W3:Y:S01]  /*15a40*/  LDL.LU R4, [R1+0x61c] ;  /* 0x00061c0001047983 */ /* 0x008ee20000300800 */
[----:B----4-:R-:W-:-:S05]  /*15a50*/  IADD3 R14, P6, PT, R14, R52, RZ ;  /* 0x000000340e0e7210 */ /* 0x010fca0007fde0ff */
[----:B------:R0:W-:Y:S04]  /*15a60*/  STL [R1+0x630], R14 ;  /* 0x0006300e01007387 */ /* 0x0001e80000100800 */
[----:B0-----:R0:W5:Y:S01]  /*15a70*/  LDL.LU R14, [R1+0xc68] ;  /* 0x000c6800010e7983 */ /* 0x0011620000300800 */
[----:B------:R-:W-:-:S05]  /*15a80*/  IMAD.X R3, R3, 0x1, R51, P5 ;  /* 0x0000000103037824 */ /* 0x000fca00028e0633 */
[----:B------:R4:W-:Y:S01]  /*15a90*/  STL [R1+0x63c], R3 ;  /* 0x00063c0301007387 */ /* 0x0009e20000100800 */
[----:B------:R-:W-:-:S03]  /*15aa0*/  IADD3 R2, P5, PT, R2, R52, RZ ;  /* 0x0000003402027210 */ /* 0x000fc60007fbe0ff */
[----:B----4-:R-:W4:Y:S01]  /*15ab0*/  LDL.LU R3, [R1+0x60c] ;  /* 0x00060c0001037983 */ /* 0x010f220000300800 */
[----:B------:R-:W-:-:S03]  /*15ac0*/  IMAD.X R50, R50, 0x1, R51, P3 ;  /* 0x0000000132327824 */ /* 0x000fc600018e0633 */
[----:B------:R0:W-:Y:S01]  /*15ad0*/  STL [R1+0x628], R2 ;  /* 0x0006280201007387 */ /* 0x0001e20000100800 */
[----:B------:R-:W-:-:S03]  /*15ae0*/  IADD3 R13, P3, PT, R13, R52, RZ ;  /* 0x000000340d0d7210 */ /* 0x000fc60007f7e0ff */
[----:B0-----:R-:W4:Y:S04]  /*15af0*/  LDL.LU R2, [R1+0x9f8] ;  /* 0x0009f80001027983 */ /* 0x001f280000300800 */
[----:B------:R0:W-:Y:S04]  /*15b00*/  STL [R1+0x9ec], R50 ;  /* 0x0009ec3201007387 */ /* 0x0001e80000100800 */
[----:B0-----:R-:W4:Y:S01]  /*15b10*/  LDL.LU R50, [R1+0x9f4] ;  /* 0x0009f40001327983 */ /* 0x001f220000300800 */
[----:B------:R-:W-:-:S03]  /*15b20*/  IMAD.X R7, R7, 0x1, R51, P1 ;  /* 0x0000000107077824 */ /* 0x000fc600008e0633 */
[----:B------:R0:W-:Y:S04]  /*15b30*/  STL [R1+0xa00], R13 ;  /* 0x000a000d01007387 */ /* 0x0001e80000100800 */
[----:B0-----:R0:W5:Y:S04]  /*15b40*/  LDL.LU R13, [R1+0xc64] ;  /* 0x000c6400010d7983 */ /* 0x0011680000300800 */
[----:B------:R0:W-:Y:S04]  /*15b50*/  STL [R1+0x634], R7 ;  /* 0x0006340701007387 */ /* 0x0001e80000100800 */
[----:B0-----:R-:W4:Y:S01]  /*15b60*/  LDL.LU R7, [R1+0x614] ;  /* 0x0006140001077983 */ /* 0x001f220000300800 */
[----:B------:R-:W-:-:S02]  /*15b70*/  PRMT R0, RZ, 0x7610, R0 ;  /* 0x00007610ff007816 */ /* 0x000fc40000000000 */
[----:B--2---:R-:W-:Y:S01]  /*15b80*/  IADD3 R12, P1, PT, R12, R52, RZ ;  /* 0x000000340c0c7210 */ /* 0x004fe20007f3e0ff */
[----:B------:R-:W-:-:S04]  /*15b90*/  IMAD.X R11, R11, 0x1, R51, P6 ;  /* 0x000000010b0b7824 */ /* 0x000fc800030e0633 */
[----:B------:R0:W-:Y:S01]  /*15ba0*/  STL [R1+0x620], R12 ;  /* 0x0006200c01007387 */ /* 0x0001e20000100800 */
[----:B------:R-:W-:-:S03]  /*15bb0*/  IADD3 R10, P6, PT, R10, R52, RZ ;  /* 0x000000340a0a7210 */ /* 0x000fc60007fde0ff */
[----:B0-----:R0:W5:Y:S01]  /*15bc0*/  LDL.LU R12, [R1+0xc60] ;  /* 0x000c6000010c7983 */ /* 0x0011620000300800 */
[----:B------:R-:W-:-:S03]  /*15bd0*/  IMAD.X R9, R9, 0x1, R51, P5 ;  /* 0x0000000109097824 */ /* 0x000fc600028e0633 */
[----:B------:R2:W-:Y:S01]  /*15be0*/  STL [R1+0x62c], R11 ;  /* 0x00062c0b01007387 */ /* 0x0005e20000100800 */
[----:B------:R-:W-:Y:S01]  /*15bf0*/  IADD3 R8, P5, PT, R8, R52, RZ ;  /* 0x0000003408087210 */ /* 0x000fe20007fbe0ff */
[--C-:B------:R-:W-:Y:S02]  /*15c00*/  IMAD.X R5, R5, 0x1, R51.reuse, P3 ;  /* 0x0000000105057824 */ /* 0x100fe400018e0633 */
[----:B--2---:R0:W5:Y:S01]  /*15c10*/  LDL.LU R11, [R1+0xc5c] ;  /* 0x000c5c00010b7983 */ /* 0x0041620000300800 */
[----:B---3--:R-:W-:-:S03]  /*15c20*/  IMAD.X R4, R4, 0x1, R51, P1 ;  /* 0x0000000104047824 */ /* 0x008fc600008e0633 */
[----:B------:R2:W-:Y:S04]  /*15c30*/  STL [R1+0x618], R10 ;  /* 0x0006180a01007387 */ /* 0x0005e80000100800 */
[----:B--2---:R0:W5:Y:S04]  /*15c40*/  LDL.LU R10, [R1+0xc58] ;  /* 0x000c5800010a7983 */ /* 0x0041680000300800 */
[----:B------:R2:W-:Y:S04]  /*15c50*/  STL [R1+0x624], R9 ;  /* 0x0006240901007387 */ /* 0x0005e80000100800 */
[----:B--2---:R0:W5:Y:S04]  /*15c60*/  LDL.LU R9, [R1+0xc54] ;  /* 0x000c540001097983 */ /* 0x0041680000300800 */
[----:B------:R2:W-:Y:S04]  /*15c70*/  STL [R1+0x610], R8 ;  /* 0x0006100801007387 */ /* 0x0005e80000100800 */
[----:B--2---:R0:W5:Y:S04]  /*15c80*/  LDL.LU R8, [R1+0xc50] ;  /* 0x000c500001087983 */ /* 0x0041680000300800 */
[----:B------:R2:W-:Y:S04]  /*15c90*/  STL [R1+0x61c], R4 ;  /* 0x00061c0401007387 */ /* 0x0005e80000100800 */
[----:B------:R3:W-:Y:S01]  /*15ca0*/  STL [R1+0x9fc], R5 ;  /* 0x0009fc0501007387 */ /* 0x0007e20000100800 */
[----:B--2---:R-:W-:-:S02]  /*15cb0*/  SHF.R.U32.HI R4, RZ, 0x6, R6 ;  /* 0x00000006ff047819 */ /* 0x004fc40000011606 */
[--C-:B---3--:R-:W-:Y:S02]  /*15cc0*/  SHF.R.U32.HI R5, RZ, 0x6, R6.reuse ;  /* 0x00000006ff057819 */ /* 0x108fe40000011606 */
[----:B------:R-:W-:Y:S02]  /*15cd0*/  SHF.R.U32.HI R6, RZ, 0x6, R6 ;  /* 0x00000006ff067819 */ /* 0x000fe40000011606 */
[----:B------:R-:W-:Y:S02]  /*15ce0*/  SGXT.U32 R5, R5, 0x1 ;  /* 0x000000010505781a */ /* 0x000fe40000000000 */
[----:B------:R-:W-:Y:S02]  /*15cf0*/  SGXT.U32 R6, R6, 0x1 ;  /* 0x000000010606781a */ /* 0x000fe40000000000 */
[----:B------:R-:W-:Y:S02]  /*15d00*/  SGXT.U32 R4, R4, 0x1 ;  /* 0x000000010404781a */ /* 0x000fe40000000000 */
[----:B------:R-:W-:-:S02]  /*15d10*/  LOP3.LUT R6, R6, 0x2, RZ, 0xfc, !PT ;  /* 0x0000000206067812 */ /* 0x000fc400078efcff */
[----:B------:R-:W-:Y:S02]  /*15d20*/  LOP3.LUT R5, R5, 0x4, RZ, 0xfc, !PT ;  /* 0x0000000405057812 */ /* 0x000fe400078efcff */
[----:B------:R-:W-:Y:S01]  /*15d30*/  LOP3.LUT R4, R4, 0x6, RZ, 0xfc, !PT ;  /* 0x0000000604047812 */ /* 0x000fe200078efcff */
[----:B----4-:R-:W-:Y:S01]  /*15d40*/  IMAD.X R3, R3, 0x1, R51, P5 ;  /* 0x0000000103037824 */ /* 0x010fe200028e0633 */
[----:B------:R-:W-:Y:S02]  /*15d50*/  ISETP.GE.AND P1, PT, R6, UR5, PT ;  /* 0x0000000506007c0c */ /* 0x000fe4000bf26270 */
[----:B------:R-:W-:Y:S02]  /*15d60*/  IADD3 R2, P5, PT, R2, R52, RZ ;  /* 0x0000003402027210 */ /* 0x000fe40007fbe0ff */
[----:B------:R-:W-:-:S03]  /*15d70*/  ISETP.GE.AND P3, PT, R4, UR5, PT ;  /* 0x0000000504007c0c */ /* 0x000fc6000bf66270 */
[--C-:B------:R-:W-:Y:S02]  /*15d80*/  IMAD.X R50, R50, 0x1, R51.reuse, P5 ;  /* 0x0000000132327824 */ /* 0x100fe400028e0633 */
[----:B------:R-:W-:Y:S01]  /*15d90*/  IMAD.X R7, R7, 0x1, R51, P6 ;  /* 0x0000000107077824 */ /* 0x000fe200030e0633 */
[----:B------:R-:W-:-:S04]  /*15da0*/  ISETP.GE.AND P6, PT, R5, UR5, PT ;  /* 0x0000000505007c0c */ /* 0x000fc8000bfc6270 */
[----:B------:R2:W-:Y:S04]  /*15db0*/  STL [R1+0x614], R7 ;  /* 0x0006140701007387 */ /* 0x0005e80000100800 */
[----:B--2---:R0:W5:Y:S04]  /*15dc0*/  LDL.LU R7, [R1+0xc4c] ;  /* 0x000c4c0001077983 */ /* 0x0041680000300800 */
[----:B------:R0:W5:Y:S04]  /*15dd0*/  LDL.LU R6, [R1+0xc48] ;  /* 0x000c480001067983 */ /* 0x0001680000300800 */
[----:B------:R0:W5:Y:S04]  /*15de0*/  LDL.LU R5, [R1+0xc44] ;  /* 0x000c440001057983 */ /* 0x0001680000300800 */
[----:B------:R0:W5:Y:S04]  /*15df0*/  LDL.LU R4, [R1+0xc40] ;  /* 0x000c400001047983 */ /* 0x0001680000300800 */
[----:B------:R2:W-:Y:S04]  /*15e00*/  STL [R1+0x60c], R3 ;  /* 0x00060c0301007387 */ /* 0x0005e80000100800 */
[----:B--2---:R0:W5:Y:S04]  /*15e10*/  LDL.LU R3, [R1+0xc3c] ;  /* 0x000c3c0001037983 */ /* 0x0041680000300800 */
[----:B------:R2:W-:Y:S04]  /*15e20*/  STL [R1+0x9f8], R2 ;  /* 0x0009f80201007387 */ /* 0x0005e80000100800 */
[----:B--2---:R0:W5:Y:S04]  /*15e30*/  LDL.LU R2, [R1+0xc38] ;  /* 0x000c380001027983 */ /* 0x0041680000300800 */
[----:B------:R2:W-:Y:S04]  /*15e40*/  STL.S16 [R1+0x454], R0 ;  /* 0x0004540001007387 */ /* 0x0005e80000100600 */
[----:B--2---:R0:W5:Y:S04]  /*15e50*/  LDL.LU R0, [R1+0xc34] ;  /* 0x000c340001007983 */ /* 0x0041680000300800 */
[----:B------:R2:W-:Y:S02]  /*15e60*/  STL [R1+0x9f4], R50 ;  /* 0x0009f43201007387 */ /* 0x0005e40000100800 */
[----:B--2---:R-:W2:Y:S02]  /*15e70*/  LDC R50, c[0x0][0x3ac] ;  /* 0x0000eb00ff327b82 */ /* 0x004ea40000000800 */
[----:B--2---:R-:W-:-:S04]  /*15e80*/  IMAD.SHL.U32 R50, R50, 0x100, RZ ;  /* 0x0000010032327824 */ /* 0x004fc800078e00ff */
[----:B------:R-:W-:Y:S01]  /*15e90*/  IMAD.SHL.U32 R50, R50, 0x2, RZ ;  /* 0x0000000232327824 */ /* 0x000fe200078e00ff */
[----:B01----:R-:W-:Y:S06]  /*15ea0*/  @!P4 BRA `(.L_x_8) ;  /* 0x0000011800b0c947 */ /* 0x003fec0003800000 */
.L_x_16:
[----:B-----5:R-:W-:Y:S04]  /*15eb0*/  STL [R1+0x1494], R2 ;  /* 0x0014940201007387 */ /* 0x020fe80000100800 */
[----:B------:R-:W-:Y:S04]  /*15ec0*/  STL [R1+0x1480], R34 ;  /* 0x0014802201007387 */ /* 0x000fe80000100800 */
[----:B------:R-:W-:Y:S04]  /*15ed0*/  STL [R1+0x147c], R35 ;  /* 0x00147c2301007387 */ /* 0x000fe80000100800 */
[----:B------:R0:W-:Y:S04]  /*15ee0*/  STL.64 [R1+0x1540], R34 ;  /* 0x0015402201007387 */ /* 0x0001e80000100a00 */
[----:B0-----:R-:W2:Y:S04]  /*15ef0*/  LDL R35, [R1+0x610] ;  /* 0x0006100001237983 */ /* 0x001ea80000100800 */
[----:B--2---:R0:W-:Y:S04]  /*15f00*/  STL.64 [R1+0x1560], R34 ;  /* 0x0015602201007387 */ /* 0x0041e80000100a00 */
[----:B0-----:R-:W2:Y:S04]  /*15f10*/  LDL R34, [R1+0x9f4] ;  /* 0x0009f40001227983 */ /* 0x001ea80000100800 */
[----:B------:R-:W2:Y:S04]  /*15f20*/  LDL R35, [R1+0x9f8] ;  /* 0x0009f80001237983 */ /* 0x000ea80000100800 */
[----:B------:R-:W-:Y:S04]  /*15f30*/  STL [R1+0x1478], R3 ;  /* 0x0014780301007387 */ /* 0x000fe80000100800 */
[----:B------:R0:W-:Y:S04]  /*15f40*/  STL.64 [R1+0x1538], R2 ;  /* 0x0015380201007387 */ /* 0x0001e80000100a00 */
[----:B0-----:R-:W3:Y:S04]  /*15f50*/  LDL R3, [R1+0x618] ;  /* 0x0006180001037983 */ /* 0x001ee80000100800 */
[----:B------:R-:W-:Y:S04]  /*15f60*/  STL [R1+0x1474], R36 ;  /* 0x0014742401007387 */ /* 0x000fe80000100800 */
[----:B------:R-:W-:Y:S04]  /*15f70*/  STL [R1+0x1470], R37 ;  /* 0x0014702501007387 */ /* 0x000fe80000100800 */
[----:B------:R0:W-:Y:S04]  /*15f80*/  STL.64 [R1+0x1548], R36 ;  /* 0x0015482401007387 */ /* 0x0001e80000100a00 */
[----:B0-----:R-:W4:Y:S04]  /*15f90*/  LDL R36, [R1+0x61c] ;  /* 0x00061c0001247983 */ /* 0x001f280000100800 */
[----:B------:R-:W4:Y:S04]  /*15fa0*/  LDL R37, [R1+0x620] ;  /* 0x0006200001257983 */ /* 0x000f280000100800 */
[----:B------:R-:W-:Y:S04]  /*15fb0*/  STL [R1+0x146c], R38 ;  /* 0x00146c2601007387 */ /* 0x000fe80000100800 */
[----:B------:R-:W-:Y:S04]  /*15fc0*/  STL [R1+0x1468], R39 ;  /* 0x0014682701007387 */ /* 0x000fe80000100800 */
[----:B------:R0:W-:Y:S04]  /*15fd0*/  STL.64 [R1+0x1528], R38 ;  /* 0x0015282601007387 */ /* 0x0001e80000100a00 */
[----:B0-----:R-:W3:Y:S04]  /*15fe0*/  LDL R39, [R1+0x614] ;  /* 0x0006140001277983 */ /* 0x001ee80000100800 */
[----:B------:R-:W-:Y:S04]  /*15ff0*/  STL [R1+0x1550], R38 ;  /* 0x0015502601007387 */ /* 0x000fe80000100800 */
[----:B------:R-:W-:Y:S04]  /*16000*/  STL [R1+0x1464], R44 ;  /* 0x0014642c01007387 */ /* 0x000fe80000100800 */
[----:B------:R-:W-:Y:S04]  /*16010*/  STL [R1+0x1460], R45 ;  /* 0x0014602d01007387 */ /* 0x000fe80000100800 */
[----:B------:R0:W-:Y:S04]  /*16020*/  STL.64 [R1+0x1520], R44 ;  /* 0x0015202c01007387 */ /* 0x0001e80000100a00 */
[----:B0-----:R-:W3:Y:S04]  /*16030*/  LDL R44, [R1+0x60c] ;  /* 0x00060c00012c7983 */ /* 0x001ee80000100800 */
[----:B------:R-:W-:Y:S04]  /*16040*/  STL [R1+0x145c], R40 ;  /* 0x00145c2801007387 */ /* 0x000fe80000100800 */
        /* <DEDUP_REMOVED lines=9> */
[----:B------:R-:W-:Y:S04]  /*160e0*/  STL [R1+0x1034], R4 ;  /* 0x0010340401007387 */ /* 0x000fe80000100800 */
[----:B------:R-:W-:Y:S04]  /*160f0*/  STL [R1+0x1030], R5 ;  /* 0x0010300501007387 */ /* 0x000fe80000100800 */
[----:B------:R-:W-:Y:S04]  /*16100*/  STL.64 [R1+0x14f8], R4 ;  /* 0x0014f80401007387 */ /* 0x000fe80000100a00 */
[----:B------:R-:W-:Y:S04]  /*16110*/  STL [R1+0x1518], R4 ;  /* 0x0015180401007387 */ /* 0x000fe80000100800 */
[----:B------:R-:W-:Y:S04]  /*16120*/  STL [R1+0x102c], R20 ;  /* 0x00102c1401007387 */ /* 0x000fe80000100800 */
[----:B------:R-:W-:Y:S04]  /*16130*/  STL [R1+0x1028], R21 ;  /* 0x0010281501007387 */ /* 0x000fe80000100800 */
[----:B------:R0:W-:Y:S04]  /*16140*/  STL.64 [R1+0x14e0], R20 ;  /* 0x0014e01401007387 */ /* 0x0001e80000100a00 */
[----:B------:R-:W-:Y:S04]  /*16150*/  STL [R1+0x1508], R21 ;  /* 0x0015081501007387 */ /* 0x000fe80000100800 */
[----:B------:R-:W-:Y:S04]  /*16160*/  STL [R1+0x1024], R6 ;  /* 0x0010240601007387 */ /* 0x000fe80000100800 */
[----:B------:R-:W-:Y:S04]  /*16170*/  STL [R1+0x1020], R7 ;  /* 0x0010200701007387 */ /* 0x000fe80000100800 */
[----:B------:R-:W-:Y:S04]  /*16180*/  STL.64 [R1+0x14d8], R6 ;  /* 0x0014d80601007387 */ /* 0x000fe80000100a00 */
[----:B------:R-:W-:Y:S04]  /*16190*/  STL [R1+0x14ec], R6 ;  /* 0x0014ec0601007387 */ /* 0x000fe80000100800 */
[----:B------:R-:W-:Y:S04]  /*161a0*/  STL.64 [R1+0x1500], R6 ;  /* 0x0015000601007387 */ /* 0x000fe80000100a00 */
        /* <DEDUP_REMOVED lines=8> */
[----:B------:R-:W-:Y:S04]  /*16230*/  STL.64 [R1+0x14b8], R8 ;  /* 0x0014b80801007387 */ /* 0x000fe80000100a00 */
[----:B------:R-:W-:Y:S04]  /*16240*/  STL.64 [R1+0x14c0], R8 ;  /* 0x0014c00801007387 */ /* 0x000fe80000100a00 */
[----:B------:R-:W-:Y:S04]  /*16250*/  STL.64 [R1+0x14f0], R8 ;  /* 0x0014f00801007387 */ /* 0x000fe80000100a00 */
[----:B------:R-:W-:Y:S04]  /*16260*/  STL [R1+0x100c], R24 ;  /* 0x00100c1801007387 */ /* 0x000fe80000100800 */
[----:B------:R-:W-:Y:S04]  /*16270*/  STL [R1+0x1008], R25 ;  /* 0x0010081901007387 */ /* 0x000fe80000100800 */
[----:B------:R-:W-:Y:S04]  /*16280*/  STL.64 [R1+0x14a8], R24 ;  /* 0x0014a81801007387 */ /* 0x000fe80000100a00 */
        /* <DEDUP_REMOVED lines=10> */
[----:B------:R-:W-:Y:S01]  /*16330*/  STL [R1+0xfe0], R15 ;  /* 0x000fe00f01007387 */ /* 0x000fe20000100800 */
[----:B--2---:R-:W-:-:S03]  /*16340*/  @!P0 LOP3.LUT R35, R35, R34, RZ, 0x3c, !PT ;  /* 0x0000002223238212 */ /* 0x004fc600078e3cff */
[----:B------:R-:W-:Y:S01]  /*16350*/  STL [R1+0xfdc], R30 ;  /* 0x000fdc1e01007387 */ /* 0x000fe20000100800 */
[----:B------:R-:W-:-:S03]  /*16360*/  @!P0 LOP3.LUT R34, R35, R34, RZ, 0x3c, !PT ;  /* 0x0000002223228212 */ /* 0x000fc600078e3cff */
[----:B------:R-:W-:Y:S01]  /*16370*/  STL [R1+0xfd8], R31 ;  /* 0x000fd81f01007387 */ /* 0x000fe20000100800 */
[----:B------:R-:W-:-:S03]  /*16380*/  @!P0 LOP3.LUT R35, R35, R34, RZ, 0x3c, !PT ;  /* 0x0000002223238212 */ /* 0x000fc600078e3cff */
        /* <DEDUP_REMOVED lines=40> */
[----:B---3--:R-:W2:Y:S04]  /*16610*/  @!P0 LDG.E.U16 R47, desc[UR10][R34.64] ;  /* 0x0000000a222f8981 */ /* 0x008ea8000c1e1500 */
        /* <DEDUP_REMOVED lines=14> */
[----:B------:R-:W3:Y:S01]  /*16700*/  LDL.LU.64 R34, [R1+0x1560] ;  /* 0x0015600001227983 */ /* 0x000ee20000300a00 */
[----:B------:R-:W1:Y:S01]  /*16710*/  S2R R46, SR_TID.X ;  /* 0x00000000002e7919 */ /* 0x000e620000002100 */
[----:B------:R-:W-:-:S02]  /*16720*/  PRMT R40, RZ, 0x7610, R40 ;  /* 0x00007610ff287816 */ /* 0x000fc40000000028 */
[----:B------:R-:W-:Y:S01]  /*16730*/  PRMT R2, RZ, 0x7610, R2 ;  /* 0x00007610ff027816 */ /* 0x000fe20000000002 */
[----:B--2---:R1:W-:Y:S01]  /*16740*/  @!P0 STL [R1+0x454], R47 ;  /* 0x0004542f01008387 */ /* 0x0043e20000100800 */
[----:B----4-:R-:W-:-:S03]  /*16750*/  @!P3 LOP3.LUT R37, R37, R36, RZ, 0x3c, !PT ;  /* 0x000000242525b212 */ /* 0x010fc600078e3cff */
[----:B0-----:R-:W2:Y:S01]  /*16760*/  LDL R20, [R1+0xa00] ;  /* 0x000a000001147983 */ /* 0x001ea20000100800 */
[--C-:B-1----:R-:W-:Y:S02]  /*16770*/  SHF.R.U32.HI R47, RZ, 0x6, R46.reuse ;  /* 0x00000006ff2f7819 */ /* 0x102fe4000001162e */
[----:B------:R-:W-:Y:S02]  /*16780*/  SHF.R.U32.HI R46, RZ, 0x6, R46 ;  /* 0x00000006ff2e7819 */ /* 0x000fe4000001162e */
[----:B------:R-:W-:Y:S02]  /*16790*/  SGXT.U32 R47, R47, 0x1 ;  /* 0x000000012f2f781a */ /* 0x000fe40000000000 */
[----:B------:R-:W-:Y:S02]  /*167a0*/  SGXT.U32 R46, R46, 0x1 ;  /* 0x000000012e2e781a */ /* 0x000fe40000000000 */
[----:B------:R-:W-:Y:S02]  /*167b0*/  LOP3.LUT R47, R47, 0xa, RZ, 0xfc, !PT ;  /* 0x0000000a2f2f7812 */ /* 0x000fe400078efcff */
[----:B------:R-:W-:-:S02]  /*167c0*/  LOP3.LUT R46, R46, 0x8, RZ, 0xfc, !PT ;  /* 0x000000082e2e7812 */ /* 0x000fc400078efcff */
[----:B------:R-:W-:Y:S01]  /*167d0*/  ISETP.GE.AND P4, PT, R47, UR5, PT ;  /* 0x000000052f007c0c */ /* 0x000fe2000bf86270 */
[----:B------:R-:W-:Y:S01]  /*167e0*/  @!P1 IMAD.MOV.U32 R47, RZ, RZ, R44 ;  /* 0x000000ffff2f9224 */ /* 0x000fe200078e002c */
[----:B------:R-:W-:Y:S01]  /*167f0*/  ISETP.GE.AND P0, PT, R46, UR5, PT ;  /* 0x000000052e007c0c */ /* 0x000fe2000bf06270 */
[----:B---3--:R-:W-:Y:S02]  /*16800*/  @!P1 IMAD.MOV.U32 R46, RZ, RZ, R35 ;  /* 0x000000ffff2e9224 */ /* 0x008fe400078e0023 */
[----:B------:R-:W3:Y:S04]  /*16810*/  LDL R35, [R1+0x9fc] ;  /* 0x0009fc0001237983 */ /* 0x000ee80000100800 */
[----:B------:R0:W4:Y:S02]  /*16820*/  @!P1 LDG.E.U16 R40, desc[UR10][R46.64] ;  /* 0x0000000a2e289981 */ /* 0x000124000c1e1500 */
[----:B0-----:R-:W-:-:S02]  /*16830*/  @!P6 IMAD.MOV.U32 R46, RZ, RZ, R3 ;  /* 0x000000ffff2ee224 */ /* 0x001fc400078e0003 */
[----:B------:R-:W-:-:S05]  /*16840*/  @!P6 IMAD.MOV.U32 R47, RZ, RZ, R39 ;  /* 0x000000ffff2fe224 */ /* 0x000fca00078e0027 */
[----:B------:R-:W2:Y:S01]  /*16850*/  @!P6 LDG.E.U16 R2, desc[UR10][R46.64] ;  /* 0x0000000a2e02e981 */ /* 0x000ea2000c1e1500 */
[C---:B------:R-:W-:Y:S02]  /*16860*/  @!P3 LOP3.LUT R36, R37.reuse, R36, RZ, 0x3c, !PT ;  /* 0x000000242524b212 */ /* 0x040fe400078e3cff */
[----:B------:R-:W-:Y:S02]  /*16870*/  PRMT R11, RZ, 0x7610, R11 ;  /* 0x00007610ff0b7816 */ /* 0x000fe4000000000b */
[----:B------:R-:W-:-:S05]  /*16880*/  @!P3 LOP3.LUT R37, R37, R36, RZ, 0x3c, !PT ;  /* 0x000000242525b212 */ /* 0x000fca00078e3cff */
[----:B------:R0:W3:Y:S01]  /*16890*/  @!P3 LDG.E.U16 R11, desc[UR10][R36.64] ;  /* 0x0000000a240bb981 */ /* 0x0000e2000c1e1500 */
[----:B------:R-:W0:Y:S03]  /*168a0*/  S2R R39, SR_TID.X ;  /* 0x0000000000277919 */ /* 0x000e260000002100 */
[----:B----4-:R-:W-:Y:S04]  /*168b0*/  STL [R1+0x1488], R40 ;  /* 0x0014882801007387 */ /* 0x010fe80000100800 */
[----:B------:R-:W4:Y:S04]  /*168c0*/  LDL R3, [R1+0x624] ;  /* 0x0006240001037983 */ /* 0x000f280000100800 */
[----:B--2---:R1:W-:Y:S04]  /*168d0*/  STL [R1+0x5d0], R2 ;  /* 0x0005d00201007387 */ /* 0x0043e80000100800 */
[----:B-1----:R-:W2:Y:S01]  /*168e0*/  LDL R2, [R1+0x628] ;  /* 0x0006280001027983 */ /* 0x002ea20000100800 */
[----:B------:R-:W-:Y:S01]  /*168f0*/  PRMT R45, RZ, 0x7610, R45 ;  /* 0x00007610ff2d7816 */ /* 0x000fe2000000002d */
[----:B------:R-:W-:Y:S01]  /*16900*/  @!P0 IMAD.MOV.U32 R46, RZ, RZ, R20 ;  /* 0x000000ffff2e8224 */ /* 0x000fe200078e0014 */
[----:B0-----:R-:W-:Y:S01]  /*16910*/  SHF.R.U32.HI R36, RZ, 0x6, R39 ;  /* 0x00000006ff247819 */ /* 0x001fe20000011627 */
[----:B---3--:R-:W-:Y:S01]  /*16920*/  @!P0 IMAD.MOV.U32 R47, RZ, RZ, R35 ;  /* 0x000000ffff2f8224 */ /* 0x008fe200078e0023 */
[----:B------:R-:W-:-:S02]  /*16930*/  SHF.R.U32.HI R37, RZ, 0x6, R39 ;  /* 0x00000006ff257819 */ /* 0x000fc40000011627 */
[----:B------:R-:W-:Y:S02]  /*16940*/  SHF.R.U32.HI R39, RZ, 0x6, R39 ;  /* 0x00000006ff277819 */ /* 0x000fe40000011627 */
[----:B------:R-:W-:Y:S01]  /*16950*/  PRMT R41, RZ, 0x7610, R41 ;  /* 0x00007610ff297816 */ /* 0x000fe20000000029 */
[----:B------:R4:W3:Y:S01]  /*16960*/  @!P0 LDG.E.U16 R45, desc[UR10][R46.64] ;  /* 0x0000000a2e2d8981 */ /* 0x0008e2000c1e1500 */
[----:B------:R-:W-:Y:S02]  /*16970*/  SGXT.U32 R39, R39, 0x1 ;  /* 0x000000012727781a */ /* 0x000fe40000000000 */
[----:B------:R-:W-:Y:S02]  /*16980*/  SGXT.U32 R36, R36, 0x1 ;  /* 0x000000012424781a */ /* 0x000fe40000000000 */
[----:B------:R-:W-:Y:S02]  /*16990*/  LOP3.LUT R39, R39, 0xc, RZ, 0xfc, !PT ;  /* 0x0000000c27277812 */ /* 0x000fe400078efcff */
[----:B------:R-:W-:Y:S01]  /*169a0*/  SGXT.U32 R37, R37, 0x1 ;  /* 0x000000012525781a */ /* 0x000fe20000000000 */
[----:B------:R-:W-:Y:S01]  /*169b0*/  STL [R1+0x1038], R11 ;  /* 0x0010380b01007387 */ /* 0x000fe20000100800 */
[----:B------:R-:W-:-:S02]  /*169c0*/  LOP3.LUT R36, R36, 0x10, RZ, 0xfc, !PT ;  /* 0x0000001024247812 */ /* 0x000fc400078efcff */
[----:B------:R-:W-:Y:S01]  /*169d0*/  LOP3.LUT R37, R37, 0xe, RZ, 0xfc, !PT ;  /* 0x0000000e25257812 */ /* 0x000fe200078efcff */
[----:B------:R-:W3:Y:S01]  /*169e0*/  LDL R44, [R1+0x62c] ;  /* 0x00062c00012c7983 */ /* 0x000ee20000100800 */
[----:B------:R-:W-:-:S03]  /*169f0*/  ISETP.GE.AND P5, PT, R39, UR5, PT ;  /* 0x0000000527007c0c */ /* 0x000fc6000bfa6270 */
[----:B------:R-:W3:Y:S01]  /*16a00*/  LDL R39, [R1+0x630] ;  /* 0x0006300001277983 */ /* 0x000ee20000100800 */
[----:B------:R-:W-:Y:S02]  /*16a10*/  ISETP.GE.AND P3, PT, R37, UR5, PT ;  /* 0x0000000525007c0c */ /* 0x000fe4000bf66270 */
[----:B------:R-:W-:Y:S01]  /*16a20*/  ISETP.GE.AND P1, PT, R36, UR5, PT ;  /* 0x0000000524007c0c */ /* 0x000fe2000bf26270 */
[----:B------:R-:W3:Y:S04]  /*16a30*/  LDL R37, [R1+0x634] ;  /* 0x0006340001257983 */ /* 0x000ee80000100800 */
[----:B------:R-:W3:Y:S04]  /*16a40*/  LDL R36, [R1+0x638] ;  /* 0x0006380001247983 */ /* 0x000ee80000100800 */
[----:B------:R-:W3:Y:S04]  /*16a50*/  LDL R35, [R1+0x9ec] ;  /* 0x0009ec0001237983 */ /* 0x000ee80000100800 */
[----:B------:R-:W3:Y:S01]  /*16a60*/  LDL R20, [R1+0xa04] ;  /* 0x000a040001147983 */ /* 0x000ee20000100800 */
[----:B----4-:R-:W-:-:S02]  /*16a70*/  @!P4 IMAD.MOV.U32 R47, RZ, RZ, R3 ;  /* 0x000000ffff2fc224 */ /* 0x010fc400078e0003 */
[----:B--2---:R-:W-:-:S05]  /*16a80*/  @!P4 IMAD.MOV.U32 R46, RZ, RZ, R2 ;  /* 0x000000ffff2ec224 */ /* 0x004fca00078e0002 */
[----:B------:R-:W2:Y:S01]  /*16a90*/  @!P4 LDG.E.U16 R41, desc[UR10][R46.64] ;  /* 0x0000000a2e29c981 */ /* 0x000ea2000c1e1500 */
[----:B------:R-:W0:Y:S01]  /*16aa0*/  S2R R3, SR_TID.X ;  /* 0x0000000000037919 */ /* 0x000e220000002100 */
[----:B------:R-:W-:Y:S02]  /*16ab0*/  PRMT R26, RZ, 0x7610, R26 ;  /* 0x00007610ff1a7816 */ /* 0x000fe4000000001a */
[----:B------:R-:W4:Y:S01]  /*16ac0*/  LDL.LU.64 R46, [R1+0x1558] ;  /* 0x00155800012e7983 */ /* 0x000f220000300a00 */
[----:B------:R-:W-:-:S03]  /*16ad0*/  PRMT R38, RZ, 0x7610, R38 ;  /* 0x00007610ff267816 */ /* 0x000fc60000000026 */
[----:B---3--:R-:W3:Y:S01]  /*16ae0*/  @!P3 LDG.E.U16 R26, desc[UR10][R36.64] ;  /* 0x0000000a241ab981 */ /* 0x008ee2000c1e1500 */
[--C-:B0-----:R-:W-:Y:S02]  /*16af0*/  SHF.R.U32.HI R2, RZ, 0x6, R3.reuse ;  /* 0x00000006ff027819 */ /* 0x101fe40000011603 */
[----:B------:R-:W-:Y:S02]  /*16b00*/  SHF.R.U32.HI R3, RZ, 0x6, R3 ;  /* 0x00000006ff037819 */ /* 0x000fe40000011603 */
[----:B------:R-:W-:Y:S02]  /*16b10*/  SGXT.U32 R2, R2, 0x1 ;  /* 0x000000010202781a */ /* 0x000fe40000000000 */
[----:B------:R-:W-:Y:S02]  /*16b20*/  SGXT.U32 R3, R3, 0x1 ;  /* 0x000000010303781a */ /* 0x000fe40000000000 */
[----:B------:R-:W-:Y:S02]  /*16b30*/  LOP3.LUT R2, R2, 0x14, RZ, 0xfc, !PT ;  /* 0x0000001402027812 */ /* 0x000fe400078efcff */
[----:B------:R-:W-:-:S02]  /*16b40*/  LOP3.LUT R3, R3, 0x12, RZ, 0xfc, !PT ;  /* 0x0000001203037812 */ /* 0x000fc400078efcff */
[----:B------:R-:W-:Y:S02]  /*16b50*/  ISETP.GE.AND P4, PT, R2, UR5, PT ;  /* 0x0000000502007c0c */ /* 0x000fe4000bf86270 */
[----:B------:R-:W-:Y:S01]  /*16b60*/  ISETP.GE.AND P0, PT, R3, UR5, PT ;  /* 0x0000000503007c0c */ /* 0x000fe2000bf06270 */
[----:B--2---:R-:W-:Y:S04]  /*16b70*/  STL [R1+0x148c], R41 ;  /* 0x00148c2901007387 */ /* 0x004fe80000100800 */
[----:B------:R-:W2:Y:S04]  /*16b80*/  LDL R3, [R1+0x63c] ;  /* 0x00063c0001037983 */ /* 0x000ea80000100800 */
[----:B------:R-:W2:Y:S04]  /*16b90*/  LDL R2, [R1+0x640] ;  /* 0x0006400001027983 */ /* 0x000ea80000100800 */
[----:B------:R0:W-:Y:S02]  /*16ba0*/  STL [R1+0x44c], R45 ;  /* 0x00044c2d01007387 */ /* 0x0001e40000100800 */
[----:B0-----:R-:W-:-:S02]  /*16bb0*/  @!P5 IMAD.MOV.U32 R45, RZ, RZ, R44 ;  /* 0x000000ffff2dd224 */ /* 0x001fc400078e002c */
[----:B------:R-:W-:-:S05]  /*16bc0*/  @!P5 IMAD.MOV.U32 R44, RZ, RZ, R39 ;  /* 0x000000ffff2cd224 */ /* 0x000fca00078e0027 */
[----:B------:R-:W2:Y:S01]  /*16bd0*/  @!P5 LDG.E.U16 R38, desc[UR10][R44.64] ;  /* 0x0000000a2c26d981 */ /* 0x000ea2000c1e1500 */
[----:B------:R-:W-:Y:S01]  /*16be0*/  PRMT R34, RZ, 0x7610, R34 ;  /* 0x00007610ff227816 */ /* 0x000fe20000000022 */
[----:B------:R-:W-:Y:S02]  /*16bf0*/  @!P1 IMAD.MOV.U32 R39, RZ, RZ, R35 ;  /* 0x000000ffff279224 */ /* 0x000fe400078e0023 */
[----:B---3--:R-:W-:Y:S01]  /*16c00*/  STL [R1+0x103c], R26 ;  /* 0x00103c1a01007387 */ /* 0x008fe20000100800 */
[----:B------:R-:W0:Y:S03]  /*16c10*/  S2R R37, SR_TID.X ;  /* 0x0000000000257919 */ /* 0x000e260000002100 */
[----:B--2---:R1:W-:Y:S04]  /*16c20*/  STL [R1+0x5bc], R38 ;  /* 0x0005bc2601007387 */ /* 0x0043e80000100800 */
[----:B------:R-:W2:Y:S01]  /*16c30*/  LDL R44, [R1+0x644] ;  /* 0x00064400012c7983 */ /* 0x000ea20000100800 */
[----:B-1----:R-:W-:-:S03]  /*16c40*/  @!P1 IMAD.MOV.U32 R38, RZ, RZ, R20 ;  /* 0x000000ffff269224 */ /* 0x002fc600078e0014 */
[----:B------:R-:W3:Y:S04]  /*16c50*/  LDL R20, [R1+0x648] ;  /* 0x0006480001147983 */ /* 0x000ee80000100800 */
[----:B------:R-:W2:Y:S01]  /*16c60*/  @!P1 LDG.E.U16 R34, desc[UR10][R38.64] ;  /* 0x0000000a26229981 */ /* 0x000ea2000c1e1500 */
[----:B0-----:R-:W-:-:S04]  /*16c70*/  SHF.R.U32.HI R36, RZ, 0x6, R37 ;  /* 0x00000006ff247819 */ /* 0x001fc80000011625 */
[----:B------:R-:W-:-:S04]  /*16c80*/  SGXT.U32 R36, R36, 0x1 ;  /* 0x000000012424781a */ /* 0x000fc80000000000 */
[----:B------:R-:W-:Y:S01]  /*16c90*/  LOP3.LUT R36, R36, 0x16, RZ, 0xfc, !PT ;  /* 0x0000001624247812 */ /* 0x000fe200078efcff */
[----:B------:R-:W3:Y:S01]  /*16ca0*/  LDL.LU R38, [R1+0x1550] ;  /* 0x0015500001267983 */ /* 0x000ee20000300800 */
[----:B------:R-:W-:Y:S02]  /*16cb0*/  SHF.R.U32.HI R35, RZ, 0x6, R37 ;  /* 0x00000006ff237819 */ /* 0x000fe40000011625 */
[----:B------:R-:W-:Y:S02]  /*16cc0*/  ISETP.GE.AND P5, PT, R36, UR5, PT ;  /* 0x0000000524007c0c */ /* 0x000fe4000bfa6270 */
[----:B------:R-:W-:-:S04]  /*16cd0*/  SGXT.U32 R35, R35, 0x1 ;  /* 0x000000012323781a */ /* 0x000fc80000000000 */
[----:B------:R-:W-:Y:S02]  /*16ce0*/  LOP3.LUT R35, R35, 0x18, RZ, 0xfc, !PT ;  /* 0x0000001823237812 */ /* 0x000fe400078efcff */
[----:B----4-:R-:W-:Y:S02]  /*16cf0*/  PRMT R46, RZ, 0x7610, R46 ;  /* 0x00007610ff2e7816 */ /* 0x010fe4000000002e */
[----:B------:R-:W-:Y:S01]  /*16d00*/  ISETP.GE.AND P3, PT, R35, UR5, PT ;  /* 0x0000000523007c0c */ /* 0x000fe2000bf66270 */
[----:B------:R-:W-:Y:S01]  /*16d10*/  @!P0 IMAD.MOV.U32 R35, RZ, RZ, R3 ;  /* 0x000000ffff238224 */ /* 0x000fe200078e0003 */
[----:B--2---:R0:W-:Y:S04]  /*16d20*/  STL [R1+0x444], R34 ;  /* 0x0004442201007387 */ /* 0x0041e80000100800 */
[----:B------:R-:W2:Y:S01]  /*16d30*/  LDL R36, [R1+0x650] ;  /* 0x0006500001247983 */ /* 0x000ea20000100800 */
[----:B------:R-:W-:Y:S01]  /*16d40*/  PRMT R5, RZ, 0x7610, R5 ;  /* 0x00007610ff057816 */ /* 0x000fe20000000005 */
[----:B------:R-:W-:-:S02]  /*16d50*/  @!P4 IMAD.MOV.U32 R45, RZ, RZ, R44 ;  /* 0x000000ffff2dc224 */ /* 0x000fc400078e002c */
[----:B------:R-:W4:Y:S01]  /*16d60*/  LDL R3, [R1+0x654] ;  /* 0x0006540001037983 */ /* 0x000f220000100800 */
[----:B0-----:R-:W-:-:S03]  /*16d70*/  SHF.R.U32.HI R34, RZ, 0x6, R37 ;  /* 0x00000006ff227819 */ /* 0x001fc60000011625 */
[----:B------:R-:W2:Y:S01]  /*16d80*/  LDL R37, [R1+0x64c] ;  /* 0x00064c0001257983 */ /* 0x000ea20000100800 */
[----:B------:R-:W-:-:S04]  /*16d90*/  SGXT.U32 R34, R34, 0x1 ;  /* 0x000000012222781a */ /* 0x000fc80000000000 */
[----:B------:R-:W-:-:S04]  /*16da0*/  LOP3.LUT R34, R34, 0x1a, RZ, 0xfc, !PT ;  /* 0x0000001a22227812 */ /* 0x000fc800078efcff */
[----:B------:R-:W-:Y:S01]  /*16db0*/  ISETP.GE.AND P1, PT, R34, UR5, PT ;  /* 0x0000000522007c0c */ /* 0x000fe2000bf26270 */
[----:B------:R-:W-:Y:S02]  /*16dc0*/  @!P0 IMAD.MOV.U32 R34, RZ, RZ, R2 ;  /* 0x000000ffff228224 */ /* 0x000fe400078e0002 */
[----:B------:R-:W4:Y:S01]  /*16dd0*/  LDL R2, [R1+0x9f0] ;  /* 0x0009f00001027983 */ /* 0x000f220000100800 */
[----:B---3--:R-:W-:-:S03]  /*16de0*/  @!P4 IMAD.MOV.U32 R44, RZ, RZ, R20 ;  /* 0x000000ffff2cc224 */ /* 0x008fc600078e0014 */
[----:B------:R-:W3:Y:S04]  /*16df0*/  @!P0 LDG.E.U16 R46, desc[UR10][R34.64] ;  /* 0x0000000a222e8981 */ /* 0x000ee8000c1e1500 */
[----:B------:R-:W3:Y:S04]  /*16e00*/  @!P4 LDG.E.U16 R5, desc[UR10][R44.64] ;  /* 0x0000000a2c05c981 */ /* 0x000ee8000c1e1500 */
[----:B------:R-:W3:Y:S04]  /*16e10*/  LDL R35, [R1+0x658] ;  /* 0x0006580001237983 */ /* 0x000ee80000100800 */
[----:B------:R-:W3:Y:S01]  /*16e20*/  LDL R34, [R1+0x65c] ;  /* 0x00065c0001227983 */ /* 0x000ee20000100800 */
[----:B------:R-:W-:Y:S01]  /*16e30*/  PRMT R27, RZ, 0x7610, R27 ;  /* 0x00007610ff1b7816 */ /* 0x000fe2000000001b */
[----:B------:R-:W0:Y:S05]  /*16e40*/  S2R R39, SR_TID.X ;  /* 0x0000000000277919 */ /* 0x000e2a0000002100 */
[----:B--2---:R4:W2:Y:S01]  /*16e50*/  @!P5 LDG.E.U16 R27, desc[UR10][R36.64] ;  /* 0x0000000a241bd981 */ /* 0x0048a2000c1e1500 */
[----:B0-----:R-:W-:-:S02]  /*16e60*/  SHF.R.U32.HI R20, RZ, 0x6, R39 ;  /* 0x00000006ff147819 */ /* 0x001fc40000011627 */
[----:B------:R-:W-:Y:S02]  /*16e70*/  PRMT R47, RZ, 0x7610, R47 ;  /* 0x00007610ff2f7816 */ /* 0x000fe4000000002f */
[----:B------:R-:W-:-:S04]  /*16e80*/  SGXT.U32 R20, R20, 0x1 ;  /* 0x000000011414781a */ /* 0x000fc80000000000 */
[----:B------:R-:W-:Y:S01]  /*16e90*/  LOP3.LUT R20, R20, 0x1c, RZ, 0xfc, !PT ;  /* 0x0000001c14147812 */ /* 0x000fe200078efcff */
[----:B----4-:R-:W-:Y:S02]  /*16ea0*/  @!P3 IMAD.MOV.U32 R37, RZ, RZ, R3 ;  /* 0x000000ffff25b224 */ /* 0x010fe400078e0003 */
[----:B------:R-:W-:Y:S01]  /*16eb0*/  @!P3 IMAD.MOV.U32 R36, RZ, RZ, R2 ;  /* 0x000000ffff24b224 */ /* 0x000fe200078e0002 */
[----:B---3--:R0:W-:Y:S01]  /*16ec0*/  STL [R1+0x1490], R46 ;  /* 0x0014902e01007387 */ /* 0x0081e20000100800 */
[----:B------:R-:W-:Y:S02]  /*16ed0*/  ISETP.GE.AND P0, PT, R20, UR5, PT ;  /* 0x0000000514007c0c */ /* 0x000fe4000bf06270 */
[----:B0-----:R-:W-:Y:S01]  /*16ee0*/  PRMT R46, RZ, 0x7610, R46 ;  /* 0x00007610ff2e7816 */ /* 0x001fe2000000002e */
[----:B------:R0:W-:Y:S04]  /*16ef0*/  STL [R1+0x594], R5 ;  /* 0x0005940501007387 */ /* 0x0001e80000100800 */
[----:B------:R-:W3:Y:S04]  /*16f00*/  @!P1 LDG.E.U16 R47, desc[UR10][R34.64] ;  /* 0x0000000a222f9981 */ /* 0x000ee8000c1e1500 */
[----:B------:R1:W3:Y:S04]  /*16f10*/  @!P3 LDG.E.U16 R46, desc[UR10][R36.64] ;  /* 0x0000000a242eb981 */ /* 0x0002e8000c1e1500 */
[----:B------:R-:W4:Y:S01]  /*16f20*/  LDL R20, [R1+0x660] ;  /* 0x0006600001147983 */ /* 0x000f220000100800 */
[----:B0-----:R-:W-:-:S04]  /*16f30*/  SHF.R.U32.HI R5, RZ, 0x6, R39 ;  /* 0x00000006ff057819 */ /* 0x001fc80000011627 */
[----:B------:R-:W-:-:S04]  /*16f40*/  SGXT.U32 R5, R5, 0x1 ;  /* 0x000000010505781a */ /* 0x000fc80000000000 */
[----:B------:R-:W-:-:S04]  /*16f50*/  LOP3.LUT R5, R5, 0x1e, RZ, 0xfc, !PT ;  /* 0x0000001e05057812 */ /* 0x000fc800078efcff */
[----:B------:R-:W-:Y:S02]  /*16f60*/  ISETP.GE.AND P4, PT, R5, UR5, PT ;  /* 0x0000000505007c0c */ /* 0x000fe4000bf86270 */
[----:B------:R-:W4:Y:S01]  /*16f70*/  LDL R5, [R1+0x664] ;  /* 0x0006640001057983 */ /* 0x000f220000100800 */
[----:B-1----:R-:W0:Y:S03]  /*16f80*/  S2R R37, SR_TID.X ;  /* 0x0000000000257919 */ /* 0x002e260000002100 */
[----:B--2---:R-:W-:Y:S04]  /*16f90*/  STL [R1+0x1040], R27 ;  /* 0x0010401b01007387 */ /* 0x004fe80000100800 */
[----:B------:R-:W2:Y:S04]  /*16fa0*/  LDL R3, [R1+0x668] ;  /* 0x0006680001037983 */ /* 0x000ea80000100800 */
[----:B------:R-:W2:Y:S01]  /*16fb0*/  LDL R2, [R1+0x66c] ;  /* 0x00066c0001027983 */ /* 0x000ea20000100800 */
[----:B0-----:R-:W-:-:S04]  /*16fc0*/  SHF.R.U32.HI R35, RZ, 0x6, R37 ;  /* 0x00000006ff237819 */ /* 0x001fc80000011625 */
[----:B------:R-:W-:-:S04]  /*16fd0*/  SGXT.U32 R35, R35, 0x1 ;  /* 0x000000012323781a */ /* 0x000fc80000000000 */
[----:B------:R-:W-:-:S04]  /*16fe0*/  LOP3.LUT R35, R35, 0x22, RZ, 0xfc, !PT ;  /* 0x0000002223237812 */ /* 0x000fc800078efcff */
[----:B------:R-:W-:Y:S01]  /*16ff0*/  ISETP.GE.AND P3, PT, R35, UR5, PT ;  /* 0x0000000523007c0c */ /* 0x000fe2000bf66270 */
[----:B---3--:R-:W-:Y:S04]  /*17000*/  STL.64 [R1+0x1498], R46 ;  /* 0x0014982e01007387 */ /* 0x008fe80000100a00 */
[----:B------:R-:W-:Y:S01]  /*17010*/  STL [R1+0x14d4], R46 ;  /* 0x0014d42e01007387 */ /* 0x000fe20000100800 */
[----:B----4-:R-:W-:-:S03]  /*17020*/  @!P0 IMAD.MOV.U32 R35, RZ, RZ, R20 ;  /* 0x000000ffff238224 */ /* 0x010fc600078e0014 */
[----:B------:R-:W3:Y:S04]  /*17030*/  LDL R44, [R1+0x680] ;  /* 0x00068000012c7983 */ /* 0x000ee80000100800 */
[----:B------:R-:W4:Y:S01]  /*17040*/  LDL R20, [R1+0x684] ;  /* 0x0006840001147983 */ /* 0x000f220000100800 */
[----:B------:R-:W-:Y:S02]  /*17050*/  PRMT R12, RZ, 0x7610, R12 ;  /* 0x00007610ff0c7816 */ /* 0x000fe4000000000c */
[----:B------:R-:W-:-:S04]  /*17060*/  SHF.R.U32.HI R34, RZ, 0x6, R37 ;  /* 0x00000006ff227819 */ /* 0x000fc80000011625 */
[----:B--2---:R-:W2:Y:S04]  /*17070*/  @!P4 LDG.E.U16 R12, desc[UR10][R2.64] ;  /* 0x0000000a020cc981 */ /* 0x004ea8000c1e1500 */
[----:B------:R-:W2:Y:S04]  /*17080*/  LDL R3, [R1+0x688] ;  /* 0x0006880001037983 */ /* 0x000ea80000100800 */
[----:B------:R-:W2:Y:S01]  /*17090*/  LDL R2, [R1+0x68c] ;  /* 0x00068c0001027983 */ /* 0x000ea20000100800 */
[----:B------:R-:W-:-:S04]  /*170a0*/  SGXT.U32 R34, R34, 0x1 ;  /* 0x000000012222781a */ /* 0x000fc80000000000 */
[----:B------:R-:W-:Y:S02]  /*170b0*/  LOP3.LUT R34, R34, 0x24, RZ, 0xfc, !PT ;  /* 0x0000002422227812 */ /* 0x000fe400078efcff */
[----:B------:R-:W-:Y:S02]  /*170c0*/  PRMT R4, RZ, 0x7610, R4 ;  /* 0x00007610ff047816 */ /* 0x000fe40000000004 */
[----:B------:R-:W-:Y:S01]  /*170d0*/  ISETP.GE.AND P1, PT, R34, UR5, PT ;  /* 0x0000000522007c0c */ /* 0x000fe2000bf26270 */
[----:B------:R-:W-:Y:S01]  /*170e0*/  @!P0 IMAD.MOV.U32 R34, RZ, RZ, R5 ;  /* 0x000000ffff228224 */ /* 0x000fe200078e0005 */
[----:B------:R-:W-:Y:S02]  /*170f0*/  SHF.R.U32.HI R36, RZ, 0x6, R37 ;  /* 0x00000006ff247819 */ /* 0x000fe40000011625 */
[----:B------:R-:W-:Y:S01]  /*17100*/  SHF.R.U32.HI R5, RZ, 0x6, R39 ;  /* 0x00000006ff057819 */ /* 0x000fe20000011627 */
[----:B------:R-:W2:Y:S04]  /*17110*/  LDL R37, [R1+0x670] ;  /* 0x0006700001257983 */ /* 0x000ea80000100800 */
[----:B------:R-:W2:Y:S01]  /*17120*/  @!P0 LDG.E.U16 R4, desc[UR10][R34.64] ;  /* 0x0000000a22048981 */ /* 0x000ea2000c1e1500 */
[----:B------:R-:W-:-:S02]  /*17130*/  SGXT.U32 R36, R36, 0x1 ;  /* 0x000000012424781a */ /* 0x000fc40000000000 */
[----:B------:R-:W-:Y:S02]  /*17140*/  SGXT.U32 R5, R5, 0x1 ;  /* 0x000000010505781a */ /* 0x000fe40000000000 */
[----:B------:R-:W-:Y:S01]  /*17150*/  LOP3.LUT R36, R36, 0x20, RZ, 0xfc, !PT ;  /* 0x0000002024247812 */ /* 0x000fe200078efcff */
[----:B---3--:R-:W-:Y:S01]  /*17160*/  @!P1 IMAD.MOV.U32 R45, RZ, RZ, R44 ;  /* 0x000000ffff2d9224 */ /* 0x008fe200078e002c */
[----:B------:R-:W-:Y:S01]  /*17170*/  PRMT R7, RZ, 0x7610, R7 ;  /* 0x00007610ff077816 */ /* 0x000fe20000000007 */
[----:B----4-:R-:W-:Y:S01]  /*17180*/  @!P1 IMAD.MOV.U32 R44, RZ, RZ, R20 ;  /* 0x000000ffff2c9224 */ /* 0x010fe200078e0014 */
[----:B------:R-:W-:Y:S01]  /*17190*/  ISETP.GE.AND P5, PT, R36, UR5, PT ;  /* 0x0000000524007c0c */ /* 0x000fe2000bfa6270 */
[----:B------:R-:W3:Y:S01]  /*171a0*/  LDL R35, [R1+0x678] ;  /* 0x0006780001237983 */ /* 0x000ee20000100800 */
[----:B------:R-:W-:-:S03]  /*171b0*/  LOP3.LUT R5, R5, 0x26, RZ, 0xfc, !PT ;  /* 0x0000002605057812 */ /* 0x000fc600078efcff */
[----:B------:R-:W4:Y:S01]  /*171c0*/  LDL R36, [R1+0x674] ;  /* 0x0006740001247983 */ /* 0x000f220000100800 */
[----:B------:R-:W-:-:S03]  /*171d0*/  ISETP.GE.AND P0, PT, R5, UR5, PT ;  /* 0x0000000505007c0c */ /* 0x000fc6000bf06270 */
[----:B------:R-:W3:Y:S04]  /*171e0*/  LDL R34, [R1+0x67c] ;  /* 0x00067c0001227983 */ /* 0x000ee80000100800 */
[----:B------:R-:W3:Y:S01]  /*171f0*/  @!P1 LDG.E.U16 R7, desc[UR10][R44.64] ;  /* 0x0000000a2c079981 */ /* 0x000ee2000c1e1500 */
[----:B------:R-:W-:-:S06]  /*17200*/  PRMT R13, RZ, 0x7610, R13 ;  /* 0x00007610ff0d7816 */ /* 0x000fcc000000000d */
[----:B--2---:R-:W2:Y:S04]  /*17210*/  @!P0 LDG.E.U16 R13, desc[UR10][R2.64] ;  /* 0x0000000a020d8981 */ /* 0x004ea8000c1e1500 */
[----:B------:R-:W-:Y:S01]  /*17220*/  STL [R1+0x1044], R12 ;  /* 0x0010440c01007387 */ /* 0x000fe20000100800 */
[----:B------:R-:W-:Y:S02]  /*17230*/  PRMT R41, RZ, 0x7610, R41 ;  /* 0x00007610ff297816 */ /* 0x000fe40000000029 */
[----:B------:R-:W-:Y:S01]  /*17240*/  PRMT R42, RZ, 0x7610, R42 ;  /* 0x00007610ff2a7816 */ /* 0x000fe2000000002a */
[----:B------:R0:W-:Y:S04]  /*17250*/  STL [R1+0x544], R4 ;  /* 0x0005440401007387 */ /* 0x0001e80000100800 */
[----:B------:R-:W2:Y:S01]  /*17260*/  LDL R5, [R1+0x690] ;  /* 0x0006900001057983 */ /* 0x000ea20000100800 */
[----:B0-----:R-:W-:-:S04]  /*17270*/  SHF.R.U32.HI R4, RZ, 0x6, R39 ;  /* 0x00000006ff047819 */ /* 0x001fc80000011627 */
[----:B------:R-:W-:Y:S01]  /*17280*/  SGXT.U32 R4, R4, 0x1 ;  /* 0x000000010404781a */ /* 0x000fe20000000000 */
[----:B----4-:R-:W4:Y:S03]  /*17290*/  @!P5 LDG.E.U16 R41, desc[UR10][R36.64] ;  /* 0x0000000a2429d981 */ /* 0x010f26000c1e1500 */
[----:B------:R-:W-:Y:S01]  /*172a0*/  LOP3.LUT R4, R4, 0x28, RZ, 0xfc, !PT ;  /* 0x0000002804047812 */ /* 0x000fe200078efcff */
[----:B---3--:R-:W3:Y:S03]  /*172b0*/  @!P3 LDG.E.U16 R42, desc[UR10][R34.64] ;  /* 0x0000000a222ab981 */ /* 0x008ee6000c1e1500 */
[----:B------:R-:W-:Y:S02]  /*172c0*/  ISETP.GE.AND P4, PT, R4, UR5, PT ;  /* 0x0000000504007c0c */ /* 0x000fe4000bf86270 */
[----:B------:R-:W3:Y:S01]  /*172d0*/  LDL R4, [R1+0x694] ;  /* 0x0006940001047983 */ /* 0x000ee20000100800 */
[----:B------:R-:W-:-:S03]  /*172e0*/  SHF.R.U32.HI R20, RZ, 0x6, R39 ;  /* 0x00000006ff147819 */ /* 0x000fc60000011627 */
[----:B------:R-:W4:Y:S04]  /*172f0*/  LDL.LU.64 R36, [R1+0x1548] ;  /* 0x0015480001247983 */ /* 0x000f280000300a00 */
[----:B------:R-:W4:Y:S04]  /*17300*/  LDL.LU.64 R34, [R1+0x1540] ;  /* 0x0015400001227983 */ /* 0x000f280000300a00 */
[----:B------:R0:W-:Y:S01]  /*17310*/  STL [R1+0x524], R7 ;  /* 0x0005240701007387 */ /* 0x0001e20000100800 */
[----:B------:R-:W-:-:S03]  /*17320*/  SGXT.U32 R20, R20, 0x1 ;  /* 0x000000011414781a */ /* 0x000fc60000000000 */
[----:B------:R-:W4:Y:S01]  /*17330*/  LDL R3, [R1+0x698] ;  /* 0x0006980001037983 */ /* 0x000f220000100800 */
[----:B0-----:R-:W-:-:S03]  /*17340*/  SHF.R.U32.HI R7, RZ, 0x6, R39 ;  /* 0x00000006ff077819 */ /* 0x001fc60000011627 */
[----:B------:R-:W4:Y:S01]  /*17350*/  LDL R2, [R1+0x69c] ;  /* 0x00069c0001027983 */ /* 0x000f220000100800 */
[----:B------:R-:W-:-:S04]  /*17360*/  SHF.R.U32.HI R39, RZ, 0x6, R39 ;  /* 0x00000006ff277819 */ /* 0x000fc80000011627 */
[----:B------:R-:W-:Y:S02]  /*17370*/  SGXT.U32 R39, R39, 0x1 ;  /* 0x000000012727781a */ /* 0x000fe40000000000 */
[----:B------:R-:W-:Y:S02]  /*17380*/  SGXT.U32 R7, R7, 0x1 ;  /* 0x000000010707781a */ /* 0x000fe40000000000 */
[----:B------:R-:W-:Y:S02]  /*17390*/  LOP3.LUT R39, R39, 0x2a, RZ, 0xfc, !PT ;  /* 0x0000002a27277812 */ /* 0x000fe400078efcff */
[----:B------:R-:W-:Y:S02]  /*173a0*/  LOP3.LUT R20, R20, 0x2c, RZ, 0xfc, !PT ;  /* 0x0000002c14147812 */ /* 0x000fe400078efcff */
[----:B------:R-:W-:Y:S02]  /*173b0*/  ISETP.GE.AND P5, PT, R39, UR5, PT ;  /* 0x0000000527007c0c */ /* 0x000fe4000bfa6270 */
[----:B------:R-:W-:-:S02]  /*173c0*/  LOP3.LUT R7, R7, 0x2e, RZ, 0xfc, !PT ;  /* 0x0000002e07077812 */ /* 0x000fc400078efcff */
[----:B------:R-:W-:Y:S02]  /*173d0*/  ISETP.GE.AND P3, PT, R20, UR5, PT ;  /* 0x0000000514007c0c */ /* 0x000fe4000bf66270 */
[----:B------:R-:W-:Y:S01]  /*173e0*/  ISETP.GE.AND P1, PT, R7, UR5, PT ;  /* 0x0000000507007c0c */ /* 0x000fe2000bf26270 */
[----:B--2---:R-:W-:Y:S04]  /*173f0*/  STL [R1+0x1048], R13 ;  /* 0x0010480d01007387 */ /* 0x004fe80000100800 */
[----:B------:R-:W2:Y:S04]  /*17400*/  LDL R44, [R1+0x6a0] ;  /* 0x0006a000012c7983 */ /* 0x000ea80000100800 */
[----:B------:R-:W4:Y:S04]  /*17410*/  LDL R39, [R1+0x6a4] ;  /* 0x0006a40001277983 */ /* 0x000f280000100800 */
[----:B------:R-:W4:Y:S04]  /*17420*/  LDL R20, [R1+0x6a8] ;  /* 0x0006a80001147983 */ /* 0x000f280000100800 */
[----:B------:R-:W4:Y:S01]  /*17430*/  LDL R7, [R1+0x6ac] ;  /* 0x0006ac0001077983 */ /* 0x000f220000100800 */
[----:B------:R-:W0:Y:S01]  /*17440*/  S2R R45, SR_TID.X ;  /* 0x00000000002d7919 */ /* 0x000e220000002100 */
[----:B------:R-:W-:-:S02]  /*17450*/  PRMT R40, RZ, 0x7610, R40 ;  /* 0x00007610ff287816 */ /* 0x000fc40000000028 */
[----:B------:R-:W-:Y:S02]  /*17460*/  PRMT R22, RZ, 0x7610, R22 ;  /* 0x00007610ff167816 */ /* 0x000fe40000000016 */
[----:B------:R-:W-:Y:S02]  /*17470*/  PRMT R28, RZ, 0x7610, R28 ;  /* 0x00007610ff1c7816 */ /* 0x000fe4000000001c */
[----:B---3--:R0:W3:Y:S02]  /*17480*/  @!P4 LDG.E.U16 R40, desc[UR10][R4.64] ;  /* 0x0000000a0428c981 */ /* 0x0080e4000c1e1500 */
[--C-:B0-----:R-:W-:Y:S02]  /*17490*/  SHF.R.U32.HI R4, RZ, 0x6, R45.reuse ;  /* 0x00000006ff047819 */ /* 0x101fe4000001162d */
[----:B------:R-:W-:Y:S01]  /*174a0*/  SHF.R.U32.HI R5, RZ, 0x6, R45 ;  /* 0x00000006ff057819 */ /* 0x000fe2000001162d */
[----:B--2---:R-:W-:Y:S02]  /*174b0*/  @!P3 IMAD.MOV.U32 R45, RZ, RZ, R44 ;  /* 0x000000ffff2db224 */ /* 0x004fe400078e002c */
[----:B----4-:R-:W-:-:S05]  /*174c0*/  @!P3 IMAD.MOV.U32 R44, RZ, RZ, R39 ;  /* 0x000000ffff2cb224 */ /* 0x010fca00078e0027 */
[----:B------:R0:W2:Y:S02]  /*174d0*/  @!P3 LDG.E.U16 R22, desc[UR10][R44.64] ;  /* 0x0000000a2c16b981 */ /* 0x0000a4000c1e1500 */
[----:B0-----:R-:W-:Y:S02]  /*174e0*/  @!P1 IMAD.MOV.U32 R44, RZ, RZ, R7 ;  /* 0x000000ffff2c9224 */ /* 0x001fe400078e0007 */
[----:B------:R-:W-:-:S05]  /*174f0*/  @!P1 IMAD.MOV.U32 R45, RZ, RZ, R20 ;  /* 0x000000ffff2d9224 */ /* 0x000fca00078e0014 */
[----:B------:R-:W4:Y:S01]  /*17500*/  @!P1 LDG.E.U16 R28, desc[UR10][R44.64] ;  /* 0x0000000a2c1c9981 */ /* 0x000f22000c1e1500 */
[----:B------:R-:W0:Y:S01]  /*17510*/  S2R R39, SR_TID.X ;  /* 0x0000000000277919 */ /* 0x000e220000002100 */
[----:B------:R-:W-:Y:S02]  /*17520*/  SGXT.U32 R4, R4, 0x1 ;  /* 0x000000010404781a */ /* 0x000fe40000000000 */
[----:B------:R-:W-:Y:S02]  /*17530*/  SGXT.U32 R5, R5, 0x1 ;  /* 0x000000010505781a */ /* 0x000fe40000000000 */
[----:B------:R-:W-:Y:S02]  /*17540*/  PRMT R43, RZ, 0x7610, R43 ;  /* 0x00007610ff2b7816 */ /* 0x000fe4000000002b */
[----:B------:R-:W-:Y:S02]  /*17550*/  LOP3.LUT R5, R5, 0x30, RZ, 0xfc, !PT ;  /* 0x0000003005057812 */ /* 0x000fe400078efcff */
[----:B------:R-:W-:Y:S01]  /*17560*/  LOP3.LUT R4, R4, 0x32, RZ, 0xfc, !PT ;  /* 0x0000003204047812 */ /* 0x000fe200078efcff */
[----:B---3--:R-:W-:Y:S01]  /*17570*/  STL.64 [R1+0x14a0], R40 ;  /* 0x0014a02801007387 */ /* 0x008fe20000100a00 */
[----:B------:R-:W-:-:S02]  /*17580*/  ISETP.GE.AND P0, PT, R5, UR5, PT ;  /* 0x0000000505007c0c */ /* 0x000fc4000bf06270 */
[----:B------:R-:W-:Y:S01]  /*17590*/  ISETP.GE.AND P4, PT, R4, UR5, PT ;  /* 0x0000000504007c0c */ /* 0x000fe2000bf86270 */
[----:B------:R-:W-:Y:S04]  /*175a0*/  STL [R1+0x14b0], R40 ;  /* 0x0014b02801007387 */ /* 0x000fe80000100800 */
[----:B------:R-:W3:Y:S04]  /*175b0*/  @!P5 LDG.E.U16 R43, desc[UR10][R2.64] ;  /* 0x0000000a022bd981 */ /* 0x000ee8000c1e1500 */
[----:B------:R-:W3:Y:S04]  /*175c0*/  LDL R5, [R1+0x6b0] ;  /* 0x0006b00001057983 */ /* 0x000ee80000100800 */
[----:B------:R-:W3:Y:S04]  /*175d0*/  LDL R4, [R1+0x6b4] ;  /* 0x0006b40001047983 */ /* 0x000ee80000100800 */
[----:B------:R-:W3:Y:S01]  /*175e0*/  LDL R3, [R1+0x6b8] ;  /* 0x0006b80001037983 */ /* 0x000ee20000100800 */
[----:B0-----:R-:W-:-:S03]  /*175f0*/  SHF.R.U32.HI R7, RZ, 0x6, R39 ;  /* 0x00000006ff077819 */ /* 0x001fc60000011627 */
[----:B------:R-:W3:Y:S01]  /*17600*/  LDL R2, [R1+0x6c0] ;  /* 0x0006c00001027983 */ /* 0x000ee20000100800 */
[----:B------:R-:W-:-:S04]  /*17610*/  SGXT.U32 R7, R7, 0x1 ;  /* 0x000000010707781a */ /* 0x000fc80000000000 */
[----:B------:R-:W-:-:S04]  /*17620*/  LOP3.LUT R7, R7, 0x34, RZ, 0xfc, !PT ;  /* 0x0000003407077812 */ /* 0x000fc800078efcff */
[----:B------:R-:W-:Y:S01]  /*17630*/  ISETP.GE.AND P5, PT, R7, UR5, PT ;  /* 0x0000000507007c0c */ /* 0x000fe2000bfa6270 */
[----:B----4-:R-:W-:Y:S04]  /*17640*/  STL [R1+0x104c], R28 ;  /* 0x00104c1c01007387 */ /* 0x010fe80000100800 */
[----:B------:R-:W4:Y:S04]  /*17650*/  LDL R20, [R1+0x6c4] ;  /* 0x0006c40001147983 */ /* 0x000f280000100800 */
[----:B--2---:R0:W-:Y:S04]  /*17660*/  STL [R1+0x460], R22 ;  /* 0x0004601601007387 */ /* 0x0041e80000100800 */
[----:B------:R-:W2:Y:S01]  /*17670*/  LDL R7, [R1+0x6c8] ;  /* 0x0006c80001077983 */ /* 0x000ea20000100800 */
[----:B------:R-:W-:-:S02]  /*17680*/  PRMT R6, RZ, 0x7610, R6 ;  /* 0x00007610ff067816 */ /* 0x000fc40000000006 */
[----:B------:R-:W-:-:S06]  /*17690*/  PRMT R51, RZ, 0x7610, R51 ;  /* 0x00007610ff337816 */ /* 0x000fcc0000000033 */
[----:B---3--:R-:W3:Y:S04]  /*176a0*/  @!P0 LDG.E.U16 R51, desc[UR10][R4.64] ;  /* 0x0000000a04338981 */ /* 0x008ee8000c1e1500 */
[----:B------:R-:W3:Y:S04]  /*176b0*/  LDL R5, [R1+0x6cc] ;  /* 0x0006cc0001057983 */ /* 0x000ee80000100800 */
[----:B------:R-:W3:Y:S01]  /*176c0*/  LDL R4, [R1+0x6d0] ;  /* 0x0006d00001047983 */ /* 0x000ee20000100800 */
[--C-:B0-----:R-:W-:Y:S02]  /*176d0*/  SHF.R.U32.HI R22, RZ, 0x6, R39.reuse ;  /* 0x00000006ff167819 */ /* 0x101fe40000011627 */
[----:B------:R-:W-:-:S04]  /*176e0*/  SHF.R.U32.HI R39, RZ, 0x6, R39 ;  /* 0x00000006ff277819 */ /* 0x000fc80000011627 */
[----:B------:R-:W-:-:S04]  /*176f0*/  SGXT.U32 R39, R39, 0x1 ;  /* 0x000000012727781a */ /* 0x000fc80000000000 */
[----:B------:R-:W-:Y:S01]  /*17700*/  LOP3.LUT R39, R39, 0x36, RZ, 0xfc, !PT ;  /* 0x0000003627277812 */ /* 0x000fe200078efcff */
[----:B----4-:R-:W-:Y:S02]  /*17710*/  @!P5 IMAD.MOV.U32 R45, RZ, RZ, R20 ;  /* 0x000000ffff2dd224 */ /* 0x010fe400078e0014 */
[----:B--2---:R-:W-:Y:S01]  /*17720*/  @!P5 IMAD.MOV.U32 R44, RZ, RZ, R7 ;  /* 0x000000ffff2cd224 */ /* 0x004fe200078e0007 */
[----:B------:R-:W-:Y:S01]  /*17730*/  ISETP.GE.AND P3, PT, R39, UR5, PT ;  /* 0x0000000527007c0c */ /* 0x000fe2000bf66270 */
[----:B------:R-:W2:Y:S04]  /*17740*/  LDL R7, [R1+0x6e4] ;  /* 0x0006e40001077983 */ /* 0x000ea80000100800 */
[----:B------:R0:W4:Y:S01]  /*17750*/  @!P5 LDG.E.U16 R6, desc[UR10][R44.64] ;  /* 0x0000000a2c06d981 */ /* 0x000122000c1e1500 */
[----:B------:R-:W1:Y:S01]  /*17760*/  S2R R39, SR_TID.X ;  /* 0x0000000000277919 */ /* 0x000e620000002100 */
[----:B------:R-:W-:-:S04]  /*17770*/  SGXT.U32 R22, R22, 0x1 ;  /* 0x000000011616781a */ /* 0x000fc80000000000 */
[----:B------:R-:W-:Y:S01]  /*17780*/  LOP3.LUT R22, R22, 0x38, RZ, 0xfc, !PT ;  /* 0x0000003816167812 */ /* 0x000fe200078efcff */
[----:B------:R-:W2:Y:S03]  /*17790*/  LDL R44, [R1+0x6dc] ;  /* 0x0006dc00012c7983 */ /* 0x000ea60000100800 */
[----:B------:R-:W-:Y:S02]  /*177a0*/  ISETP.GE.AND P1, PT, R22, UR5, PT ;  /* 0x0000000516007c0c */ /* 0x000fe4000bf26270 */
[----:B------:R-:W-:-:S06]  /*177b0*/  PRMT R48, RZ, 0x7610, R48 ;  /* 0x00007610ff307816 */ /* 0x000fcc0000000030 */
[----:B------:R-:W2:Y:S04]  /*177c0*/  @!P4 LDG.E.U16 R48, desc[UR10][R2.64] ;  /* 0x0000000a0230c981 */ /* 0x000ea8000c1e1500 */
[----:B------:R-:W2:Y:S04]  /*177d0*/  LDL R3, [R1+0x6d4] ;  /* 0x0006d40001037983 */ /* 0x000ea80000100800 */
[----:B------:R-:W2:Y:S01]  /*177e0*/  LDL R2, [R1+0x6d8] ;  /* 0x0006d80001027983 */ /* 0x000ea20000100800 */
[--C-:B-1----:R-:W-:Y:S02]  /*177f0*/  SHF.R.U32.HI R22, RZ, 0x6, R39.reuse ;  /* 0x00000006ff167819 */ /* 0x102fe40000011627 */
[----:B------:R-:W-:-:S04]  /*17800*/  SHF.R.U32.HI R39, RZ, 0x6, R39 ;  /* 0x00000006ff277819 */ /* 0x000fc80000011627 */
[----:B------:R-:W-:-:S04]  /*17810*/  SGXT.U32 R39, R39, 0x1 ;  /* 0x000000012727781a */ /* 0x000fc80000000000 */
[----:B------:R-:W-:-:S04]  /*17820*/  LOP3.LUT R39, R39, 0x3a, RZ, 0xfc, !PT ;  /* 0x0000003a27277812 */ /* 0x000fc800078efcff */
[----:B------:R-:W-:Y:S02]  /*17830*/  ISETP.GE.AND P0, PT, R39, UR5, PT ;  /* 0x0000000527007c0c */ /* 0x000fe4000bf06270 */
[----:B------:R-:W2:Y:S01]  /*17840*/  LDL R39, [R1+0x6e0] ;  /* 0x0006e00001277983 */ /* 0x000ea20000100800 */
[----:B------:R-:W-:-:S06]  /*17850*/  PRMT R29, RZ, 0x7610, R29 ;  /* 0x00007610ff1d7816 */ /* 0x000fcc000000001d */
[----:B---3--:R1:W3:Y:S01]  /*17860*/  @!P3 LDG.E.U16 R29, desc[UR10][R4.64] ;  /* 0x0000000a041db981 */ /* 0x0082e2000c1e1500 */
[----:B0-----:R-:W1:Y:S03]  /*17870*/  S2R R45, SR_TID.X ;  /* 0x00000000002d7919 */ /* 0x001e660000002100 */
[----:B----4-:R0:W-:Y:S04]  /*17880*/  STL [R1+0x45c], R6 ;  /* 0x00045c0601007387 */ /* 0x0101e80000100800 */
[----:B0-----:R-:W4:Y:S01]  /*17890*/  LDL R6, [R1+0x6e8] ;  /* 0x0006e80001067983 */ /* 0x001f220000100800 */
[----:B-1----:R-:W-:-:S04]  /*178a0*/  SHF.R.U32.HI R4, RZ, 0x6, R45 ;  /* 0x00000006ff047819 */ /* 0x002fc8000001162d */
[----:B------:R-:W-:-:S04]  /*178b0*/  SGXT.U32 R4, R4, 0x1 ;  /* 0x000000010404781a */ /* 0x000fc80000000000 */
[----:B------:R-:W-:-:S04]  /*178c0*/  LOP3.LUT R4, R4, 0x3e, RZ, 0xfc, !PT ;  /* 0x0000003e04047812 */ /* 0x000fc800078efcff */
[----:B------:R-:W-:Y:S02]  /*178d0*/  ISETP.GE.AND P5, PT, R4, UR5, PT ;  /* 0x0000000504007c0c */ /* 0x000fe4000bfa6270 */
[----:B------:R-:W0:Y:S01]  /*178e0*/  S2R R4, SR_TID.X ;  /* 0x0000000000047919 */ /* 0x000e220000002100 */
[----:B------:R-:W-:Y:S02]  /*178f0*/  SGXT.U32 R22, R22, 0x1 ;  /* 0x000000011616781a */ /* 0x000fe40000000000 */
[----:B------:R-:W-:Y:S02]  /*17900*/  PRMT R34, RZ, 0x7610, R34 ;  /* 0x00007610ff227816 */ /* 0x000fe40000000022 */
[----:B------:R-:W-:-:S04]  /*17910*/  LOP3.LUT R22, R22, 0x3c, RZ, 0xfc, !PT ;  /* 0x0000003c16167812 */ /* 0x000fc800078efcff */
[----:B------:R-:W-:Y:S01]  /*17920*/  ISETP.GE.AND P4, PT, R22, UR5, PT ;  /* 0x0000000516007c0c */ /* 0x000fe2000bf86270 */
[----:B--2---:R-:W2:Y:S01]  /*17930*/  @!P1 LDG.E.U16 R34, desc[UR10][R2.64] ;  /* 0x0000000a02229981 */ /* 0x004ea2000c1e1500 */
[----:B------:R-:W-:Y:S02]  /*17940*/  PRMT R49, RZ, 0x7610, R49 ;  /* 0x00007610ff317816 */ /* 0x000fe40000000031 */
[----:B------:R-:W-:Y:S02]  /*17950*/  PRMT R38, RZ, 0x7610, R38 ;  /* 0x00007610ff267816 */ /* 0x000fe40000000026 */
[----:B0-----:R-:W-:-:S04]  /*17960*/  SHF.R.U32.HI R45, RZ, 0x6, R4 ;  /* 0x00000006ff2d7819 */ /* 0x001fc80000011604 */
[----:B------:R-:W-:-:S04]  /*17970*/  SGXT.U32 R45, R45, 0x1 ;  /* 0x000000012d2d781a */ /* 0x000fc80000000000 */
[----:B------:R-:W-:-:S04]  /*17980*/  LOP3.LUT R45, R45, 0x42, RZ, 0xfc, !PT ;  /* 0x000000422d2d7812 */ /* 0x000fc800078efcff */
[----:B------:R-:W-:Y:S01]  /*17990*/  ISETP.GE.AND P1, PT, R45, UR5, PT ;  /* 0x000000052d007c0c */ /* 0x000fe2000bf26270 */
[----:B------:R-:W-:Y:S02]  /*179a0*/  @!P0 IMAD.MOV.U32 R45, RZ, RZ, R44 ;  /* 0x000000ffff2d8224 */ /* 0x000fe400078e002c */
[----:B------:R-:W-:-:S05]  /*179b0*/  @!P0 IMAD.MOV.U32 R44, RZ, RZ, R39 ;  /* 0x000000ffff2c8224 */ /* 0x000fca00078e0027 */
[----:B------:R0:W2:Y:S02]  /*179c0*/  @!P0 LDG.E.U16 R49, desc[UR10][R44.64] ;  /* 0x0000000a2c318981 */ /* 0x0000a4000c1e1500 */
[----:B0-----:R-:W-:Y:S02]  /*179d0*/  @!P4 IMAD.MOV.U32 R45, RZ, RZ, R7 ;  /* 0x000000ffff2dc224 */ /* 0x001fe400078e0007 */
[----:B---3--:R-:W-:Y:S04]  /*179e0*/  STL [R1+0x1050], R29 ;  /* 0x0010501d01007387 */ /* 0x008fe80000100800 */
[----:B------:R-:W3:Y:S04]  /*179f0*/  LDL.LU.64 R2, [R1+0x1538] ;  /* 0x0015380001027983 */ /* 0x000ee80000300a00 */
[----:B------:R-:W2:Y:S04]  /*17a00*/  LDL R22, [R1+0x6ec] ;  /* 0x0006ec0001167983 */ /* 0x000ea80000100800 */
[----:B------:R-:W2:Y:S01]  /*17a10*/  LDL R20, [R1+0x6f0] ;  /* 0x0006f00001147983 */ /* 0x000ea20000100800 */
[----:B------:R-:W0:Y:S01]  /*17a20*/  S2R R39, SR_TID.X ;  /* 0x0000000000277919 */ /* 0x000e220000002100 */
[----:B------:R-:W-:-:S02]  /*17a30*/  SHF.R.U32.HI R47, RZ, 0x6, R4 ;  /* 0x00000006ff2f7819 */ /* 0x000fc40000011604 */
[----:B------:R-:W2:Y:S04]  /*17a40*/  LDL R5, [R1+0x6f4] ;  /* 0x0006f40001057983 */ /* 0x000ea80000100800 */
[----:B------:R-:W2:Y:S04]  /*17a50*/  LDL R4, [R1+0x9d0] ;  /* 0x0009d00001047983 */ /* 0x000ea80000100800 */
[----:B------:R-:W2:Y:S01]  /*17a60*/  LDL R7, [R1+0x6f8] ;  /* 0x0006f80001077983 */ /* 0x000ea20000100800 */
[----:B----4-:R-:W-:-:S03]  /*17a70*/  @!P4 IMAD.MOV.U32 R44, RZ, RZ, R6 ;  /* 0x000000ffff2cc224 */ /* 0x010fc600078e0006 */
[----:B------:R-:W4:Y:S04]  /*17a80*/  LDL R6, [R1+0x6fc] ;  /* 0x0006fc0001067983 */ /* 0x000f280000100800 */
[----:B------:R-:W2:Y:S01]  /*17a90*/  @!P4 LDG.E.U16 R38, desc[UR10][R44.64] ;  /* 0x0000000a2c26c981 */ /* 0x000ea2000c1e1500 */
[----:B------:R-:W-:-:S03]  /*17aa0*/  PRMT R14, RZ, 0x7610, R14 ;  /* 0x00007610ff0e7816 */ /* 0x000fc6000000000e */
[----:B--2---:R0:W-:Y:S02]  /*17ab0*/  STL [R1+0x458], R38 ;  /* 0x0004582601007387 */ /* 0x0041e40000100800 */
[--C-:B0-----:R-:W-:Y:S02]  /*17ac0*/  SHF.R.U32.HI R38, RZ, 0x6, R39.reuse ;  /* 0x00000006ff267819 */ /* 0x101fe40000011627 */
[----:B------:R-:W-:Y:S02]  /*17ad0*/  SHF.R.U32.HI R39, RZ, 0x6, R39 ;  /* 0x00000006ff277819 */ /* 0x000fe40000011627 */
[----:B------:R-:W-:Y:S02]  /*17ae0*/  SGXT.U32 R38, R38, 0x1 ;  /* 0x000000012626781a */ /* 0x000fe40000000000 */
[----:B------:R-:W-:Y:S02]  /*17af0*/  SGXT.U32 R39, R39, 0x1 ;  /* 0x000000012727781a */ /* 0x000fe40000000000 */
[----:B------:R-:W-:-:S02]  /*17b00*/  LOP3.LUT R38, R38, 0x46, RZ, 0xfc, !PT ;  /* 0x0000004626267812 */ /* 0x000fc400078efcff */
[----:B------:R-:W-:Y:S02]  /*17b10*/  LOP3.LUT R39, R39, 0x44, RZ, 0xfc, !PT ;  /* 0x0000004427277812 */ /* 0x000fe400078efcff */
[----:B------:R-:W-:Y:S01]  /*17b20*/  ISETP.GE.AND P4, PT, R38, UR5, PT ;  /* 0x0000000526007c0c */ /* 0x000fe2000bf86270 */
[----:B------:R-:W-:Y:S01]  /*17b30*/  @!P5 IMAD.MOV.U32 R38, RZ, RZ, R20 ;  /* 0x000000ffff26d224 */ /* 0x000fe200078e0014 */
[----:B------:R-:W-:Y:S01]  /*17b40*/  ISETP.GE.AND P0, PT, R39, UR5, PT ;  /* 0x0000000527007c0c */ /* 0x000fe2000bf06270 */
[----:B------:R-:W-:-:S05]  /*17b50*/  @!P5 IMAD.MOV.U32 R39, RZ, RZ, R22 ;  /* 0x000000ffff27d224 */ /* 0x000fca00078e0016 */
[----:B------:R0:W2:Y:S01]  /*17b60*/  @!P5 LDG.E.U16 R14, desc[UR10][R38.64] ;  /* 0x0000000a260ed981 */ /* 0x0000a2000c1e1500 */
[----:B------:R-:W-:-:S04]  /*17b70*/  SGXT.U32 R47, R47, 0x1 ;  /* 0x000000012f2f781a */ /* 0x000fc80000000000 */
[----:B------:R-:W-:-:S04]  /*17b80*/  LOP3.LUT R47, R47, 0x40, RZ, 0xfc, !PT ;  /* 0x000000402f2f7812 */ /* 0x000fc800078efcff */
[----:B------:R-:W-:-:S13]  /*17b90*/  ISETP.GE.AND P3, PT, R47, UR5, PT ;  /* 0x000000052f007c0c */ /* 0x000fda000bf66270 */
[----:B0-----:R-:W-:Y:S02]  /*17ba0*/  @!P3 IMAD.MOV.U32 R38, RZ, RZ, R4 ;  /* 0x000000ffff26b224 */ /* 0x001fe400078e0004 */
[----:B------:R-:W-:Y:S01]  /*17bb0*/  @!P3 IMAD.MOV.U32 R39, RZ, RZ, R5 ;  /* 0x000000ffff27b224 */ /* 0x000fe200078e0005 */
[----:B------:R-:W-:-:S06]  /*17bc0*/  PRMT R35, RZ, 0x7610, R35 ;  /* 0x00007610ff237816 */ /* 0x000fcc0000000023 */
[----:B------:R0:W3:Y:S02]  /*17bd0*/  @!P3 LDG.E.U16 R35, desc[UR10][R38.64] ;  /* 0x0000000a2623b981 */ /* 0x0000e4000c1e1500 */
[----:B0-----:R-:W0:Y:S02]  /*17be0*/  S2R R39, SR_TID.X ;  /* 0x0000000000277919 */ /* 0x001e240000002100 */
[----:B--2---:R-:W-:Y:S04]  /*17bf0*/  STL [R1+0x1054], R14 ;  /* 0x0010540e01007387 */ /* 0x004fe80000100800 */
[----:B------:R-:W2:Y:S04]  /*17c00*/  LDL R5, [R1+0x704] ;  /* 0x0007040001057983 */ /* 0x000ea80000100800 */
[----:B------:R-:W2:Y:S04]  /*17c10*/  LDL R4, [R1+0x708] ;  /* 0x0007080001047983 */ /* 0x000ea80000100800 */
[----:B------:R-:W3:Y:S04]  /*17c20*/  LDL R45, [R1+0x700] ;  /* 0x00070000012d7983 */ /* 0x000ee80000100800 */
[----:B------:R-:W3:Y:S01]  /*17c30*/  LDL R44, [R1+0x940] ;  /* 0x00094000012c7983 */ /* 0x000ee20000100800 */
[----:B------:R-:W-:-:S02]  /*17c40*/  PRMT R50, RZ, 0x7610, R50 ;  /* 0x00007610ff327816 */ /* 0x000fc40000000032 */
[----:B------:R-:W-:Y:S01]  /*17c50*/  PRMT R15, RZ, 0x7610, R15 ;  /* 0x00007610ff0f7816 */ /* 0x000fe2000000000f */
[----:B------:R-:W3:Y:S04]  /*17c60*/  LDL R38, [R1+0x9e4] ;  /* 0x0009e40001267983 */ /* 0x000ee80000100800 */
[----:B----4-:R1:W4:Y:S01]  /*17c70*/  @!P1 LDG.E.U16 R50, desc[UR10][R6.64] ;  /* 0x0000000a06329981 */ /* 0x010322000c1e1500 */
[----:B------:R-:W-:Y:S02]  /*17c80*/  PRMT R40, RZ, 0x7610, R40 ;  /* 0x00007610ff287816 */ /* 0x000fe40000000028 */
[--C-:B0-----:R-:W-:Y:S01]  /*17c90*/  SHF.R.U32.HI R20, RZ, 0x6, R39.reuse ;  /* 0x00000006ff147819 */ /* 0x101fe20000011627 */
[----:B------:R-:W4:Y:S01]  /*17ca0*/  LDL R22, [R1+0x944] ;  /* 0x0009440001167983 */ /* 0x000f220000100800 */
[----:B-1----:R-:W-:-:S02]  /*17cb0*/  SHF.R.U32.HI R6, RZ, 0x6, R39 ;  /* 0x00000006ff067819 */ /* 0x002fc40000011627 */
[----:B------:R-:W-:Y:S02]  /*17cc0*/  SHF.R.U32.HI R7, RZ, 0x6, R39 ;  /* 0x00000006ff077819 */ /* 0x000fe40000011627 */
[----:B------:R-:W-:Y:S01]  /*17cd0*/  SGXT.U32 R6, R6, 0x1 ;  /* 0x000000010606781a */ /* 0x000fe20000000000 */
[----:B------:R-:W4:Y:S01]  /*17ce0*/  LDL R39, [R1+0x9e0] ;  /* 0x0009e00001277983 */ /* 0x000f220000100800 */
[----:B------:R-:W-:Y:S02]  /*17cf0*/  SGXT.U32 R7, R7, 0x1 ;  /* 0x000000010707781a */ /* 0x000fe40000000000 */
[----:B------:R-:W-:Y:S02]  /*17d00*/  LOP3.LUT R6, R6, 0x4c, RZ, 0xfc, !PT ;  /* 0x0000004c06067812 */ /* 0x000fe400078efcff */
[----:B------:R-:W-:Y:S02]  /*17d10*/  LOP3.LUT R7, R7, 0x4a, RZ, 0xfc, !PT ;  /* 0x0000004a07077812 */ /* 0x000fe400078efcff */
[----:B------:R-:W-:-:S02]  /*17d20*/  ISETP.GE.AND P1, PT, R6, UR5, PT ;  /* 0x0000000506007c0c */ /* 0x000fc4000bf26270 */
[----:B------:R-:W-:Y:S01]  /*17d30*/  ISETP.GE.AND P3, PT, R7, UR5, PT ;  /* 0x0000000507007c0c */ /* 0x000fe2000bf66270 */
[----:B------:R-:W4:Y:S04]  /*17d40*/  LDL R6, [R1+0x950] ;  /* 0x0009500001067983 */ /* 0x000f280000100800 */
[----:B------:R-:W4:Y:S01]  /*17d50*/  LDL R7, [R1+0x94c] ;  /* 0x00094c0001077983 */ /* 0x000f220000100800 */
[----:B------:R-:W-:-:S03]  /*17d60*/  SGXT.U32 R20, R20, 0x1 ;  /* 0x000000011414781a */ /* 0x000fc60000000000 */
[----:B--2---:R-:W2:Y:S04]  /*17d70*/  @!P4 LDG.E.U16 R15, desc[UR10][R4.64] ;  /* 0x0000000a040fc981 */ /* 0x004ea8000c1e1500 */
[----:B---3--:R0:W3:Y:S01]  /*17d80*/  @!P0 LDG.E.U16 R40, desc[UR10][R44.64] ;  /* 0x0000000a2c288981 */ /* 0x0080e2000c1e1500 */
[----:B------:R-:W-:-:S03]  /*17d90*/  LOP3.LUT R20, R20, 0x48, RZ, 0xfc, !PT ;  /* 0x0000004814147812 */ /* 0x000fc600078efcff */
[----:B------:R-:W3:Y:S01]  /*17da0*/  LDL R5, [R1+0x70c] ;  /* 0x00070c0001057983 */ /* 0x000ee20000100800 */
[----:B------:R-:W-:-:S03]  /*17db0*/  ISETP.GE.AND P5, PT, R20, UR5, PT ;  /* 0x0000000514007c0c */ /* 0x000fc6000bfa6270 */
[----:B------:R-:W3:Y:S01]  /*17dc0*/  LDL R20, [R1+0x948] ;  /* 0x0009480001147983 */ /* 0x000ee20000100800 */
[----:B0-----:R-:W0:Y:S01]  /*17dd0*/  S2R R45, SR_TID.X ;  /* 0x00000000002d7919 */ /* 0x001e220000002100 */
[----:B------:R-:W-:Y:S02]  /*17de0*/  PRMT R53, RZ, 0x7610, R53 ;  /* 0x00007610ff357816 */ /* 0x000fe40000000035 */
[----:B------:R-:W3:Y:S01]  /*17df0*/  LDL R4, [R1+0x710] ;  /* 0x0007100001047983 */ /* 0x000ee20000100800 */
[----:B0-----:R-:W-:-:S04]  /*17e00*/  SHF.R.U32.HI R44, RZ, 0x6, R45 ;  /* 0x00000006ff2c7819 */ /* 0x001fc8000001162d */
[----:B------:R-:W-:-:S04]  /*17e10*/  SGXT.U32 R44, R44, 0x1 ;  /* 0x000000012c2c781a */ /* 0x000fc80000000000 */
[----:B------:R-:W-:-:S04]  /*17e20*/  LOP3.LUT R44, R44, 0x4e, RZ, 0xfc, !PT ;  /* 0x0000004e2c2c7812 */ /* 0x000fc800078efcff */
[----:B------:R-:W-:Y:S01]  /*17e30*/  ISETP.GE.AND P0, PT, R44, UR5, PT ;  /* 0x000000052c007c0c */ /* 0x000fe2000bf06270 */
[----:B----4-:R-:W-:Y:S01]  /*17e40*/  @!P1 IMAD.MOV.U32 R44, RZ, RZ, R6 ;  /* 0x000000ffff2c9224 */ /* 0x010fe200078e0006 */
[----:B--2---:R-:W-:Y:S04]  /*17e50*/  STL [R1+0x1058], R15 ;  /* 0x0010580f01007387 */ /* 0x004fe80000100800 */
[----:B---3--:R0:W-:Y:S01]  /*17e60*/  STL [R1+0x434], R40 ;  /* 0x0004342801007387 */ /* 0x0081e20000100800 */
[----:B------:R-:W-:Y:S02]  /*17e70*/  PRMT R3, RZ, 0x7610, R3 ;  /* 0x00007610ff037816 */ /* 0x000fe40000000003 */
[----:B------:R-:W-:Y:S01]  /*17e80*/  PRMT R52, RZ, 0x7610, R52 ;  /* 0x00007610ff347816 */ /* 0x000fe20000000034 */
[----:B------:R-:W2:Y:S04]  /*17e90*/  LDL R6, [R1+0x9e8] ;  /* 0x0009e80001067983 */ /* 0x000ea80000100800 */
[----:B------:R1:W3:Y:S01]  /*17ea0*/  @!P5 LDG.E.U16 R3, desc[UR10][R38.64] ;  /* 0x0000000a2603d981 */ /* 0x0002e2000c1e1500 */
[----:B0-----:R-:W-:Y:S01]  /*17eb0*/  SHF.R.U32.HI R40, RZ, 0x6, R45 ;  /* 0x00000006ff287819 */ /* 0x001fe2000001162d */
[----:B------:R-:W-:-:S02]  /*17ec0*/  @!P1 IMAD.MOV.U32 R45, RZ, RZ, R7 ;  /* 0x000000ffff2d9224 */ /* 0x000fc400078e0007 */
[----:B------:R-:W2:Y:S04]  /*17ed0*/  LDL R7, [R1+0x9d4] ;  /* 0x0009d40001077983 */ /* 0x000ea80000100800 */
[----:B------:R-:W4:Y:S01]  /*17ee0*/  @!P1 LDG.E.U16 R53, desc[UR10][R44.64] ;  /* 0x0000000a2c359981 */ /* 0x000f22000c1e1500 */
[----:B-1----:R-:W-:Y:S02]  /*17ef0*/  @!P3 IMAD.MOV.U32 R38, RZ, RZ, R20 ;  /* 0x000000ffff26b224 */ /* 0x002fe400078e0014 */
[----:B------:R-:W-:-:S05]  /*17f00*/  @!P3 IMAD.MOV.U32 R39, RZ, RZ, R22 ;  /* 0x000000ffff27b224 */ /* 0x000fca00078e0016 */
[----:B------:R0:W2:Y:S02]  /*17f10*/  @!P3 LDG.E.U16 R52, desc[UR10][R38.64] ;  /* 0x0000000a2634b981 */ /* 0x0000a4000c1e1500 */
[----:B0-----:R-:W0:Y:S02]  /*17f20*/  S2R R39, SR_TID.X ;  /* 0x0000000000277919 */ /* 0x001e240000002100 */
[----:B0-----:R-:W-:-:S04]  /*17f30*/  SHF.R.U32.HI R38, RZ, 0x6, R39 ;  /* 0x00000006ff267819 */ /* 0x001fc80000011627 */
[----:B------:R-:W-:-:S04]  /*17f40*/  SGXT.U32 R38, R38, 0x1 ;  /* 0x000000012626781a */ /* 0x000fc80000000000 */
[----:B------:R-:W-:Y:S02]  /*17f50*/  LOP3.LUT R38, R38, 0x52, RZ, 0xfc, !PT ;  /* 0x0000005226267812 */ /* 0x000fe400078efcff */
[--C-:B------:R-:W-:Y:S02]  /*17f60*/  SHF.R.U32.HI R20, RZ, 0x6, R39.reuse ;  /* 0x00000006ff147819 */ /* 0x100fe40000011627 */
[----:B------:R-:W-:Y:S02]  /*17f70*/  SHF.R.U32.HI R22, RZ, 0x6, R39 ;  /* 0x00000006ff167819 */ /* 0x000fe40000011627 */
[----:B------:R-:W-:Y:S02]  /*17f80*/  ISETP.GE.AND P5, PT, R38, UR5, PT ;  /* 0x0000000526007c0c */ /* 0x000fe4000bfa6270 */
[----:B------:R-:W-:-:S06]  /*17f90*/  PRMT R30, RZ, 0x7610, R30 ;  /* 0x00007610ff1e7816 */ /* 0x000fcc000000001e */
[----:B------:R-:W3:Y:S04]  /*17fa0*/  @!P0 LDG.E.U16 R30, desc[UR10][R4.64] ;  /* 0x0000000a041e8981 */ /* 0x000ee8000c1e1500 */
[----:B----4-:R-:W-:Y:S04]  /*17fb0*/  STL [R1+0x13cc], R53 ;  /* 0x0013cc3501007387 */ /* 0x010fe80000100800 */
[----:B------:R-:W4:Y:S04]  /*17fc0*/  LDL R39, [R1+0x954] ;  /* 0x0009540001277983 */ /* 0x000f280000100800 */
[----:B------:R-:W4:Y:S04]  /*17fd0*/  LDL R38, [R1+0x958] ;  /* 0x0009580001267983 */ /* 0x000f280000100800 */
[----:B------:R-:W3:Y:S04]  /*17fe0*/  LDL R5, [R1+0x714] ;  /* 0x0007140001057983 */ /* 0x000ee80000100800 */
[----:B------:R-:W3:Y:S01]  /*17ff0*/  LDL R4, [R1+0x718] ;  /* 0x0007180001047983 */ /* 0x000ee20000100800 */
[----:B------:R-:W-:-:S02]  /*18000*/  SGXT.U32 R20, R20, 0x1 ;  /* 0x000000011414781a */ /* 0x000fc40000000000 */
[----:B------:R-:W-:Y:S01]  /*18010*/  SGXT.U32 R40, R40, 0x1 ;  /* 0x000000012828781a */ /* 0x000fe20000000000 */
[----:B------:R-:W3:Y:S01]  /*18020*/  LDL R45, [R1+0x95c] ;  /* 0x00095c00012d7983 */ /* 0x000ee20000100800 */
[----:B------:R-:W-:Y:S02]  /*18030*/  LOP3.LUT R20, R20, 0x56, RZ, 0xfc, !PT ;  /* 0x0000005614147812 */ /* 0x000fe400078efcff */
[----:B------:R-:W-:Y:S01]  /*18040*/  PRMT R36, RZ, 0x7610, R36 ;  /* 0x00007610ff247816 */ /* 0x000fe20000000024 */
[----:B------:R-:W3:Y:S01]  /*18050*/  LDL R44, [R1+0x960] ;  /* 0x00096000012c7983 */ /* 0x000ee20000100800 */
[----:B------:R-:W-:Y:S02]  /*18060*/  ISETP.GE.AND P1, PT, R20, UR5, PT ;  /* 0x0000000514007c0c */ /* 0x000fe4000bf26270 */
[----:B------:R-:W0:Y:S01]  /*18070*/  S2R R20, SR_TID.X ;  /* 0x0000000000147919 */ /* 0x000e220000002100 */
[----:B------:R-:W-:-:S04]  /*18080*/  LOP3.LUT R40, R40, 0x50, RZ, 0xfc, !PT ;  /* 0x0000005028287812 */ /* 0x000fc800078efcff */
[----:B------:R-:W-:Y:S02]  /*18090*/  ISETP.GE.AND P4, PT, R40, UR5, PT ;  /* 0x0000000528007c0c */ /* 0x000fe4000bf86270 */
[----:B------:R-:W-:-:S11]  /*180a0*/  PRMT R46, RZ, 0x7610, R46 ;  /* 0x00007610ff2e7816 */ /* 0x000fd6000000002e */
[----:B--2---:R0:W2:Y:S04]  /*180b0*/  @!P4 LDG.E.U16 R36, desc[UR10][R6.64] ;  /* 0x0000000a0624c981 */ /* 0x0040a8000c1e1500 */
[----:B------:R-:W2:Y:S01]  /*180c0*/  LDL.LU R7, [R1+0x1530] ;  /* 0x0015300001077983 */ /* 0x000ea20000300800 */
[----:B0-----:R-:W-:-:S03]  /*180d0*/  SHF.R.U32.HI R6, RZ, 0x6, R20 ;  /* 0x00000006ff067819 */ /* 0x001fc60000011614 */
[----:B------:R-:W2:Y:S01]  /*180e0*/  LDL R40, [R1+0x9d8] ;  /* 0x0009d80001287983 */ /* 0x000ea20000100800 */
[----:B------:R-:W-:Y:S02]  /*180f0*/  SHF.R.U32.HI R20, RZ, 0x6, R20 ;  /* 0x00000006ff147819 */ /* 0x000fe40000011614 */
[----:B------:R-:W-:Y:S02]  /*18100*/  SGXT.U32 R6, R6, 0x1 ;  /* 0x000000010606781a */ /* 0x000fe40000000000 */
[----:B------:R-:W-:Y:S02]  /*18110*/  SGXT.U32 R20, R20, 0x1 ;  /* 0x000000011414781a */ /* 0x000fe40000000000 */
[----:B------:R-:W-:Y:S02]  /*18120*/  LOP3.LUT R6, R6, 0x5a, RZ, 0xfc, !PT ;  /* 0x0000005a06067812 */ /* 0x000fe400078efcff */
[----:B------:R-:W-:Y:S02]  /*18130*/  LOP3.LUT R20, R20, 0x58, RZ, 0xfc, !PT ;  /* 0x0000005814147812 */ /* 0x000fe400078efcff */
[----:B------:R-:W-:-:S02]  /*18140*/  ISETP.GE.AND P4, PT, R6, UR5, PT ;  /* 0x0000000506007c0c */ /* 0x000fc4000bf86270 */
[----:B------:R-:W-:Y:S01]  /*18150*/  ISETP.GE.AND P0, PT, R20, UR5, PT ;  /* 0x0000000514007c0c */ /* 0x000fe2000bf06270 */
[----:B------:R-:W2:Y:S04]  /*18160*/  LDL R6, [R1+0x968] ;  /* 0x0009680001067983 */ /* 0x000ea80000100800 */
[----:B------:R-:W2:Y:S01]  /*18170*/  LDL R20, [R1+0x964] ;  /* 0x0009640001147983 */ /* 0x000ea20000100800 */
[----:B------:R-:W-:-:S03]  /*18180*/  PRMT R31, RZ, 0x7610, R31 ;  /* 0x00007610ff1f7816 */ /* 0x000fc6000000001f */
[----:B----4-:R-:W4:Y:S04]  /*18190*/  @!P5 LDG.E.U16 R46, desc[UR10][R38.64] ;  /* 0x0000000a262ed981 */ /* 0x010f28000c1e1500 */
[----:B---3--:R0:W3:Y:S01]  /*181a0*/  @!P1 LDG.E.U16 R31, desc[UR10][R4.64] ;  /* 0x0000000a041f9981 */ /* 0x0080e2000c1e1500 */
[----:B------:R-:W-:-:S04]  /*181b0*/  SGXT.U32 R22, R22, 0x1 ;  /* 0x000000011616781a */ /* 0x000fc80000000000 */
[----:B------:R-:W-:-:S04]  /*181c0*/  LOP3.LUT R22, R22, 0x54, RZ, 0xfc, !PT ;  /* 0x0000005416167812 */ /* 0x000fc800078efcff */
[----:B------:R-:W-:Y:S02]  /*181d0*/  ISETP.GE.AND P3, PT, R22, UR5, PT ;  /* 0x0000000516007c0c */ /* 0x000fe4000bf66270 */
[----:B------:R-:W3:Y:S01]  /*181e0*/  LDL R22, [R1+0x9dc] ;  /* 0x0009dc0001167983 */ /* 0x000ee20000100800 */
[----:B------:R-:W-:-:S03]  /*181f0*/  PRMT R15, RZ, 0x7610, R15 ;  /* 0x00007610ff0f7816 */ /* 0x000fc6000000000f */
[----:B------:R-:W3:Y:S07]  /*18200*/  LDL.LU.64 R38, [R1+0x1528] ;  /* 0x0015280001267983 */ /* 0x000eee0000300a00 */
[----:B------:R-:W-:Y:S02]  /*18210*/  @!P3 IMAD.MOV.U32 R47, RZ, RZ, R45 ;  /* 0x000000ffff2fb224 */ /* 0x000fe400078e002d */
[----:B------:R-:W0:Y:S01]  /*18220*/  S2R R45, SR_TID.X ;  /* 0x00000000002d7919 */ /* 0x000e220000002100 */
[----:B--2---:R-:W-:-:S02]  /*18230*/  PRMT R7, RZ, 0x7610, R7 ;  /* 0x00007610ff077816 */ /* 0x004fc40000000007 */
[----:B0-----:R-:W-:-:S04]  /*18240*/  SHF.R.U32.HI R4, RZ, 0x6, R45 ;  /* 0x00000006ff047819 */ /* 0x001fc8000001162d */
[----:B------:R-:W-:-:S04]  /*18250*/  SGXT.U32 R4, R4, 0x1 ;  /* 0x000000010404781a */ /* 0x000fc80000000000 */
[----:B------:R-:W-:-:S04]  /*18260*/  LOP3.LUT R4, R4, 0x5c, RZ, 0xfc, !PT ;  /* 0x0000005c04047812 */ /* 0x000fc800078efcff */
[----:B------:R-:W-:Y:S01]  /*18270*/  ISETP.GE.AND P5, PT, R4, UR5, PT ;  /* 0x0000000504007c0c */ /* 0x000fe2000bfa6270 */
[----:B----4-:R0:W-:Y:S02]  /*18280*/  STL [R1+0x3f8], R46 ;  /* 0x0003f82e01007387 */ /* 0x0101e40000100800 */
[----:B0-----:R-:W-:-:S05]  /*18290*/  @!P3 IMAD.MOV.U32 R46, RZ, RZ, R44 ;  /* 0x000000ffff2eb224 */ /* 0x001fca00078e002c */
[----:B------:R0:W2:Y:S02]  /*182a0*/  @!P3 LDG.E.U16 R15, desc[UR10][R46.64] ;  /* 0x0000000a2e0fb981 */ /* 0x0000a4000c1e1500 */
[----:B0-----:R-:W-:Y:S02]  /*182b0*/  @!P4 IMAD.MOV.U32 R46, RZ, RZ, R6 ;  /* 0x000000ffff2ec224 */ /* 0x001fe400078e0006 */
[----:B------:R-:W-:-:S05]  /*182c0*/  @!P4 IMAD.MOV.U32 R47, RZ, RZ, R20 ;  /* 0x000000ffff2fc224 */ /* 0x000fca00078e0014 */
[----:B------:R-:W4:Y:S04]  /*182d0*/  @!P4 LDG.E.U16 R7, desc[UR10][R46.64] ;  /* 0x0000000a2e07c981 */ /* 0x000f28000c1e1500 */
[----:B---3--:R-:W-:Y:S04]  /*182e0*/  STL.64 [R1+0x1060], R30 ;  /* 0x0010601e01007387 */ /* 0x008fe80000100a00 */
[----:B------:R-:W3:Y:S04]  /*182f0*/  LDL R5, [R1+0x96c] ;  /* 0x00096c0001057983 */ /* 0x000ee80000100800 */
[----:B------:R-:W3:Y:S01]  /*18300*/  LDL R4, [R1+0x970] ;  /* 0x0009700001047983 */ /* 0x000ee20000100800 */
[----:B------:R-:W-:-:S02]  /*18310*/  SHF.R.U32.HI R44, RZ, 0x6, R45 ;  /* 0x00000006ff2c7819 */ /* 0x000fc4000001162d */
[----:B------:R-:W-:Y:S01]  /*18320*/  SHF.R.U32.HI R45, RZ, 0x6, R45 ;  /* 0x00000006ff2d7819 */ /* 0x000fe2000001162d */
[----:B------:R-:W2:Y:S01]  /*18330*/  LDL R6, [R1+0x9c0] ;  /* 0x0009c00001067983 */ /* 0x000ea20000100800 */
[----:B------:R-:W-:Y:S02]  /*18340*/  SGXT.U32 R44, R44, 0x1 ;  /* 0x000000012c2c781a */ /* 0x000fe40000000000 */
[----:B------:R-:W-:Y:S02]  /*18350*/  SGXT.U32 R45, R45, 0x1 ;  /* 0x000000012d2d781a */ /* 0x000fe40000000000 */
[----:B------:R-:W-:Y:S02]  /*18360*/  LOP3.LUT R44, R44, 0x60, RZ, 0xfc, !PT ;  /* 0x000000602c2c7812 */ /* 0x000fe400078efcff */
[----:B------:R-:W-:Y:S02]  /*18370*/  LOP3.LUT R45, R45, 0x5e, RZ, 0xfc, !PT ;  /* 0x0000005e2d2d7812 */ /* 0x000fe400078efcff */
[----:B------:R-:W-:-:S02]  /*18380*/  PRMT R37, RZ, 0x7610, R37 ;  /* 0x00007610ff257816 */ /* 0x000fc40000000025 */
[----:B------:R-:W-:Y:S01]  /*18390*/  ISETP.GE.AND P3, PT, R45, UR5, PT ;  /* 0x000000052d007c0c */ /* 0x000fe2000bf66270 */
[----:B------:R-:W-:Y:S01]  /*183a0*/  @!P0 IMAD.MOV.U32 R45, RZ, RZ, R40 ;  /* 0x000000ffff2d8224 */ /* 0x000fe200078e0028 */
[----:B------:R-:W-:Y:S01]  /*183b0*/  ISETP.GE.AND P1, PT, R44, UR5, PT ;  /* 0x000000052c007c0c */ /* 0x000fe2000bf26270 */
[----:B------:R-:W-:Y:S01]  /*183c0*/  @!P0 IMAD.MOV.U32 R44, RZ, RZ, R22 ;  /* 0x000000ffff2c8224 */ /* 0x000fe200078e0016 */
[----:B------:R-:W2:Y:S04]  /*183d0*/  LDL R40, [R1+0x720] ;  /* 0x0007200001287983 */ /* 0x000ea80000100800 */
[----:B------:R0:W2:Y:S04]  /*183e0*/  @!P0 LDG.E.U16 R37, desc[UR10][R44.64] ;  /* 0x0000000a2c258981 */ /* 0x0000a8000c1e1500 */
[----:B------:R-:W2:Y:S01]  /*183f0*/  LDL R22, [R1+0x9bc] ;  /* 0x0009bc0001167983 */ /* 0x000ea20000100800 */
[----:B0-----:R-:W0:Y:S03]  /*18400*/  S2R R45, SR_TID.X ;  /* 0x00000000002d7919 */ /* 0x001e260000002100 */
[----:B------:R-:W2:Y:S01]  /*18410*/  LDL R44, [R1+0x71c] ;  /* 0x00071c00012c7983 */ /* 0x000ea20000100800 */
[----:B------:R-:W-:-:S02]  /*18420*/  PRMT R14, RZ, 0x7610, R14 ;  /* 0x00007610ff0e7816 */ /* 0x000fc4000000000e */
[----:B0-----:R-:W-:-:S04]  /*18430*/  SHF.R.U32.HI R20, RZ, 0x6, R45 ;  /* 0x00000006ff147819 */ /* 0x001fc8000001162d */
[----:B------:R-:W-:-:S04]  /*18440*/  SGXT.U32 R20, R20, 0x1 ;  /* 0x000000011414781a */ /* 0x000fc80000000000 */
[----:B------:R-:W-:-:S04]  /*18450*/  LOP3.LUT R20, R20, 0x62, RZ, 0xfc, !PT ;  /* 0x0000006214147812 */ /* 0x000fc800078efcff */
[----:B------:R-:W-:Y:S01]  /*18460*/  ISETP.GE.AND P0, PT, R20, UR5, PT ;  /* 0x0000000514007c0c */ /* 0x000fe2000bf06270 */
[----:B----4-:R0:W-:Y:S04]  /*18470*/  STL [R1+0x3f0], R7 ;  /* 0x0003f00701007387 */ /* 0x0101e80000100800 */
[----:B------:R-:W4:Y:S04]  /*18480*/  LDL R46, [R1+0x974] ;  /* 0x00097400012e7983 */ /* 0x000f280000100800 */
[----:B------:R-:W4:Y:S04]  /*18490*/  LDL R20, [R1+0x978] ;  /* 0x0009780001147983 */ /* 0x000f280000100800 */
[----:B---3--:R-:W3:Y:S01]  /*184a0*/  @!P5 LDG.E.U16 R14, desc[UR10][R4.64] ;  /* 0x0000000a040ed981 */ /* 0x008ee2000c1e1500 */
[----:B------:R-:W-:-:S02]  /*184b0*/  PRMT R9, RZ, 0x7610, R9 ;  /* 0x00007610ff097816 */ /* 0x000fc40000000009 */
[----:B0-----:R-:W-:Y:S02]  /*184c0*/  SHF.R.U32.HI R7, RZ, 0x6, R45 ;  /* 0x00000006ff077819 */ /* 0x001fe4000001162d */
[----:B------:R-:W-:Y:S01]  /*184d0*/  PRMT R16, RZ, 0x7610, R16 ;  /* 0x00007610ff107816 */ /* 0x000fe20000000010 */
[----:B------:R-:W3:Y:S04]  /*184e0*/  LDL R5, [R1+0x97c] ;  /* 0x00097c0001057983 */ /* 0x000ee80000100800 */
[----:B------:R-:W3:Y:S01]  /*184f0*/  LDL R4, [R1+0x980] ;  /* 0x0009800001047983 */ /* 0x000ee20000100800 */
[----:B------:R-:W-:Y:S01]  /*18500*/  PRMT R38, RZ, 0x7610, R38 ;  /* 0x00007610ff267816 */ /* 0x000fe20000000026 */
[----:B--2---:R-:W-:Y:S02]  /*18510*/  @!P3 IMAD.MOV.U32 R45, RZ, RZ, R44 ;  /* 0x000000ffff2db224 */ /* 0x004fe400078e002c */
[----:B------:R-:W-:-:S05]  /*18520*/  @!P3 IMAD.MOV.U32 R44, RZ, RZ, R40 ;  /* 0x000000ffff2cb224 */ /* 0x000fca00078e0028 */
[----:B------:R0:W2:Y:S02]  /*18530*/  @!P3 LDG.E.U16 R16, desc[UR10][R44.64] ;  /* 0x0000000a2c10b981 */ /* 0x0000a4000c1e1500 */
[----:B0-----:R-:W-:Y:S02]  /*18540*/  @!P1 IMAD.MOV.U32 R44, RZ, RZ, R6 ;  /* 0x000000ffff2c9224 */ /* 0x001fe400078e0006 */
[----:B------:R-:W-:-:S05]  /*18550*/  @!P1 IMAD.MOV.U32 R45, RZ, RZ, R22 ;  /* 0x000000ffff2d9224 */ /* 0x000fca00078e0016 */
[----:B------:R-:W2:Y:S01]  /*18560*/  @!P1 LDG.E.U16 R38, desc[UR10][R44.64] ;  /* 0x0000000a2c269981 */ /* 0x000ea2000c1e1500 */
[----:B----4-:R-:W-:Y:S02]  /*18570*/  @!P0 IMAD.MOV.U32 R47, RZ, RZ, R46 ;  /* 0x000000ffff2f8224 */ /* 0x010fe400078e002e */
[----:B------:R-:W-:-:S05]  /*18580*/  @!P0 IMAD.MOV.U32 R46, RZ, RZ, R20 ;  /* 0x000000ffff2e8224 */ /* 0x000fca00078e0014 */
[----:B------:R0:W4:Y:S04]  /*18590*/  @!P0 LDG.E.U16 R9, desc[UR10][R46.64] ;  /* 0x0000000a2e098981 */ /* 0x000128000c1e1500 */
[----:B---3--:R-:W-:Y:S04]  /*185a0*/  STL.64 [R1+0x1070], R14 ;  /* 0x0010700e01007387 */ /* 0x008fe80000100a00 */
[----:B------:R-:W3:Y:S04]  /*185b0*/  LDL.LU.64 R44, [R1+0x1520] ;  /* 0x00152000012c7983 */ /* 0x000ee80000300a00 */
[----:B------:R-:W2:Y:S04]  /*185c0*/  LDL R40, [R1+0x724] ;  /* 0x0007240001287983 */ /* 0x000ea80000100800 */
[----:B------:R-:W2:Y:S01]  /*185d0*/  LDL R22, [R1+0x728] ;  /* 0x0007280001167983 */ /* 0x000ea20000100800 */
[----:B------:R-:W-:-:S04]  /*185e0*/  SGXT.U32 R7, R7, 0x1 ;  /* 0x000000010707781a */ /* 0x000fc80000000000 */
[----:B------:R-:W-:-:S04]  /*185f0*/  LOP3.LUT R7, R7, 0x64, RZ, 0xfc, !PT ;  /* 0x0000006407077812 */ /* 0x000fc800078efcff */
[----:B------:R-:W-:Y:S02]  /*18600*/  ISETP.GE.AND P4, PT, R7, UR5, PT ;  /* 0x0000000507007c0c */ /* 0x000fe4000bf86270 */
[----:B------:R-:W1:Y:S01]  /*18610*/  S2R R7, SR_TID.X ;  /* 0x0000000000077919 */ /* 0x000e620000002100 */
[----:B------:R-:W0:Y:S01]  /*18620*/  S2R R6, SR_TID.X ;  /* 0x0000000000067919 */ /* 0x000e220000002100 */
[----:B------:R-:W0:Y:S01]  /*18630*/  S2R R20, SR_TID.X ;  /* 0x0000000000147919 */ /* 0x000e220000002100 */
[----:B-1----:R-:W-:-:S04]  /*18640*/  SHF.R.U32.HI R7, RZ, 0x6, R7 ;  /* 0x00000006ff077819 */ /* 0x002fc80000011607 */
[----:B------:R-:W-:-:S04]  /*18650*/  SGXT.U32 R7, R7, 0x1 ;  /* 0x000000010707781a */ /* 0x000fc80000000000 */
[----:B------:R-:W-:-:S04]  /*18660*/  LOP3.LUT R7, R7, 0x66, RZ, 0xfc, !PT ;  /* 0x0000006607077812 */ /* 0x000fc800078efcff */
[----:B------:R-:W-:Y:S02]  /*18670*/  ISETP.GE.AND P5, PT, R7, UR5, PT ;  /* 0x0000000507007c0c */ /* 0x000fe4000bfa6270 */
[--C-:B0-----:R-:W-:Y:S02]  /*18680*/  SHF.R.U32.HI R7, RZ, 0x6, R6.reuse ;  /* 0x00000006ff077819 */ /* 0x101fe40000011606 */
[----:B------:R-:W-:Y:S02]  /*18690*/  SHF.R.U32.HI R6, RZ, 0x6, R6 ;  /* 0x00000006ff067819 */ /* 0x000fe40000011606 */
[----:B------:R-:W-:Y:S02]  /*186a0*/  SGXT.U32 R7, R7, 0x1 ;  /* 0x000000010707781a */ /* 0x000fe40000000000 */
[----:B------:R-:W-:Y:S02]  /*186b0*/  SGXT.U32 R6, R6, 0x1 ;  /* 0x000000010606781a */ /* 0x000fe40000000000 */
[----:B------:R-:W-:-:S02]  /*186c0*/  LOP3.LUT R7, R7, 0x68, RZ, 0xfc, !PT ;  /* 0x0000006807077812 */ /* 0x000fc400078efcff */
[----:B------:R-:W-:Y:S01]  /*186d0*/  LOP3.LUT R6, R6, 0x6a, RZ, 0xfc, !PT ;  /* 0x0000006a06067812 */ /* 0x000fe200078efcff */
[----:B------:R-:W-:Y:S01]  /*186e0*/  @!P4 IMAD.MOV.U32 R46, RZ, RZ, R4 ;  /* 0x000000ffff2ec224 */ /* 0x000fe200078e0004 */
[----:B------:R-:W-:Y:S01]  /*186f0*/  ISETP.GE.AND P3, PT, R7, UR5, PT ;  /* 0x0000000507007c0c */ /* 0x000fe2000bf66270 */
[----:B------:R-:W-:Y:S01]  /*18700*/  @!P4 IMAD.MOV.U32 R47, RZ, RZ, R5 ;  /* 0x000000ffff2fc224 */ /* 0x000fe200078e0005 */
[----:B------:R-:W-:Y:S01]  /*18710*/  ISETP.GE.AND P1, PT, R6, UR5, PT ;  /* 0x0000000506007c0c */ /* 0x000fe2000bf26270 */
[----:B------:R-:W3:Y:S04]  /*18720*/  LDL R7, [R1+0x9c4] ;  /* 0x0009c40001077983 */ /* 0x000ee80000100800 */
[----:B------:R-:W3:Y:S04]  /*18730*/  LDL R6, [R1+0x9c8] ;  /* 0x0009c80001067983 */ /* 0x000ee80000100800 */
[----:B------:R-:W3:Y:S04]  /*18740*/  LDL R5, [R1+0x984] ;  /* 0x0009840001057983 */ /* 0x000ee80000100800 */
[----:B------:R-:W3:Y:S01]  /*18750*/  LDL R4, [R1+0x988] ;  /* 0x0009880001047983 */ /* 0x000ee20000100800 */
[----:B------:R-:W-:-:S02]  /*18760*/  PRMT R29, RZ, 0x7610, R29 ;  /* 0x00007610ff1d7816 */ /* 0x000fc4000000001d */
[----:B------:R-:W-:-:S04]  /*18770*/  PRMT R17, RZ, 0x7610, R17 ;  /* 0x00007610ff117816 */ /* 0x000fc80000000011 */
[----:B------:R2:W3:Y:S04]  /*18780*/  @!P4 LDG.E.U16 R29, desc[UR10][R46.64] ;  /* 0x0000000a2e1dc981 */ /* 0x0004e8000c1e1500 */
[----:B----4-:R0:W-:Y:S02]  /*18790*/  STL [R1+0x3e8], R9 ;  /* 0x0003e80901007387 */ /* 0x0101e40000100800 */
[--C-:B0-----:R-:W-:Y:S02]  /*187a0*/  SHF.R.U32.HI R9, RZ, 0x6, R20.reuse ;  /* 0x00000006ff097819 */ /* 0x101fe40000011614 */
[----:B------:R-:W-:Y:S02]  /*187b0*/  SHF.R.U32.HI R20, RZ, 0x6, R20 ;  /* 0x00000006ff147819 */ /* 0x000fe40000011614 */
[----:B------:R-:W-:-:S02]  /*187c0*/  SGXT.U32 R9, R9, 0x1 ;  /* 0x000000010909781a */ /* 0x000fc40000000000 */
[----:B------:R-:W-:Y:S02]  /*187d0*/  SGXT.U32 R20, R20, 0x1 ;  /* 0x000000011414781a */ /* 0x000fe40000000000 */
[----:B------:R-:W-:Y:S02]  /*187e0*/  LOP3.LUT R9, R9, 0x6e, RZ, 0xfc, !PT ;  /* 0x0000006e09097812 */ /* 0x000fe400078efcff */
[----:B------:R-:W-:Y:S01]  /*187f0*/  LOP3.LUT R20, R20, 0x6c, RZ, 0xfc, !PT ;  /* 0x0000006c14147812 */ /* 0x000fe200078efcff */
[----:B--2---:R-:W-:Y:S01]  /*18800*/  @!P5 IMAD.MOV.U32 R46, RZ, RZ, R22 ;  /* 0x000000ffff2ed224 */ /* 0x004fe200078e0016 */
[----:B------:R-:W-:Y:S01]  /*18810*/  ISETP.GE.AND P4, PT, R9, UR5, PT ;  /* 0x0000000509007c0c */ /* 0x000fe2000bf86270 */
[----:B------:R-:W-:Y:S01]  /*18820*/  @!P5 IMAD.MOV.U32 R47, RZ, RZ, R40 ;  /* 0x000000ffff2fd224 */ /* 0x000fe200078e0028 */
[----:B------:R-:W-:Y:S01]  /*18830*/  ISETP.GE.AND P0, PT, R20, UR5, PT ;  /* 0x0000000514007c0c */ /* 0x000fe2000bf06270 */
[----:B------:R-:W2:Y:S04]  /*18840*/  LDL R9, [R1+0x990] ;  /* 0x0009900001097983 */ /* 0x000ea80000100800 */
[----:B------:R-:W4:Y:S04]  /*18850*/  LDL R20, [R1+0x98c] ;  /* 0x00098c0001147983 */ /* 0x000f280000100800 */
[----:B------:R2:W4:Y:S01]  /*18860*/  @!P5 LDG.E.U16 R17, desc[UR10][R46.64] ;  /* 0x0000000a2e11d981 */ /* 0x000522000c1e1500 */
[----:B------:R-:W-:Y:S01]  /*18870*/  PRMT R28, RZ, 0x7610, R28 ;  /* 0x00007610ff1c7816 */ /* 0x000fe2000000001c */
[----:B------:R-:W0:Y:S01]  /*18880*/  S2R R22, SR_TID.X ;  /* 0x0000000000167919 */ /* 0x000e220000002100 */
[----:B------:R-:W-:-:S02]  /*18890*/  PRMT R53, RZ, 0x7610, R53 ;  /* 0x00007610ff357816 */ /* 0x000fc40000000035 */
[----:B------:R-:W-:Y:S02]  /*188a0*/  PRMT R39, RZ, 0x7610, R39 ;  /* 0x00007610ff277816 */ /* 0x000fe40000000027 */
[----:B------:R-:W-:-:S04]  /*188b0*/  PRMT R23, RZ, 0x7610, R23 ;  /* 0x00007610ff177816 */ /* 0x000fc80000000017 */
[----:B---3--:R-:W3:Y:S04]  /*188c0*/  @!P3 LDG.E.U16 R39, desc[UR10][R6.64] ;  /* 0x0000000a0627b981 */ /* 0x008ee8000c1e1500 */
[----:B------:R0:W3:Y:S01]  /*188d0*/  @!P1 LDG.E.U16 R53, desc[UR10][R4.64] ;  /* 0x0000000a04359981 */ /* 0x0000e2000c1e1500 */
[----:B--2---:R-:W-:Y:S02]  /*188e0*/  @!P0 IMAD.MOV.U32 R46, RZ, RZ, R9 ;  /* 0x000000ffff2e8224 */ /* 0x004fe400078e0009 */
[----:B----4-:R-:W-:Y:S01]  /*188f0*/  @!P0 IMAD.MOV.U32 R47, RZ, RZ, R20 ;  /* 0x000000ffff2f8224 */ /* 0x010fe200078e0014 */
[----:B------:R-:W-:Y:S04]  /*18900*/  STL.64 [R1+0x1068], R16 ;  /* 0x0010681001007387 */ /* 0x000fe80000100a00 */
[----:B------:R1:W2:Y:S04]  /*18910*/  @!P0 LDG.E.U16 R28, desc[UR10][R46.64] ;  /* 0x0000000a2e1c8981 */ /* 0x0002a8000c1e1500 */
[----:B------:R-:W4:Y:S01]  /*18920*/  LDL R40, [R1+0x9a0] ;  /* 0x0009a00001287983 */ /* 0x000f220000100800 */
[----:B0-----:R-:W-:-:S03]  /*18930*/  SHF.R.U32.HI R5, RZ, 0x6, R22 ;  /* 0x00000006ff057819 */ /* 0x001fc60000011616 */
[----:B------:R-:W2:Y:S04]  /*18940*/  LDL R7, [R1+0x72c] ;  /* 0x00072c0001077983 */ /* 0x000ea80000100800 */
[----:B------:R-:W1:Y:S01]  /*18950*/  LDL R46, [R1+0x99c] ;  /* 0x00099c00012e7983 */ /* 0x000e620000100800 */
[----:B------:R-:W-:-:S03]  /*18960*/  SGXT.U32 R5, R5, 0x1 ;  /* 0x000000010505781a */ /* 0x000fc60000000000 */
[----:B------:R-:W2:Y:S01]  /*18970*/  LDL R6, [R1+0x730] ;  /* 0x0007300001067983 */ /* 0x000ea20000100800 */
[----:B------:R-:W-:Y:S02]  /*18980*/  LOP3.LUT R5, R5, 0x72, RZ, 0xfc, !PT ;  /* 0x0000007205057812 */ /* 0x000fe400078efcff */
[----:B------:R-:W-:Y:S01]  /*18990*/  SHF.R.U32.HI R4, RZ, 0x6, R22 ;  /* 0x00000006ff047819 */ /* 0x000fe20000011616 */
[----:B------:R-:W2:Y:S01]  /*189a0*/  LDL R9, [R1+0x9a8] ;  /* 0x0009a80001097983 */ /* 0x000ea20000100800 */
[----:B------:R-:W-:Y:S02]  /*189b0*/  ISETP.GE.AND P3, PT, R5, UR5, PT ;  /* 0x0000000505007c0c */ /* 0x000fe4000bf66270 */
[----:B------:R-:W-:Y:S01]  /*189c0*/  SGXT.U32 R4, R4, 0x1 ;  /* 0x000000010404781a */ /* 0x000fe20000000000 */
[----:B------:R-:W2:Y:S03]  /*189d0*/  LDL R5, [R1+0x994] ;  /* 0x0009940001057983 */ /* 0x000ea60000100800 */
[----:B------:R-:W-:-:S04]  /*189e0*/  LOP3.LUT R4, R4, 0x74, RZ, 0xfc, !PT ;  /* 0x0000007404047812 */ /* 0x000fc800078efcff */
[----:B------:R-:W-:Y:S02]  /*189f0*/  ISETP.GE.AND P1, PT, R4, UR5, PT ;  /* 0x0000000504007c0c */ /* 0x000fe4000bf26270 */
[----:B------:R-:W3:Y:S01]  /*18a00*/  LDL R4, [R1+0x998] ;  /* 0x0009980001047983 */ /* 0x000ee20000100800 */
[----:B------:R-:W-:-:S04]  /*18a10*/  SHF.R.U32.HI R22, RZ, 0x6, R22 ;  /* 0x00000006ff167819 */ /* 0x000fc80000011616 */
[----:B------:R-:W-:-:S04]  /*18a20*/  SGXT.U32 R22, R22, 0x1 ;  /* 0x000000011616781a */ /* 0x000fc80000000000 */
[----:B------:R-:W-:-:S04]  /*18a30*/  LOP3.LUT R22, R22, 0x70, RZ, 0xfc, !PT ;  /* 0x0000007016167812 */ /* 0x000fc800078efcff */
[----:B------:R-:W-:Y:S02]  /*18a40*/  ISETP.GE.AND P5, PT, R22, UR5, PT ;  /* 0x0000000516007c0c */ /* 0x000fe4000bfa6270 */
[----:B------:R-:W3:Y:S01]  /*18a50*/  LDL R22, [R1+0x9a4] ;  /* 0x0009a40001167983 */ /* 0x000ee20000100800 */
[----:B------:R-:W0:Y:S01]  /*18a60*/  S2R R20, SR_TID.X ;  /* 0x0000000000147919 */ /* 0x000e220000002100 */
[----:B-1----:R-:W-:Y:S02]  /*18a70*/  @!P3 IMAD.MOV.U32 R47, RZ, RZ, R46 ;  /* 0x000000ffff2fb224 */ /* 0x002fe400078e002e */
[----:B----4-:R-:W-:-:S05]  /*18a80*/  @!P3 IMAD.MOV.U32 R46, RZ, RZ, R40 ;  /* 0x000000ffff2eb224 */ /* 0x010fca00078e0028 */
[----:B------:R-:W4:Y:S01]  /*18a90*/  @!P3 LDG.E.U16 R23, desc[UR10][R46.64] ;  /* 0x0000000a2e17b981 */ /* 0x000f22000c1e1500 */
[----:B------:R-:W-:-:S06]  /*18aa0*/  PRMT R32, RZ, 0x7610, R32 ;  /* 0x00007610ff207816 */ /* 0x000fcc0000000020 */
[----:B--2---:R0:W2:Y:S02]  /*18ab0*/  @!P4 LDG.E.U16 R32, desc[UR10][R6.64] ;  /* 0x0000000a0620c981 */ /* 0x0040a4000c1e1500 */
[--C-:B0-----:R-:W-:Y:S02]  /*18ac0*/  SHF.R.U32.HI R7, RZ, 0x6, R20.reuse ;  /* 0x00000006ff077819 */ /* 0x101fe40000011614 */
[----:B------:R-:W-:Y:S02]  /*18ad0*/  SHF.R.U32.HI R6, RZ, 0x6, R20 ;  /* 0x00000006ff067819 */ /* 0x000fe40000011614 */
[----:B------:R-:W-:Y:S02]  /*18ae0*/  SGXT.U32 R7, R7, 0x1 ;  /* 0x000000010707781a */ /* 0x000fe40000000000 */
[----:B------:R-:W-:Y:S02]  /*18af0*/  SGXT.U32 R6, R6, 0x1 ;  /* 0x000000010606781a */ /* 0x000fe40000000000 */
[----:B------:R-:W-:-:S02]  /*18b00*/  LOP3.LUT R7, R7, 0x76, RZ, 0xfc, !PT ;  /* 0x0000007607077812 */ /* 0x000fc400078efcff */
[----:B------:R-:W-:Y:S01]  /*18b10*/  PRMT R44, RZ, 0x7610, R44 ;  /* 0x00007610ff2c7816 */ /* 0x000fe2000000002c */
[----:B------:R-:W-:Y:S01]  /*18b20*/  STL.64 [R1+0x1078], R28 ;  /* 0x0010781c01007387 */ /* 0x000fe20000100a00 */
[----:B------:R-:W-:Y:S02]  /*18b30*/  LOP3.LUT R6, R6, 0x78, RZ, 0xfc, !PT ;  /* 0x0000007806067812 */ /* 0x000fe400078efcff */
[----:B------:R-:W-:Y:S01]  /*18b40*/  ISETP.GE.AND P0, PT, R7, UR5, PT ;  /* 0x0000000507007c0c */ /* 0x000fe2000bf06270 */
[----:B------:R-:W2:Y:S04]  /*18b50*/  LDL R20, [R1+0x734] ;  /* 0x0007340001147983 */ /* 0x000ea80000100800 */
[----:B------:R-:W2:Y:S01]  /*18b60*/  LDL R7, [R1+0x738] ;  /* 0x0007380001077983 */ /* 0x000ea20000100800 */
[----:B------:R-:W-:-:S03]  /*18b70*/  ISETP.GE.AND P4, PT, R6, UR5, PT ;  /* 0x0000000506007c0c */ /* 0x000fc6000bf86270 */
[----:B---3--:R-:W3:Y:S04]  /*18b80*/  @!P5 LDG.E.U16 R44, desc[UR10][R4.64] ;  /* 0x0000000a042cd981 */ /* 0x008ee8000c1e1500 */
[----:B------:R-:W2:Y:S04]  /*18b90*/  LDL.LU R4, [R1+0x1518] ;  /* 0x0015180001047983 */ /* 0x000ea80000300800 */
[----:B------:R-:W2:Y:S04]  /*18ba0*/  LDL R6, [R1+0x9ac] ;  /* 0x0009ac0001067983 */ /* 0x000ea80000100800 */
[----:B------:R-:W2:Y:S01]  /*18bb0*/  LDL R5, [R1+0x9b0] ;  /* 0x0009b00001057983 */ /* 0x000ea20000100800 */
[----:B------:R-:W-:Y:S01]  /*18bc0*/  @!P1 IMAD.MOV.U32 R46, RZ, RZ, R9 ;  /* 0x000000ffff2e9224 */ /* 0x000fe200078e0009 */
[----:B------:R-:W-:Y:S01]  /*18bd0*/  PRMT R13, RZ, 0x7610, R13 ;  /* 0x00007610ff0d7816 */ /* 0x000fe2000000000d */
[----:B------:R-:W-:-:S05]  /*18be0*/  @!P1 IMAD.MOV.U32 R47, RZ, RZ, R22 ;  /* 0x000000ffff2f9224 */ /* 0x000fca00078e0016 */
[----:B------:R0:W2:Y:S04]  /*18bf0*/  @!P1 LDG.E.U16 R13, desc[UR10][R46.64] ;  /* 0x0000000a2e0d9981 */ /* 0x0000a8000c1e1500 */
[----:B----4-:R1:W-:Y:S04]  /*18c00*/  STL [R1+0x3d8], R23 ;  /* 0x0003d81701007387 */ /* 0x0103e80000100800 */
[----:B------:R-:W4:Y:S01]  /*18c10*/  LDL R40, [R1+0x9b4] ;  /* 0x0009b40001287983 */ /* 0x000f220000100800 */
[----:B-1----:R-:W1:Y:S02]  /*18c20*/  S2R R23, SR_TID.X ;  /* 0x0000000000177919 */ /* 0x002e640000002100 */
[----:B-1----:R-:W-:-:S04]  /*18c30*/  SHF.R.U32.HI R9, RZ, 0x6, R23 ;  /* 0x00000006ff097819 */ /* 0x002fc80000011617 */
[----:B------:R-:W-:-:S04]  /*18c40*/  SGXT.U32 R9, R9, 0x1 ;  /* 0x000000010909781a */ /* 0x000fc80000000000 */
[----:B------:R-:W-:-:S04]  /*18c50*/  LOP3.LUT R9, R9, 0x7e, RZ, 0xfc, !PT ;  /* 0x0000007e09097812 */ /* 0x000fc800078efcff */
[----:B------:R-:W-:Y:S02]  /*18c60*/  ISETP.GE.AND P1, PT, R9, UR5, PT ;  /* 0x0000000509007c0c */ /* 0x000fe4000bf26270 */
[----:B------:R-:W3:Y:S01]  /*18c70*/  LDL R9, [R1+0x9b8] ;  /* 0x0009b80001097983 */ /* 0x000ee20000100800 */
[--C-:B------:R-:W-:Y:S02]  /*18c80*/  SHF.R.U32.HI R22, RZ, 0x6, R23.reuse ;  /* 0x00000006ff167819 */ /* 0x100fe40000011617 */
[----:B------:R-:W-:Y:S02]  /*18c90*/  SHF.R.U32.HI R23, RZ, 0x6, R23 ;  /* 0x00000006ff177819 */ /* 0x000fe40000011617 */
[----:B------:R-:W-:Y:S02]  /*18ca0*/  SGXT.U32 R22, R22, 0x1 ;  /* 0x000000011616781a */ /* 0x000fe40000000000 */
[----:B------:R-:W-:Y:S02]  /*18cb0*/  SGXT.U32 R23, R23, 0x1 ;  /* 0x000000011717781a */ /* 0x000fe40000000000 */
[----:B------:R-:W-:-:S02]  /*18cc0*/  LOP3.LUT R22, R22, 0x7c, RZ, 0xfc, !PT ;  /* 0x0000007c16167812 */ /* 0x000fc400078efcff */
[----:B------:R-:W-:Y:S02]  /*18cd0*/  LOP3.LUT R23, R23, 0x7a, RZ, 0xfc, !PT ;  /* 0x0000007a17177812 */ /* 0x000fe400078efcff */
[----:B------:R-:W-:Y:S02]  /*18ce0*/  PRMT R33, RZ, 0x7610, R33 ;  /* 0x00007610ff217816 */ /* 0x000fe40000000021 */
[----:B------:R-:W-:Y:S01]  /*18cf0*/  ISETP.GE.AND P5, PT, R23, UR5, PT ;  /* 0x0000000517007c0c */ /* 0x000fe2000bfa6270 */
[----:B--2---:R-:W-:Y:S01]  /*18d00*/  @!P0 IMAD.MOV.U32 R23, RZ, RZ, R20 ;  /* 0x000000ffff178224 */ /* 0x004fe200078e0014 */
[----:B------:R-:W-:Y:S01]  /*18d10*/  ISETP.GE.AND P3, PT, R22, UR5, PT ;  /* 0x0000000516007c0c */ /* 0x000fe2000bf66270 */
[----:B------:R-:W-:Y:S01]  /*18d20*/  @!P0 IMAD.MOV.U32 R22, RZ, RZ, R7 ;  /* 0x000000ffff168224 */ /* 0x000fe200078e0007 */
[----:B------:R-:W-:Y:S01]  /*18d30*/  PRMT R45, RZ, 0x7610, R45 ;  /* 0x00007610ff2d7816 */ /* 0x000fe2000000002d */
[----:B0-----:R-:W-:Y:S01]  /*18d40*/  @!P4 IMAD.MOV.U32 R46, RZ, RZ, R5 ;  /* 0x000000ffff2ec224 */ /* 0x001fe200078e0005 */
[----:B------:R-:W-:Y:S01]  /*18d50*/  PRMT R4, RZ, 0x7610, R4 ;  /* 0x00007610ff047816 */ /* 0x000fe20000000004 */
[----:B------:R-:W-:Y:S01]  /*18d60*/  @!P4 IMAD.MOV.U32 R47, RZ, RZ, R6 ;  /* 0x000000ffff2fc224 */ /* 0x000fe200078e0006 */
[----:B------:R-:W2:Y:S04]  /*18d70*/  @!P0 LDG.E.U16 R33, desc[UR10][R22.64] ;  /* 0x0000000a16218981 */ /* 0x000ea8000c1e1500 */
[----:B------:R4:W2:Y:S04]  /*18d80*/  @!P4 LDG.E.U16 R45, desc[UR10][R46.64] ;  /* 0x0000000a2e2dc981 */ /* 0x0008a8000c1e1500 */
[----:B------:R-:W2:Y:S04]  /*18d90*/  LDL R7, [R1+0x740] ;  /* 0x0007400001077983 */ /* 0x000ea80000100800 */
[----:B------:R-:W2:Y:S01]  /*18da0*/  LDL R23, [R1+0x73c] ;  /* 0x00073c0001177983 */ /* 0x000ea20000100800 */
[----:B----4-:R-:W-:-:S02]  /*18db0*/  @!P5 IMAD.MOV.U32 R47, RZ, RZ, R40 ;  /* 0x000000ffff2fd224 */ /* 0x010fc400078e0028 */
[----:B---3--:R-:W-:-:S05]  /*18dc0*/  @!P5 IMAD.MOV.U32 R46, RZ, RZ, R9 ;  /* 0x000000ffff2ed224 */ /* 0x008fca00078e0009 */
[----:B------:R0:W3:Y:S01]  /*18dd0*/  @!P5 LDG.E.U16 R4, desc[UR10][R46.64] ;  /* 0x0000000a2e04d981 */ /* 0x0000e2000c1e1500 */
[----:B------:R-:W1:Y:S03]  /*18de0*/  S2R R20, SR_TID.X ;  /* 0x0000000000147919 */ /* 0x000e660000002100 */
[----:B--2---:R-:W-:Y:S04]  /*18df0*/  STL.64 [R1+0x1080], R32 ;  /* 0x0010802001007387 */ /* 0x004fe80000100a00 */
[----:B------:R-:W2:Y:S04]  /*18e00*/  LDL R22, [R1+0x744] ;  /* 0x0007440001167983 */ /* 0x000ea80000100800 */
[----:B------:R-:W4:Y:S04]  /*18e10*/  LDL R6, [R1+0x748] ;  /* 0x0007480001067983 */ /* 0x000f280000100800 */
[----:B------:R-:W4:Y:S01]  /*18e20*/  LDL R9, [R1+0x754] ;  /* 0x0007540001097983 */ /* 0x000f220000100800 */
[----:B-1----:R-:W-:-:S02]  /*18e30*/  SHF.R.U32.HI R5, RZ, 0x6, R20 ;  /* 0x00000006ff057819 */ /* 0x002fc40000011614 */
[----:B------:R-:W-:Y:S02]  /*18e40*/  SHF.R.U32.HI R20, RZ, 0x6, R20 ;  /* 0x00000006ff147819 */ /* 0x000fe40000011614 */
[----:B------:R-:W-:Y:S02]  /*18e50*/  SGXT.U32 R5, R5, 0x1 ;  /* 0x000000010505781a */ /* 0x000fe40000000000 */
[----:B------:R-:W-:Y:S02]  /*18e60*/  SGXT.U32 R20, R20, 0x1 ;  /* 0x000000011414781a */ /* 0x000fe40000000000 */
[----:B------:R-:W-:Y:S02]  /*18e70*/  LOP3.LUT R5, R5, 0x82, RZ, 0xfc, !PT ;  /* 0x0000008205057812 */ /* 0x000fe400078efcff */
[----:B------:R-:W-:Y:S02]  /*18e80*/  LOP3.LUT R20, R20, 0x80, RZ, 0xfc, !PT ;  /* 0x0000008014147812 */ /* 0x000fe400078efcff */
[----:B------:R-:W-:-:S02]  /*18e90*/  ISETP.GE.AND P4, PT, R5, UR5, PT ;  /* 0x0000000505007c0c */ /* 0x000fc4000bf86270 */
[----:B------:R-:W-:Y:S01]  /*18ea0*/  ISETP.GE.AND P0, PT, R20, UR5, PT ;  /* 0x0000000514007c0c */ /* 0x000fe2000bf06270 */
[----:B------:R-:W4:Y:S04]  /*18eb0*/  LDL R5, [R1+0x750] ;  /* 0x0007500001057983 */ /* 0x000f280000100800 */
[----:B------:R-:W4:Y:S01]  /*18ec0*/  LDL R20, [R1+0x74c] ;  /* 0x00074c0001147983 */ /* 0x000f220000100800 */
[----:B------:R-:W-:Y:S01]  /*18ed0*/  PRMT R12, RZ, 0x7610, R12 ;  /* 0x00007610ff0c7816 */ /* 0x000fe2000000000c */
[----:B0-----:R-:W-:Y:S02]  /*18ee0*/  @!P3 IMAD.MOV.U32 R46, RZ, RZ, R7 ;  /* 0x000000ffff2eb224 */ /* 0x001fe400078e0007 */
[----:B---3--:R0:W-:Y:S04]  /*18ef0*/  STL [R1+0x3d0], R4 ;  /* 0x0003d00401007387 */ /* 0x0081e80000100800 */
[----:B0-----:R-:W3:Y:S01]  /*18f00*/  LDL R4, [R1+0x758] ;  /* 0x0007580001047983 */ /* 0x001ee20000100800 */
[----:B------:R-:W-:-:S05]  /*18f10*/  @!P3 IMAD.MOV.U32 R47, RZ, RZ, R23 ;  /* 0x000000ffff2fb224 */ /* 0x000fca00078e0017 */
[----:B------:R-:W3:Y:S01]  /*18f20*/  @!P3 LDG.E.U16 R12, desc[UR10][R46.64] ;  /* 0x0000000a2e0cb981 */ /* 0x000ee2000c1e1500 */
[----:B--2---:R-:W-:Y:S02]  /*18f30*/  @!P1 IMAD.MOV.U32 R23, RZ, RZ, R22 ;  /* 0x000000ffff179224 */ /* 0x004fe400078e0016 */
[----:B----4-:R-:W-:Y:S02]  /*18f40*/  @!P1 IMAD.MOV.U32 R22, RZ, RZ, R6 ;  /* 0x000000ffff169224 */ /* 0x010fe400078e0006 */
[----:B------:R-:W0:Y:S01]  /*18f50*/  S2R R6, SR_TID.X ;  /* 0x0000000000067919 */ /* 0x000e220000002100 */
[----:B------:R-:W-:-:S06]  /*18f60*/  PRMT R18, RZ, 0x7610, R18 ;  /* 0x00007610ff127816 */ /* 0x000fcc0000000012 */
[----:B------:R0:W2:Y:S01]  /*18f70*/  @!P1 LDG.E.U16 R18, desc[UR10][R22.64] ;  /* 0x0000000a16129981 */ /* 0x0000a2000c1e1500 */
[----:B------:R-:W-:Y:S02]  /*18f80*/  PRMT R33, RZ, 0x7610, R33 ;  /* 0x00007610ff217816 */ /* 0x000fe40000000021 */
[----:B------:R-:W-:Y:S02]  /*18f90*/  PRMT R21, RZ, 0x7610, R21 ;  /* 0x00007610ff157816 */ /* 0x000fe40000000015 */
[--C-:B0-----:R-:W-:Y:S02]  /*18fa0*/  SHF.R.U32.HI R22, RZ, 0x6, R6.reuse ;  /* 0x00000006ff167819 */ /* 0x101fe40000011606 */
[----:B------:R-:W-:Y:S02]  /*18fb0*/  SHF.R.U32.HI R23, RZ, 0x6, R6 ;  /* 0x00000006ff177819 */ /* 0x000fe40000011606 */
[----:B------:R-:W-:Y:S02]  /*18fc0*/  SGXT.U32 R22, R22, 0x1 ;  /* 0x000000011616781a */ /* 0x000fe40000000000 */
[----:B------:R-:W-:-:S02]  /*18fd0*/  SGXT.U32 R23, R23, 0x1 ;  /* 0x000000011717781a */ /* 0x000fc40000000000 */
[----:B------:R-:W-:Y:S02]  /*18fe0*/  LOP3.LUT R22, R22, 0x88, RZ, 0xfc, !PT ;  /* 0x0000008816167812 */ /* 0x000fe400078efcff */
[----:B------:R-:W-:Y:S02]  /*18ff0*/  LOP3.LUT R23, R23, 0x86, RZ, 0xfc, !PT ;  /* 0x0000008617177812 */ /* 0x000fe400078efcff */
[----:B------:R-:W-:Y:S01]  /*19000*/  ISETP.GE.AND P1, PT, R22, UR5, PT ;  /* 0x0000000516007c0c */ /* 0x000fe2000bf26270 */
[----:B------:R-:W-:Y:S01]  /*19010*/  @!P0 IMAD.MOV.U32 R22, RZ, RZ, R5 ;  /* 0x000000ffff168224 */ /* 0x000fe200078e0005 */
[----:B------:R-:W-:Y:S01]  /*19020*/  ISETP.GE.AND P3, PT, R23, UR5, PT ;  /* 0x0000000517007c0c */ /* 0x000fe2000bf66270 */
[----:B------:R-:W-:-:S05]  /*19030*/  @!P0 IMAD.MOV.U32 R23, RZ, RZ, R20 ;  /* 0x000000ffff178224 */ /* 0x000fca00078e0014 */
[----:B------:R0:W4:Y:S02]  /*19040*/  @!P0 LDG.E.U16 R33, desc[UR10][R22.64] ;  /* 0x0000000a16218981 */ /* 0x000124000c1e1500 */
[----:B0-----:R-:W-:Y:S01]  /*19050*/  @!P4 IMAD.MOV.U32 R23, RZ, RZ, R9 ;  /* 0x000000ffff17c224 */ /* 0x001fe200078e0009 */
[----:B------:R-:W0:Y:S01]  /*19060*/  S2R R7, SR_TID.X ;  /* 0x0000000000077919 */ /* 0x000e220000002100 */
[----:B---3--:R-:W-:-:S05]  /*19070*/  @!P4 IMAD.MOV.U32 R22, RZ, RZ, R4 ;  /* 0x000000ffff16c224 */ /* 0x008fca00078e0004 */
[----:B------:R-:W3:Y:S01]  /*19080*/  @!P4 LDG.E.U16 R21, desc[UR10][R22.64] ;  /* 0x0000000a1615c981 */ /* 0x000ee2000c1e1500 */
[----:B0-----:R-:W-:-:S03]  /*19090*/  SHF.R.U32.HI R7, RZ, 0x6, R7 ;  /* 0x00000006ff077819 */ /* 0x001fc60000011607 */
[----:B------:R-:W-:Y:S01]  /*190a0*/  STL.64 [R1+0x1088], R12 ;  /* 0x0010880c01007387 */ /* 0x000fe20000100a00 */
[----:B------:R-:W-:-:S03]  /*190b0*/  SGXT.U32 R7, R7, 0x1 ;  /* 0x000000010707781a */ /* 0x000fc60000000000 */
[----:B------:R-:W2:Y:S04]  /*190c0*/  LDL R20, [R1+0x764] ;  /* 0x0007640001147983 */ /* 0x000ea80000100800 */
[----:B------:R-:W2:Y:S01]  /*190d0*/  LDL R5, [R1+0x768] ;  /* 0x0007680001057983 */ /* 0x000ea20000100800 */
[----:B------:R-:W-:-:S03]  /*190e0*/  LOP3.LUT R7, R7, 0x84, RZ, 0xfc, !PT ;  /* 0x0000008407077812 */ /* 0x000fc600078efcff */
[----:B------:R-:W2:Y:S01]  /*190f0*/  LDL R6, [R1+0x760] ;  /* 0x0007600001067983 */ /* 0x000ea20000100800 */
[----:B------:R-:W-:-:S03]  /*19100*/  ISETP.GE.AND P5, PT, R7, UR5, PT ;  /* 0x0000000507007c0c */ /* 0x000fc6000bfa6270 */
[----:B------:R-:W2:Y:S01]  /*19110*/  LDL R7, [R1+0x75c] ;  /* 0x00075c0001077983 */ /* 0x000ea20000100800 */
[----:B------:R-:W0:Y:S03]  /*19120*/  S2R R47, SR_TID.X ;  /* 0x00000000002f7919 */ /* 0x000e260000002100 */
[----:B------:R-:W4:Y:S04]  /*19130*/  LDL R9, [R1+0x76c] ;  /* 0x00076c0001097983 */ /* 0x000f280000100800 */
[----:B------:R-:W4:Y:S04]  /*19140*/  LDL R4, [R1+0x770] ;  /* 0x0007700001047983 */ /* 0x000f280000100800 */
[----:B------:R-:W4:Y:S01]  /*19150*/  LDL.LU.64 R22, [R1+0x1510] ;  /* 0x0015100001167983 */ /* 0x000f220000300a00 */
[----:B0-----:R-:W-:-:S04]  /*19160*/  SHF.R.U32.HI R40, RZ, 0x6, R47 ;  /* 0x00000006ff287819 */ /* 0x001fc8000001162f */
[----:B------:R-:W-:-:S04]  /*19170*/  SGXT.U32 R40, R40, 0x1 ;  /* 0x000000012828781a */ /* 0x000fc80000000000 */
[----:B------:R-:W-:-:S04]  /*19180*/  LOP3.LUT R40, R40, 0x8a, RZ, 0xfc, !PT ;  /* 0x0000008a28287812 */ /* 0x000fc800078efcff */
[----:B------:R-:W-:Y:S01]  /*19190*/  ISETP.GE.AND P0, PT, R40, UR5, PT ;  /* 0x0000000528007c0c */ /* 0x000fe2000bf06270 */
[----:B---3--:R0:W-:Y:S04]  /*191a0*/  STL [R1+0x3c8], R21 ;  /* 0x0003c81501007387 */ /* 0x0081e80000100800 */
[----:B------:R-:W3:Y:S04]  /*191b0*/  LDL R46, [R1+0x774] ;  /* 0x00077400012e7983 */ /* 0x000ee80000100800 */
[----:B------:R-:W3:Y:S01]  /*191c0*/  LDL R40, [R1+0x778] ;  /* 0x0007780001287983 */ /* 0x000ee20000100800 */
[----:B0-----:R-:W-:-:S04]  /*191d0*/  SHF.R.U32.HI R21, RZ, 0x6, R47 ;  /* 0x00000006ff157819 */ /* 0x001fc8000001162f */
[----:B------:R-:W-:-:S04]  /*191e0*/  SGXT.U32 R21, R21, 0x1 ;  /* 0x000000011515781a */ /* 0x000fc80000000000 */
[----:B------:R-:W-:Y:S02]  /*191f0*/  LOP3.LUT R21, R21, 0x8c, RZ, 0xfc, !PT ;  /* 0x0000008c15157812 */ /* 0x000fe400078efcff */
[----:B------:R-:W-:Y:S02]  /*19200*/  PRMT R19, RZ, 0x7610, R19 ;  /* 0x00007610ff137816 */ /* 0x000fe40000000013 */
[----:B------:R-:W-:Y:S01]  /*19210*/  ISETP.GE.AND P4, PT, R21, UR5, PT ;  /* 0x0000000515007c0c */ /* 0x000fe2000bf86270 */
[----:B--2---:R-:W-:Y:S02]  /*19220*/  @!P3 IMAD.MOV.U32 R21, RZ, RZ, R20 ;  /* 0x000000ffff15b224 */ /* 0x004fe400078e0014 */
[----:B------:R-:W-:Y:S01]  /*19230*/  @!P3 IMAD.MOV.U32 R20, RZ, RZ, R5 ;  /* 0x000000ffff14b224 */ /* 0x000fe200078e0005 */
[----:B------:R-:W-:-:S04]  /*19240*/  PRMT R27, RZ, 0x7610, R27 ;  /* 0x00007610ff1b7816 */ /* 0x000fc8000000001b */
[----:B------:R0:W2:Y:S04]  /*19250*/  @!P3 LDG.E.U16 R19, desc[UR10][R20.64] ;  /* 0x0000000a1413b981 */ /* 0x0000a8000c1e1500 */
[----:B------:R-:W2:Y:S04]  /*19260*/  @!P5 LDG.E.U16 R27, desc[UR10][R6.64] ;  /* 0x0000000a061bd981 */ /* 0x000ea8000c1e1500 */
[----:B------:R-:W2:Y:S04]  /*19270*/  LDL R7, [R1+0x77c] ;  /* 0x00077c0001077983 */ /* 0x000ea80000100800 */
[----:B------:R-:W2:Y:S01]  /*19280*/  LDL R6, [R1+0x780] ;  /* 0x0007800001067983 */ /* 0x000ea20000100800 */
[----:B----4-:R-:W-:Y:S01]  /*19290*/  PRMT R22, RZ, 0x7610, R22 ;  /* 0x00007610ff167816 */ /* 0x010fe20000000016 */
[----:B------:R-:W1:Y:S01]  /*192a0*/  S2R R5, SR_TID.X ;  /* 0x0000000000057919 */ /* 0x000e620000002100 */
[----:B0-----:R-:W-:Y:S01]  /*192b0*/  @!P1 IMAD.MOV.U32 R20, RZ, RZ, R4 ;  /* 0x000000ffff149224 */ /* 0x001fe200078e0004 */
[----:B------:R-:W-:Y:S01]  /*192c0*/  PRMT R32, RZ, 0x7610, R32 ;  /* 0x00007610ff207816 */ /* 0x000fe20000000020 */
[----:B------:R-:W-:Y:S01]  /*192d0*/  @!P1 IMAD.MOV.U32 R21, RZ, RZ, R9 ;  /* 0x000000ffff159224 */ /* 0x000fe200078e0009 */
[----:B------:R-:W-:-:S04]  /*192e0*/  PRMT R26, RZ, 0x7610, R26 ;  /* 0x00007610ff1a7816 */ /* 0x000fc8000000001a */
[----:B------:R-:W4:Y:S01]  /*192f0*/  @!P1 LDG.E.U16 R32, desc[UR10][R20.64] ;  /* 0x0000000a14209981 */ /* 0x000f22000c1e1500 */
[----:B---3--:R-:W-:Y:S02]  /*19300*/  @!P0 IMAD.MOV.U32 R47, RZ, RZ, R46 ;  /* 0x000000ffff2f8224 */ /* 0x008fe400078e002e */
[----:B------:R-:W-:-:S05]  /*19310*/  @!P0 IMAD.MOV.U32 R46, RZ, RZ, R40 ;  /* 0x000000ffff2e8224 */ /* 0x000fca00078e0028 */
[----:B------:R0:W3:Y:S01]  /*19320*/  @!P0 LDG.E.U16 R22, desc[UR10][R46.64] ;  /* 0x0000000a2e168981 */ /* 0x0000e2000c1e1500 */
[----:B-1----:R-:W-:-:S04]  /*19330*/  SHF.R.U32.HI R4, RZ, 0x6, R5 ;  /* 0x00000006ff047819 */ /* 0x002fc80000011605 */
[----:B------:R-:W-:-:S04]  /*19340*/  SGXT.U32 R4, R4, 0x1 ;  /* 0x000000010404781a */ /* 0x000fc80000000000 */
[----:B------:R-:W-:-:S04]  /*19350*/  LOP3.LUT R4, R4, 0x8e, RZ, 0xfc, !PT ;  /* 0x0000008e04047812 */ /* 0x000fc800078efcff */
[----:B------:R-:W-:Y:S02]  /*19360*/  ISETP.GE.AND P5, PT, R4, UR5, PT ;  /* 0x0000000504007c0c */ /* 0x000fe4000bfa6270 */
[--C-:B------:R-:W-:Y:S02]  /*19370*/  SHF.R.U32.HI R4, RZ, 0x6, R5.reuse ;  /* 0x00000006ff047819 */ /* 0x100fe40000011605 */
[----:B------:R-:W-:Y:S02]  /*19380*/  SHF.R.U32.HI R5, RZ, 0x6, R5 ;  /* 0x00000006ff057819 */ /* 0x000fe40000011605 */
[----:B------:R-:W-:Y:S02]  /*19390*/  SGXT.U32 R4, R4, 0x1 ;  /* 0x000000010404781a */ /* 0x000fe40000000000 */
[----:B------:R-:W-:Y:S01]  /*193a0*/  SGXT.U32 R5, R5, 0x1 ;  /* 0x000000010505781a */ /* 0x000fe20000000000 */
[----:B--2---:R-:W-:Y:S01]  /*193b0*/  STL.64 [R1+0x1090], R18 ;  /* 0x0010901201007387 */ /* 0x004fe20000100a00 */
[----:B------:R-:W-:-:S02]  /*193c0*/  LOP3.LUT R4, R4, 0x92, RZ, 0xfc, !PT ;  /* 0x0000009204047812 */ /* 0x000fc400078efcff */
[----:B------:R-:W-:Y:S01]  /*193d0*/  LOP3.LUT R5, R5, 0x90, RZ, 0xfc, !PT ;  /* 0x0000009005057812 */ /* 0x000fe200078efcff */
[----:B------:R-:W2:Y:S04]  /*193e0*/  LDL.LU R21, [R1+0x1508] ;  /* 0x0015080001157983 */ /* 0x000ea80000300800 */
[----:B------:R-:W2:Y:S04]  /*193f0*/  LDL R20, [R1+0x784] ;  /* 0x0007840001147983 */ /* 0x000ea80000100800 */
[----:B------:R-:W4:Y:S01]  /*19400*/  LDL R9, [R1+0x788] ;  /* 0x0007880001097983 */ /* 0x000f220000100800 */
[----:B------:R-:W-:-:S02]  /*19410*/  ISETP.GE.AND P3, PT, R5, UR5, PT ;  /* 0x0000000505007c0c */ /* 0x000fc4000bf66270 */
[----:B------:R-:W-:Y:S01]  /*19420*/  ISETP.GE.AND P1, PT, R4, UR5, PT ;  /* 0x0000000504007c0c */ /* 0x000fe2000bf26270 */
[----:B------:R-:W4:Y:S04]  /*19430*/  LDL R5, [R1+0x78c] ;  /* 0x00078c0001057983 */ /* 0x000f280000100800 */
[----:B------:R-:W4:Y:S04]  /*19440*/  LDL R4, [R1+0x790] ;  /* 0x0007900001047983 */ /* 0x000f280000100800 */
[----:B------:R-:W4:Y:S04]  /*19450*/  @!P4 LDG.E.U16 R26, desc[UR10][R6.64] ;  /* 0x0000000a061ac981 */ /* 0x000f28000c1e1500 */
[----:B------:R-:W4:Y:S01]  /*19460*/  LDL R40, [R1+0x794] ;  /* 0x0007940001287983 */ /* 0x000f220000100800 */
[----:B0-----:R-:W0:Y:S01]  /*19470*/  S2R R47, SR_TID.X ;  /* 0x00000000002f7919 */ /* 0x001e220000002100 */
[----:B------:R-:W-:-:S02]  /*19480*/  PRMT R23, RZ, 0x7610, R23 ;  /* 0x00007610ff177816 */ /* 0x000fc40000000017 */
[----:B---3--:R1:W-:Y:S04]  /*19490*/  STL [R1+0x3c0], R22 ;  /* 0x0003c01601007387 */ /* 0x0083e80000100800 */
[----:B-1----:R-:W3:Y:S01]  /*194a0*/  LDL R22, [R1+0x798] ;  /* 0x0007980001167983 */ /* 0x002ee20000100800 */
[--C-:B0-----:R-:W-:Y:S02]  /*194b0*/  SHF.R.U32.HI R46, RZ, 0x6, R47.reuse ;  /* 0x00000006ff2e7819 */ /* 0x101fe4000001162f */
[----:B------:R-:W-:Y:S01]  /*194c0*/  SHF.R.U32.HI R47, RZ, 0x6, R47 ;  /* 0x00000006ff2f7819 */ /* 0x000fe2000001162f */
[----:B------:R-:W3:Y:S01]  /*194d0*/  LDL.LU.64 R6, [R1+0x1500] ;  /* 0x0015000001067983 */ /* 0x000ee20000300a00 */
[----:B------:R-:W-:Y:S02]  /*194e0*/  SGXT.U32 R46, R46, 0x1 ;  /* 0x000000012e2e781a */ /* 0x000fe40000000000 */
[----:B------:R-:W-:-:S02]  /*194f0*/  SGXT.U32 R47, R47, 0x1 ;  /* 0x000000012f2f781a */ /* 0x000fc40000000000 */
[----:B------:R-:W-:Y:S02]  /*19500*/  LOP3.LUT R46, R46, 0x96, RZ, 0xfc, !PT ;  /* 0x000000962e2e7812 */ /* 0x000fe400078efcff */
[----:B------:R-:W-:Y:S02]  /*19510*/  LOP3.LUT R47, R47, 0x94, RZ, 0xfc, !PT ;  /* 0x000000942f2f7812 */ /* 0x000fe400078efcff */
[----:B------:R-:W-:Y:S02]  /*19520*/  ISETP.GE.AND P4, PT, R46, UR5, PT ;  /* 0x000000052e007c0c */ /* 0x000fe4000bf86270 */
[----:B------:R-:W-:Y:S01]  /*19530*/  ISETP.GE.AND P0, PT, R47, UR5, PT ;  /* 0x000000052f007c0c */ /* 0x000fe2000bf06270 */
[----:B--2---:R-:W-:Y:S02]  /*19540*/  @!P5 IMAD.MOV.U32 R47, RZ, RZ, R20 ;  /* 0x000000ffff2fd224 */ /* 0x004fe400078e0014 */
[----:B----4-:R-:W-:-:S05]  /*19550*/  @!P5 IMAD.MOV.U32 R46, RZ, RZ, R9 ;  /* 0x000000ffff2ed224 */ /* 0x010fca00078e0009 */
[----:B------:R0:W2:Y:S04]  /*19560*/  @!P5 LDG.E.U16 R23, desc[UR10][R46.64] ;  /* 0x0000000a2e17d981 */ /* 0x0000a8000c1e1500 */
[----:B------:R-:W-:Y:S01]  /*19570*/  STL.64 [R1+0x1098], R26 ;  /* 0x0010981a01007387 */ /* 0x000fe20000100a00 */
[----:B0-----:R-:W-:Y:S01]  /*19580*/  @!P3 IMAD.MOV.U32 R46, RZ, RZ, R4 ;  /* 0x000000ffff2eb224 */ /* 0x001fe200078e0004 */
[----:B------:R-:W-:Y:S01]  /*19590*/  PRMT R31, RZ, 0x7610, R31 ;  /* 0x00007610ff1f7816 */ /* 0x000fe2000000001f */
[----:B------:R-:W-:Y:S01]  /*195a0*/  @!P3 IMAD.MOV.U32 R47, RZ, RZ, R5 ;  /* 0x000000ffff2fb224 */ /* 0x000fe200078e0005 */
[----:B------:R-:W4:Y:S04]  /*195b0*/  LDL R4, [R1+0x7a8] ;  /* 0x0007a80001047983 */ /* 0x000f280000100800 */
[----:B------:R-:W4:Y:S01]  /*195c0*/  LDL R5, [R1+0x7a4] ;  /* 0x0007a40001057983 */ /* 0x000f220000100800 */
[----:B------:R-:W-:-:S03]  /*195d0*/  PRMT R21, RZ, 0x7610, R21 ;  /* 0x00007610ff157816 */ /* 0x000fc60000000015 */
[----:B------:R0:W4:Y:S04]  /*195e0*/  @!P3 LDG.E.U16 R31, desc[UR10][R46.64] ;  /* 0x0000000a2e1fb981 */ /* 0x000128000c1e1500 */
[----:B------:R-:W4:Y:S04]  /*195f0*/  LDL R20, [R1+0x79c] ;  /* 0x00079c0001147983 */ /* 0x000f280000100800 */
[----:B------:R-:W4:Y:S01]  /*19600*/  LDL R9, [R1+0x7a0] ;  /* 0x0007a00001097983 */ /* 0x000f220000100800 */
[----:B0-----:R-:W-:Y:S02]  /*19610*/  @!P1 IMAD.MOV.U32 R47, RZ, RZ, R40 ;  /* 0x000000ffff2f9224 */ /* 0x001fe400078e0028 */
[----:B---3--:R-:W-:-:S05]  /*19620*/  @!P1 IMAD.MOV.U32 R46, RZ, RZ, R22 ;  /* 0x000000ffff2e9224 */ /* 0x008fca00078e0016 */
[----:B------:R-:W3:Y:S01]  /*19630*/  @!P1 LDG.E.U16 R21, desc[UR10][R46.64] ;  /* 0x0000000a2e159981 */ /* 0x000ee2000c1e1500 */
[----:B------:R-:W-:-:S03]  /*19640*/  PRMT R8, RZ, 0x7610, R8 ;  /* 0x00007610ff087816 */ /* 0x000fc60000000008 */
[----:B--2---:R0:W-:Y:S04]  /*19650*/  STL [R1+0x5f0], R23 ;  /* 0x0005f01701007387 */ /* 0x0041e80000100800 */
[----:B----4-:R-:W2:Y:S01]  /*19660*/  @!P4 LDG.E.U16 R8, desc[UR10][R4.64] ;  /* 0x0000000a0408c981 */ /* 0x010ea2000c1e1500 */
[----:B0-----:R-:W0:Y:S02]  /*19670*/  S2R R23, SR_TID.X ;  /* 0x0000000000177919 */ /* 0x001e240000002100 */
[----:B0-----:R-:W-:-:S04]  /*19680*/  SHF.R.U32.HI R22, RZ, 0x6, R23 ;  /* 0x00000006ff167819 */ /* 0x001fc80000011617 */
[----:B------:R-:W-:-:S04]  /*19690*/  SGXT.U32 R22, R22, 0x1 ;  /* 0x000000011616781a */ /* 0x000fc80000000000 */
[----:B------:R-:W-:-:S04]  /*196a0*/  LOP3.LUT R22, R22, 0x9a, RZ, 0xfc, !PT ;  /* 0x0000009a16167812 */ /* 0x000fc800078efcff */
[----:B------:R-:W-:Y:S01]  /*196b0*/  ISETP.GE.AND P3, PT, R22, UR5, PT ;  /* 0x0000000516007c0c */ /* 0x000fe2000bf66270 */
[----:B---3--:R0:W-:Y:S04]  /*196c0*/  STL [R1+0x3b8], R21 ;  /* 0x0003b81501007387 */ /* 0x0081e80000100800 */
[----:B------:R-:W3:Y:S01]  /*196d0*/  LDL R22, [R1+0x7b8] ;  /* 0x0007b80001167983 */ /* 0x000ee20000100800 */
[----:B------:R-:W-:-:S03]  /*196e0*/  PRMT R11, RZ, 0x7610, R11 ;  /* 0x00007610ff0b7816 */ /* 0x000fc6000000000b */
[----:B------:R-:W4:Y:S01]  /*196f0*/  LDL R46, [R1+0x7ac] ;  /* 0x0007ac00012e7983 */ /* 0x000f220000100800 */
[----:B0-----:R-:W-:-:S03]  /*19700*/  SHF.R.U32.HI R21, RZ, 0x6, R23 ;  /* 0x00000006ff157819 */ /* 0x001fc60000011617 */
[----:B------:R-:W3:Y:S01]  /*19710*/  LDL R23, [R1+0x7b4] ;  /* 0x0007b40001177983 */ /* 0x000ee20000100800 */
[----:B------:R-:W-:-:S03]  /*19720*/  SGXT.U32 R21, R21, 0x1 ;  /* 0x000000011515781a */ /* 0x000fc60000000000 */
[----:B------:R-:W4:Y:S01]  /*19730*/  LDL R40, [R1+0x7b0] ;  /* 0x0007b00001287983 */ /* 0x000f220000100800 */
[----:B------:R-:W-:-:S04]  /*19740*/  LOP3.LUT R21, R21, 0x98, RZ, 0xfc, !PT ;  /* 0x0000009815157812 */ /* 0x000fc800078efcff */
[----:B------:R-:W-:Y:S02]  /*19750*/  ISETP.GE.AND P5, PT, R21, UR5, PT ;  /* 0x0000000515007c0c */ /* 0x000fe4000bfa6270 */
[----:B------:R-:W0:Y:S02]  /*19760*/  S2R R21, SR_TID.X ;  /* 0x0000000000157919 */ /* 0x000e240000002100 */
[----:B0-----:R-:W-:-:S04]  /*19770*/  SHF.R.U32.HI R21, RZ, 0x6, R21 ;  /* 0x00000006ff157819 */ /* 0x001fc80000011615 */
[----:B------:R-:W-:-:S04]  /*19780*/  SGXT.U32 R21, R21, 0x1 ;  /* 0x000000011515781a */ /* 0x000fc80000000000 */
[----:B------:R-:W-:-:S04]  /*19790*/  LOP3.LUT R21, R21, 0x9c, RZ, 0xfc, !PT ;  /* 0x0000009c15157812 */ /* 0x000fc800078efcff */
[----:B------:R-:W-:Y:S01]  /*197a0*/  ISETP.GE.AND P1, PT, R21, UR5, PT ;  /* 0x0000000515007c0c */ /* 0x000fe2000bf26270 */
[----:B------:R-:W-:Y:S02]  /*197b0*/  @!P0 IMAD.MOV.U32 R21, RZ, RZ, R20 ;  /* 0x000000ffff158224 */ /* 0x000fe400078e0014 */
[----:B------:R-:W-:Y:S02]  /*197c0*/  @!P0 IMAD.MOV.U32 R20, RZ, RZ, R9 ;  /* 0x000000ffff148224 */ /* 0x000fe400078e0009 */
[----:B------:R-:W0:Y:S03]  /*197d0*/  S2R R9, SR_TID.X ;  /* 0x0000000000097919 */ /* 0x000e260000002100 */
[----:B------:R-:W4:Y:S04]  /*197e0*/  @!P0 LDG.E.U16 R11, desc[UR10][R20.64] ;  /* 0x0000000a140b8981 */ /* 0x000f28000c1e1500 */
[----:B------:R-:W4:Y:S04]  /*197f0*/  LDL R21, [R1+0x7bc] ;  /* 0x0007bc0001157983 */ /* 0x000f280000100800 */
[----:B------:R-:W4:Y:S04]  /*19800*/  LDL R20, [R1+0x7c0] ;  /* 0x0007c00001147983 */ /* 0x000f280000100800 */
[----:B------:R-:W4:Y:S04]  /*19810*/  LDL.LU.64 R4, [R1+0x14f8] ;  /* 0x0014f80001047983 */ /* 0x000f280000300a00 */
[----:B--2---:R0:W-:Y:S02]  /*19820*/  STL [R1+0x5ec], R8 ;  /* 0x0005ec0801007387 */ /* 0x0041e40000100800 */
[----:B0-----:R-:W-:-:S04]  /*19830*/  SHF.R.U32.HI R8, RZ, 0x6, R9 ;  /* 0x00000006ff087819 */ /* 0x001fc80000011609 */
[----:B------:R-:W-:-:S04]  /*19840*/  SGXT.U32 R8, R8, 0x1 ;  /* 0x000000010808781a */ /* 0x000fc80000000000 */
[----:B------:R-:W-:Y:S02]  /*19850*/  LOP3.LUT R8, R8, 0x9e, RZ, 0xfc, !PT ;  /* 0x0000009e08087812 */ /* 0x000fe400078efcff */
[----:B------:R-:W-:Y:S02]  /*19860*/  SHF.R.U32.HI R47, RZ, 0x6, R9 ;  /* 0x00000006ff2f7819 */ /* 0x000fe40000011609 */
[----:B------:R-:W-:Y:S01]  /*19870*/  ISETP.GE.AND P0, PT, R8, UR5, PT ;  /* 0x0000000508007c0c */ /* 0x000fe2000bf06270 */
[----:B------:R-:W2:Y:S04]  /*19880*/  LDL R9, [R1+0x7c4] ;  /* 0x0007c40001097983 */ /* 0x000ea80000100800 */
[----:B------:R-:W2:Y:S01]  /*19890*/  LDL R8, [R1+0x7c8] ;  /* 0x0007c80001087983 */ /* 0x000ea20000100800 */
[----:B------:R-:W-:-:S06]  /*198a0*/  PRMT R6, RZ, 0x7610, R6 ;  /* 0x00007610ff067816 */ /* 0x000fcc0000000006 */
[----:B---3--:R-:W3:Y:S01]  /*198b0*/  @!P3 LDG.E.U16 R6, desc[UR10][R22.64] ;  /* 0x0000000a1606b981 */ /* 0x008ee2000c1e1500 */
[----:B------:R-:W-:-:S04]  /*198c0*/  SGXT.U32 R47, R47, 0x1 ;  /* 0x000000012f2f781a */ /* 0x000fc80000000000 */
[----:B------:R-:W-:Y:S02]  /*198d0*/  LOP3.LUT R47, R47, 0xa0, RZ, 0xfc, !PT ;  /* 0x000000a02f2f7812 */ /* 0x000fe400078efcff */
[----:B------:R-:W-:Y:S02]  /*198e0*/  PRMT R30, RZ, 0x7610, R30 ;  /* 0x00007610ff1e7816 */ /* 0x000fe4000000001e */
[----:B------:R-:W-:Y:S01]  /*198f0*/  ISETP.GE.AND P4, PT, R47, UR5, PT ;  /* 0x000000052f007c0c */ /* 0x000fe2000bf86270 */
[----:B----4-:R-:W-:Y:S02]  /*19900*/  @!P5 IMAD.MOV.U32 R47, RZ, RZ, R46 ;  /* 0x000000ffff2fd224 */ /* 0x010fe400078e002e */
[----:B------:R-:W-:Y:S01]  /*19910*/  @!P5 IMAD.MOV.U32 R46, RZ, RZ, R40 ;  /* 0x000000ffff2ed224 */ /* 0x000fe200078e0028 */
[----:B------:R-:W-:-:S04]  /*19920*/  PRMT R7, RZ, 0x7610, R7 ;  /* 0x00007610ff077816 */ /* 0x000fc80000000007 */
[----:B------:R2:W4:Y:S02]  /*19930*/  @!P5 LDG.E.U16 R30, desc[UR10][R46.64] ;  /* 0x0000000a2e1ed981 */ /* 0x000524000c1e1500 */
[----:B--2---:R-:W-:Y:S02]  /*19940*/  @!P0 IMAD.MOV.U32 R47, RZ, RZ, R9 ;  /* 0x000000ffff2f8224 */ /* 0x004fe400078e0009 */
[----:B------:R-:W-:-:S05]  /*19950*/  @!P0 IMAD.MOV.U32 R46, RZ, RZ, R8 ;  /* 0x000000ffff2e8224 */ /* 0x000fca00078e0008 */
[----:B------:R-:W2:Y:S01]  /*19960*/  @!P0 LDG.E.U16 R7, desc[UR10][R46.64] ;  /* 0x0000000a2e078981 */ /* 0x000ea2000c1e1500 */
[----:B------:R-:W-:-:S06]  /*19970*/  PRMT R4, RZ, 0x7610, R4 ;  /* 0x00007610ff047816 */ /* 0x000fcc0000000004 */
[----:B------:R0:W4:Y:S04]  /*19980*/  @!P1 LDG.E.U16 R4, desc[UR10][R20.64] ;  /* 0x0000000a14049981 */ /* 0x000128000c1e1500 */
[----:B---3--:R1:W-:Y:S04]  /*19990*/  STL [R1+0x3b0], R6 ;  /* 0x0003b00601007387 */ /* 0x0083e80000100800 */
[----:B------:R-:W3:Y:S04]  /*199a0*/  LDL R22, [R1+0x7d0] ;  /* 0x0007d00001167983 */ /* 0x000ee80000100800 */
[----:B------:R-:W4:Y:S04]  /*199b0*/  LDL R40, [R1+0x7cc] ;  /* 0x0007cc0001287983 */ /* 0x000f280000100800 */
[----:B------:R-:W4:Y:S01]  /*199c0*/  LDL R20, [R1+0x7ec] ;  /* 0x0007ec0001147983 */ /* 0x000f220000100800 */
[----:B-1----:R-:W1:Y:S01]  /*199d0*/  S2R R6, SR_TID.X ;  /* 0x0000000000067919 */ /* 0x002e620000002100 */
[----:B0-----:R-:W0:Y:S02]  /*199e0*/  S2R R21, SR_TID.X ;  /* 0x0000000000157919 */ /* 0x001e240000002100 */
[----:B------:R-:W4:Y:S04]  /*199f0*/  LDL R9, [R1+0x810] ;  /* 0x0008100001097983 */ /* 0x000f280000100800 */
[----:B------:R-:W4:Y:S01]  /*19a00*/  LDL R8, [R1+0x82c] ;  /* 0x00082c0001087983 */ /* 0x000f220000100800 */
        /* <DEDUP_REMOVED lines=9> */
[----:B------:R-:W-:Y:S02]  /*19aa0*/  LOP3.LUT R21, R21, 0xb8, RZ, 0xfc, !PT ;  /* 0x000000b815157812 */ /* 0x000fe400078efcff */
[----:B------:R-:W-:Y:S02]  /*19ab0*/  ISETP.GE.AND P3, PT, R6, UR5, PT ;  /* 0x0000000506007c0c */ /* 0x000fe4000bf66270 */
[----:B------:R-:W4:Y:S01]  /*19ac0*/  LDL R6, [R1+0x7f0] ;  /* 0x0007f00001067983 */ /* 0x000f220000100800 */
[----:B------:R-:W-:-:S03]  /*19ad0*/  ISETP.GE.AND P1, PT, R21, UR5, PT ;  /* 0x0000000515007c0c */ /* 0x000fc6000bf26270 */
[----:B------:R-:W4:Y:S01]  /*19ae0*/  LDL R21, [R1+0x80c] ;  /* 0x00080c0001157983 */ /* 0x000f220000100800 */
[----:B------:R-:W0:Y:S03]  /*19af0*/  S2R R23, SR_TID.X ;  /* 0x0000000000177919 */ /* 0x000e260000002100 */
[----:B--2---:R1:W-:Y:S04]  /*19b00*/  STL [R1+0x5e0], R7 ;  /* 0x0005e00701007387 */ /* 0x0043e80000100800 */
[----:B-1----:R-:W2:Y:S01]  /*19b10*/  LDL R7, [R1+0x830] ;  /* 0x0008300001077983 */ /* 0x002ea20000100800 */
[----:B------:R-:W-:Y:S01]  /*19b20*/  PRMT R29, RZ, 0x7610, R29 ;  /* 0x00007610ff1d7816 */ /* 0x000fe2000000001d */
[----:B---3--:R-:W-:Y:S01]  /*19b30*/  @!P4 IMAD.MOV.U32 R46, RZ, RZ, R22 ;  /* 0x000000ffff2ec224 */ /* 0x008fe200078e0016 */
[----:B0-----:R-:W-:-:S02]  /*19b40*/  SHF.R.U32.HI R22, RZ, 0x6, R23 ;  /* 0x00000006ff167819 */ /* 0x001fc40000011617 */
[----:B------:R-:W-:-:S04]  /*19b50*/  SHF.R.U32.HI R23, RZ, 0x6, R23 ;  /* 0x00000006ff177819 */ /* 0x000fc80000011617 */
[----:B------:R-:W-:-:S04]  /*19b60*/  SGXT.U32 R23, R23, 0x1 ;  /* 0x000000011717781a */ /* 0x000fc80000000000 */
[----:B------:R-:W-:Y:S01]  /*19b70*/  LOP3.LUT R23, R23, 0xc0, RZ, 0xfc, !PT ;  /* 0x000000c017177812 */ /* 0x000fe200078efcff */
[----:B----4-:R-:W-:Y:S02]  /*19b80*/  @!P4 IMAD.MOV.U32 R47, RZ, RZ, R40 ;  /* 0x000000ffff2fc224 */ /* 0x010fe400078e0028 */
[----:B------:R-:W3:Y:S01]  /*19b90*/  LDL R40, [R1+0x84c] ;  /* 0x00084c0001287983 */ /* 0x000ee20000100800 */
[----:B------:R-:W-:-:S03]  /*19ba0*/  ISETP.GE.AND P0, PT, R23, UR5, PT ;  /* 0x0000000517007c0c */ /* 0x000fc6000bf06270 */
[----:B------:R-:W4:Y:S04]  /*19bb0*/  LDL R23, [R1+0x850] ;  /* 0x0008500001177983 */ /* 0x000f280000100800 */
[----:B------:R0:W4:Y:S02]  /*19bc0*/  @!P4 LDG.E.U16 R29, desc[UR10][R46.64] ;  /* 0x0000000a2e1dc981 */ /* 0x000124000c1e1500 */
[----:B0-----:R-:W-:Y:S02]  /*19bd0*/  @!P5 IMAD.MOV.U32 R47, RZ, RZ, R20 ;  /* 0x000000ffff2fd224 */ /* 0x001fe400078e0014 */
[----:B------:R-:W4:Y:S01]  /*19be0*/  LDL R20, [R1+0x86c] ;  /* 0x00086c0001147983 */ /* 0x000f220000100800 */
[----:B------:R-:W-:Y:S02]  /*19bf0*/  PRMT R28, RZ, 0x7610, R28 ;  /* 0x00007610ff1c7816 */ /* 0x000fe4000000001c */
[----:B------:R-:W-:Y:S01]  /*19c00*/  SGXT.U32 R22, R22, 0x1 ;  /* 0x000000011616781a */ /* 0x000fe20000000000 */
[----:B------:R-:W-:-:S03]  /*19c10*/  @!P5 IMAD.MOV.U32 R46, RZ, RZ, R6 ;  /* 0x000000ffff2ed224 */ /* 0x000fc600078e0006 */
[----:B------:R-:W-:Y:S01]  /*19c20*/  LOP3.LUT R22, R22, 0xc8, RZ, 0xfc, !PT ;  /* 0x000000c816167812 */ /* 0x000fe200078efcff */
[----:B------:R-:W4:Y:S04]  /*19c30*/  LDL R6, [R1+0x870] ;  /* 0x0008700001067983 */ /* 0x000f280000100800 */
[----:B------:R0:W4:Y:S02]  /*19c40*/  @!P5 LDG.E.U16 R28, desc[UR10][R46.64] ;  /* 0x0000000a2e1cd981 */ /* 0x000124000c1e1500 */
[----:B0-----:R-:W-:Y:S02]  /*19c50*/  @!P3 IMAD.MOV.U32 R47, RZ, RZ, R21 ;  /* 0x000000ffff2fb224 */ /* 0x001fe400078e0015 */
[----:B------:R-:W0:Y:S01]  /*19c60*/  S2R R21, SR_TID.X ;  /* 0x0000000000157919 */ /* 0x000e220000002100 */
[----:B------:R-:W-:Y:S01]  /*19c70*/  @!P3 IMAD.MOV.U32 R46, RZ, RZ, R9 ;  /* 0x000000ffff2eb224 */ /* 0x000fe200078e0009 */
[----:B------:R-:W-:Y:S01]  /*19c80*/  ISETP.GE.AND P4, PT, R22, UR5, PT ;  /* 0x0000000516007c0c */ /* 0x000fe2000bf86270 */
[----:B------:R-:W-:Y:S01]  /*19c90*/  @!P1 IMAD.MOV.U32 R9, RZ, RZ, R8 ;  /* 0x000000ffff099224 */ /* 0x000fe200078e0008 */
[----:B------:R-:W4:Y:S01]  /*19ca0*/  LDL R22, [R1+0x88c] ;  /* 0x00088c0001167983 */ /* 0x000f220000100800 */
[----:B------:R-:W-:Y:S01]  /*19cb0*/  PRMT R26, RZ, 0x7610, R26 ;  /* 0x00007610ff1a7816 */ /* 0x000fe2000000001a */
[----:B--2---:R-:W-:Y:S01]  /*19cc0*/  @!P1 IMAD.MOV.U32 R8, RZ, RZ, R7 ;  /* 0x000000ffff089224 */ /* 0x004fe200078e0007 */
[----:B0-----:R-:W-:-:S02]  /*19cd0*/  SHF.R.U32.HI R7, RZ, 0x6, R21 ;  /* 0x00000006ff077819 */ /* 0x001fc40000011615 */
[----:B------:R-:W2:Y:S02]  /*19ce0*/  LDL R21, [R1+0x890] ;  /* 0x0008900001157983 */ /* 0x000ea40000100800 */
[----:B------:R-:W-:Y:S02]  /*19cf0*/  SGXT.U32 R7, R7, 0x1 ;  /* 0x000000010707781a */ /* 0x000fe40000000000 */
[----:B------:R-:W2:Y:S02]  /*19d00*/  @!P1 LDG.E.U16 R26, desc[UR10][R8.64] ;  /* 0x0000000a081a9981 */ /* 0x000ea4000c1e1500 */
[----:B------:R-:W-:-:S04]  /*19d10*/  LOP3.LUT R7, R7, 0xd0, RZ, 0xfc, !PT ;  /* 0x000000d007077812 */ /* 0x000fc800078efcff */
[----:B------:R-:W-:Y:S02]  /*19d20*/  ISETP.GE.AND P1, PT, R7, UR5, PT ;  /* 0x0000000507007c0c */ /* 0x000fe4000bf26270 */
[----:B------:R-:W0:Y:S01]  /*19d30*/  S2R R7, SR_TID.X ;  /* 0x0000000000077919 */ /* 0x000e220000002100 */
[----:B------:R-:W-:Y:S02]  /*19d40*/  PRMT R27, RZ, 0x7610, R27 ;  /* 0x00007610ff1b7816 */ /* 0x000fe4000000001b */
[----:B------:R-:W-:Y:S01]  /*19d50*/  PRMT R19, RZ, 0x7610, R19 ;  /* 0x00007610ff137816 */ /* 0x000fe20000000013 */
[----:B------:R-:W2:Y:S04]  /*19d60*/  LDL R9, [R1+0x8ac] ;  /* 0x0008ac0001097983 */ /* 0x000ea80000100800 */
[----:B------:R3:W2:Y:S04]  /*19d70*/  @!P3 LDG.E.U16 R27, desc[UR10][R46.64] ;  /* 0x0000000a2e1bb981 */ /* 0x0006a8000c1e1500 */
[----:B------:R-:W2:Y:S01]  /*19d80*/  LDL R8, [R1+0x8b0] ;  /* 0x0008b00001087983 */ /* 0x000ea20000100800 */
[----:B0-----:R-:W-:-:S04]  /*19d90*/  SHF.R.U32.HI R7, RZ, 0x6, R7 ;  /* 0x00000006ff077819 */ /* 0x001fc80000011607 */
[----:B------:R-:W-:-:S04]  /*19da0*/  SGXT.U32 R7, R7, 0x1 ;  /* 0x000000010707781a */ /* 0x000fc80000000000 */
[----:B------:R-:W-:Y:S01]  /*19db0*/  LOP3.LUT R7, R7, 0xd8, RZ, 0xfc, !PT ;  /* 0x000000d807077812 */ /* 0x000fe200078efcff */
[----:B---3--:R-:W-:Y:S01]  /*19dc0*/  @!P0 IMAD.MOV.U32 R47, RZ, RZ, R40 ;  /* 0x000000ffff2f8224 */ /* 0x008fe200078e0028 */
[----:B------:R-:W-:Y:S01]  /*19dd0*/  PRMT R17, RZ, 0x7610, R17 ;  /* 0x00007610ff117816 */ /* 0x000fe20000000011 */
[----:B------:R-:W3:Y:S01]  /*19de0*/  LDL R40, [R1+0x7d8] ;  /* 0x0007d80001287983 */ /* 0x000ee20000100800 */
[----:B----4-:R-:W-:-:S05]  /*19df0*/  @!P0 IMAD.MOV.U32 R46, RZ, RZ, R23 ;  /* 0x000000ffff2e8224 */ /* 0x010fca00078e0017 */
[----:B------:R0:W4:Y:S01]  /*19e00*/  @!P0 LDG.E.U16 R19, desc[UR10][R46.64] ;  /* 0x0000000a2e138981 */ /* 0x000122000c1e1500 */
[----:B------:R-:W-:-:S03]  /*19e10*/  ISETP.GE.AND P0, PT, R7, UR5, PT ;  /* 0x0000000507007c0c */ /* 0x000fc6000bf06270 */
[----:B------:R-:W3:Y:S01]  /*19e20*/  LDL R7, [R1+0x8d0] ;  /* 0x0008d00001077983 */ /* 0x000ee20000100800 */
[----:B0-----:R-:W-:-:S03]  /*19e30*/  @!P4 IMAD.MOV.U32 R47, RZ, RZ, R20 ;  /* 0x000000ffff2fc224 */ /* 0x001fc600078e0014 */
[----:B------:R-:W4:Y:S01]  /*19e40*/  LDL R20, [R1+0x8cc] ;  /* 0x0008cc0001147983 */ /* 0x000f220000100800 */
[----:B------:R-:W-:Y:S02]  /*19e50*/  @!P4 IMAD.MOV.U32 R46, RZ, RZ, R6 ;  /* 0x000000ffff2ec224 */ /* 0x000fe400078e0006 */
[----:B------:R-:W0:Y:S01]  /*19e60*/  S2R R6, SR_TID.X ;  /* 0x0000000000067919 */ /* 0x000e220000002100 */
[----:B------:R-:W-:Y:S02]  /*19e70*/  @!P1 IMAD.MOV.U32 R23, RZ, RZ, R22 ;  /* 0x000000ffff179224 */ /* 0x000fe400078e0016 */
[----:B--2---:R-:W-:Y:S02]  /*19e80*/  @!P1 IMAD.MOV.U32 R22, RZ, RZ, R21 ;  /* 0x000000ffff169224 */ /* 0x004fe400078e0015 */
[----:B------:R-:W2:Y:S04]  /*19e90*/  LDL R21, [R1+0x8f0] ;  /* 0x0008f00001157983 */ /* 0x000ea80000100800 */
[----:B------:R-:W2:Y:S04]  /*19ea0*/  @!P1 LDG.E.U16 R17, desc[UR10][R22.64] ;  /* 0x0000000a16119981 */ /* 0x000ea8000c1e1500 */
[----:B------:R-:W2:Y:S01]  /*19eb0*/  LDL R22, [R1+0x8ec] ;  /* 0x0008ec0001167983 */ /* 0x000ea20000100800 */
[----:B0-----:R-:W-:-:S04]  /*19ec0*/  SHF.R.U32.HI R6, RZ, 0x6, R6 ;  /* 0x00000006ff067819 */ /* 0x001fc80000011606 */
[----:B------:R-:W-:-:S04]  /*19ed0*/  SGXT.U32 R6, R6, 0x1 ;  /* 0x000000010606781a */ /* 0x000fc80000000000 */
[----:B------:R-:W-:Y:S02]  /*19ee0*/  LOP3.LUT R6, R6, 0xe0, RZ, 0xfc, !PT ;  /* 0x000000e006067812 */ /* 0x000fe400078efcff */
[----:B------:R-:W-:Y:S02]  /*19ef0*/  PRMT R18, RZ, 0x7610, R18 ;  /* 0x00007610ff127816 */ /* 0x000fe40000000012 */
[----:B------:R-:W-:Y:S02]  /*19f00*/  ISETP.GE.AND P1, PT, R6, UR5, PT ;  /* 0x0000000506007c0c */ /* 0x000fe4000bf26270 */
[----:B------:R-:W-:Y:S02]  /*19f10*/  PRMT R16, RZ, 0x7610, R16 ;  /* 0x00007610ff107816 */ /* 0x000fe40000000010 */
[----:B------:R0:W2:Y:S01]  /*19f20*/  @!P4 LDG.E.U16 R18, desc[UR10][R46.64] ;  /* 0x0000000a2e12c981 */ /* 0x0000a2000c1e1500 */
[----:B------:R-:W-:Y:S01]  /*19f30*/  PRMT R15, RZ, 0x7610, R15 ;  /* 0x00007610ff0f7816 */ /* 0x000fe2000000000f */
[----:B0-----:R-:W-:-:S02]  /*19f40*/  @!P0 IMAD.MOV.U32 R46, RZ, RZ, R8 ;  /* 0x000000ffff2e8224 */ /* 0x001fc400078e0008 */
[----:B------:R-:W-:Y:S01]  /*19f50*/  @!P0 IMAD.MOV.U32 R47, RZ, RZ, R9 ;  /* 0x000000ffff2f8224 */ /* 0x000fe200078e0009 */
[----:B------:R-:W0:Y:S04]  /*19f60*/  S2R R6, SR_TID.X ;  /* 0x0000000000067919 */ /* 0x000e280000002100 */
[----:B------:R3:W2:Y:S04]  /*19f70*/  @!P0 LDG.E.U16 R16, desc[UR10][R46.64] ;  /* 0x0000000a2e108981 */ /* 0x0006a8000c1e1500 */
[----:B------:R-:W2:Y:S04]  /*19f80*/  LDL R9, [R1+0x90c] ;  /* 0x00090c0001097983 */ /* 0x000ea80000100800 */
[----:B------:R-:W2:Y:S01]  /*19f90*/  LDL R8, [R1+0x910] ;  /* 0x0009100001087983 */ /* 0x000ea20000100800 */
[----:B0-----:R-:W-:-:S02]  /*19fa0*/  SHF.R.U32.HI R23, RZ, 0x6, R6 ;  /* 0x00000006ff177819 */ /* 0x001fc40000011606 */
[----:B------:R-:W-:-:S04]  /*19fb0*/  SHF.R.U32.HI R6, RZ, 0x6, R6 ;  /* 0x00000006ff067819 */ /* 0x000fc80000011606 */
[----:B------:R-:W-:-:S04]  /*19fc0*/  SGXT.U32 R6, R6, 0x1 ;  /* 0x000000010606781a */ /* 0x000fc80000000000 */
[----:B------:R-:W-:Y:S01]  /*19fd0*/  LOP3.LUT R6, R6, 0xf0, RZ, 0xfc, !PT ;  /* 0x000000f006067812 */ /* 0x000fe200078efcff */
[----:B---3--:R-:W-:Y:S02]  /*19fe0*/  @!P1 IMAD.MOV.U32 R46, RZ, RZ, R7 ;  /* 0x000000ffff2e9224 */ /* 0x008fe400078e0007 */
[----:B------:R-:W3:Y:S01]  /*19ff0*/  LDL R7, [R1+0x92c] ;  /* 0x00092c0001077983 */ /* 0x000ee20000100800 */
[----:B----4-:R-:W-:-:S05]  /*1a000*/  @!P1 IMAD.MOV.U32 R47, RZ, RZ, R20 ;  /* 0x000000ffff2f9224 */ /* 0x010fca00078e0014 */
[----:B------:R0:W4:Y:S04]  /*1a010*/  @!P1 LDG.E.U16 R15, desc[UR10][R46.64] ;  /* 0x0000000a2e0f9981 */ /* 0x000128000c1e1500 */
[----:B------:R-:W0:Y:S01]  /*1a020*/  LDL R46, [R1+0x7d4] ;  /* 0x0007d400012e7983 */ /* 0x000e220000100800 */
[----:B------:R-:W-:-:S03]  /*1a030*/  ISETP.GE.AND P1, PT, R6, UR5, PT ;  /* 0x0000000506007c0c */ /* 0x000fc6000bf26270 */
[----:B------:R-:W3:Y:S01]  /*1a040*/  LDL R6, [R1+0x930] ;  /* 0x0009300001067983 */ /* 0x000ee20000100800 */
[----:B------:R-:W-:-:S04]  /*1a050*/  SGXT.U32 R23, R23, 0x1 ;  /* 0x000000011717781a */ /* 0x000fc80000000000 */
[----:B------:R-:W-:Y:S01]  /*1a060*/  LOP3.LUT R23, R23, 0xe8, RZ, 0xfc, !PT ;  /* 0x000000e817177812 */ /* 0x000fe200078efcff */
[----:B------:R-:W1:Y:S03]  /*1a070*/  S2R R20, SR_TID.X ;  /* 0x0000000000147919 */ /* 0x000e660000002100 */
[----:B------:R-:W-:Y:S02]  /*1a080*/  ISETP.GE.AND P0, PT, R23, UR5, PT ;  /* 0x0000000517007c0c */ /* 0x000fe4000bf06270 */
[----:B------:R-:W-:Y:S02]  /*1a090*/  PRMT R14, RZ, 0x7610, R14 ;  /* 0x00007610ff0e7816 */ /* 0x000fe4000000000e */
[----:B-1----:R-:W-:-:S04]  /*1a0a0*/  SHF.R.U32.HI R20, RZ, 0x6, R20 ;  /* 0x00000006ff147819 */ /* 0x002fc80000011614 */
[----:B------:R-:W-:-:S04]  /*1a0b0*/  SGXT.U32 R20, R20, 0x1 ;  /* 0x000000011414781a */ /* 0x000fc80000000000 */
[----:B------:R-:W-:-:S04]  /*1a0c0*/  LOP3.LUT R20, R20, 0xf8, RZ, 0xfc, !PT ;  /* 0x000000f814147812 */ /* 0x000fc800078efcff */
[----:B------:R-:W-:Y:S01]  /*1a0d0*/  ISETP.GE.AND P3, PT, R20, UR5, PT ;  /* 0x0000000514007c0c */ /* 0x000fe2000bf66270 */
[----:B--2---:R-:W-:Y:S02]  /*1a0e0*/  @!P0 IMAD.MOV.U32 R23, RZ, RZ, R22 ;  /* 0x000000ffff178224 */ /* 0x004fe400078e0016 */
[----:B------:R-:W-:Y:S02]  /*1a0f0*/  @!P0 IMAD.MOV.U32 R22, RZ, RZ, R21 ;  /* 0x000000ffff168224 */ /* 0x000fe400078e0015 */
[----:B------:R-:W1:Y:S03]  /*1a100*/  S2R R21, SR_TID.X ;  /* 0x0000000000157919 */ /* 0x000e660000002100 */
[----:B------:R-:W2:Y:S01]  /*1a110*/  @!P0 LDG.E.U16 R14, desc[UR10][R22.64] ;  /* 0x0000000a160e8981 */ /* 0x000ea2000c1e1500 */
[----:B------:R-:W-:-:S03]  /*1a120*/  PRMT R24, RZ, 0x7610, R24 ;  /* 0x00007610ff187816 */ /* 0x000fc60000000018 */
[----:B------:R-:W2:Y:S04]  /*1a130*/  LDL R23, [R1+0x7dc] ;  /* 0x0007dc0001177983 */ /* 0x000ea80000100800 */
[----:B------:R-:W2:Y:S01]  /*1a140*/  LDL R22, [R1+0x7e0] ;  /* 0x0007e00001167983 */ /* 0x000ea20000100800 */
[----:B-1----:R-:W-:-:S04]  /*1a150*/  SHF.R.U32.HI R20, RZ, 0x6, R21 ;  /* 0x00000006ff147819 */ /* 0x002fc80000011615 */
[----:B------:R-:W-:-:S04]  /*1a160*/  SGXT.U32 R20, R20, 0x1 ;  /* 0x000000011414781a */ /* 0x000fc80000000000 */
[----:B------:R-:W-:-:S04]  /*1a170*/  LOP3.LUT R20, R20, 0xa2, RZ, 0xfc, !PT ;  /* 0x000000a214147812 */ /* 0x000fc800078efcff */
[----:B------:R-:W-:Y:S02]  /*1a180*/  ISETP.GE.AND P0, PT, R20, UR5, PT ;  /* 0x0000000514007c0c */ /* 0x000fe4000bf06270 */
[----:B------:R-:W-:Y:S02]  /*1a190*/  SHF.R.U32.HI R20, RZ, 0x6, R21 ;  /* 0x00000006ff147819 */ /* 0x000fe40000011615 */
[----:B------:R-:W-:Y:S02]  /*1a1a0*/  PRMT R13, RZ, 0x7610, R13 ;  /* 0x00007610ff0d7816 */ /* 0x000fe4000000000d */
[----:B------:R-:W-:Y:S02]  /*1a1b0*/  SGXT.U32 R20, R20, 0x1 ;  /* 0x000000011414781a */ /* 0x000fe40000000000 */
[----:B------:R-:W-:Y:S02]  /*1a1c0*/  PRMT R12, RZ, 0x7610, R12 ;  /* 0x00007610ff0c7816 */ /* 0x000fe4000000000c */
[----:B------:R-:W-:Y:S01]  /*1a1d0*/  LOP3.LUT R20, R20, 0xa4, RZ, 0xfc, !PT ;  /* 0x000000a414147812 */ /* 0x000fe200078efcff */
[----:B------:R-:W4:Y:S03]  /*1a1e0*/  @!P1 LDG.E.U16 R13, desc[UR10][R8.64] ;  /* 0x0000000a080d9981 */ /* 0x000f26000c1e1500 */
[----:B------:R-:W-:Y:S01]  /*1a1f0*/  ISETP.GE.AND P1, PT, R20, UR5, PT ;  /* 0x0000000514007c0c */ /* 0x000fe2000bf26270 */
[----:B------:R-:W4:Y:S01]  /*1a200*/  LDL.LU.64 R8, [R1+0x14f0] ;  /* 0x0014f00001087983 */ /* 0x000f220000300a00 */
[----:B0-----:R-:W-:-:S02]  /*1a210*/  @!P0 IMAD.MOV.U32 R47, RZ, RZ, R46 ;  /* 0x000000ffff2f8224 */ /* 0x001fc400078e002e */
[----:B------:R-:W-:Y:S01]  /*1a220*/  @!P0 IMAD.MOV.U32 R46, RZ, RZ, R40 ;  /* 0x000000ffff2e8224 */ /* 0x000fe200078e0028 */
[----:B---3--:R0:W3:Y:S04]  /*1a230*/  @!P3 LDG.E.U16 R12, desc[UR10][R6.64] ;  /* 0x0000000a060cb981 */ /* 0x0080e8000c1e1500 */
[----:B------:R-:W3:Y:S04]  /*1a240*/  @!P0 LDG.E.U16 R24, desc[UR10][R46.64] ;  /* 0x0000000a2e188981 */ /* 0x000ee8000c1e1500 */
[----:B------:R-:W4:Y:S04]  /*1a250*/  LDL.LU R6, [R1+0x14ec] ;  /* 0x0014ec0001067983 */ /* 0x000f280000300800 */
[----:B------:R-:W4:Y:S04]  /*1a260*/  LDL R21, [R1+0x7e4] ;  /* 0x0007e40001157983 */ /* 0x000f280000100800 */
[----:B------:R-:W4:Y:S01]  /*1a270*/  LDL R20, [R1+0x7e8] ;  /* 0x0007e80001147983 */ /* 0x000f220000100800 */
[----:B0-----:R-:W0:Y:S01]  /*1a280*/  S2R R7, SR_TID.X ;  /* 0x0000000000077919 */ /* 0x001e220000002100 */
[----:B------:R-:W-:-:S02]  /*1a290*/  PRMT R5, RZ, 0x7610, R5 ;  /* 0x00007610ff057816 */ /* 0x000fc40000000005 */
[----:B------:R-:W4:Y:S01]  /*1a2a0*/  LDL R46, [R1+0x7f4] ;  /* 0x0007f400012e7983 */ /* 0x000f220000100800 */
[----:B------:R-:W-:Y:S02]  /*1a2b0*/  PRMT R25, RZ, 0x7610, R25 ;  /* 0x00007610ff197816 */ /* 0x000fe40000000019 */
[----:B0-----:R-:W-:-:S04]  /*1a2c0*/  SHF.R.U32.HI R7, RZ, 0x6, R7 ;  /* 0x00000006ff077819 */ /* 0x001fc80000011607 */
[----:B------:R-:W-:-:S04]  /*1a2d0*/  SGXT.U32 R7, R7, 0x1 ;  /* 0x000000010707781a */ /* 0x000fc80000000000 */
[----:B------:R-:W-:-:S04]  /*1a2e0*/  LOP3.LUT R7, R7, 0xa6, RZ, 0xfc, !PT ;  /* 0x000000a607077812 */ /* 0x000fc800078efcff */
[----:B------:R-:W-:Y:S01]  /*1a2f0*/  ISETP.GE.AND P0, PT, R7, UR5, PT ;  /* 0x0000000507007c0c */ /* 0x000fe2000bf06270 */
[----:B--2---:R-:W2:Y:S04]  /*1a300*/  @!P1 LDG.E.U16 R5, desc[UR10][R22.64] ;  /* 0x0000000a16059981 */ /* 0x004ea8000c1e1500 */
[----:B---3--:R0:W-:Y:S04]  /*1a310*/  STL [R1+0x37c], R24 ;  /* 0x00037c1801007387 */ /* 0x0081e80000100800 */
[----:B0-----:R-:W3:Y:S04]  /*1a320*/  LDL R24, [R1+0x7f8] ;  /* 0x0007f80001187983 */ /* 0x001ee80000100800 */
[----:B----4-:R-:W4:Y:S01]  /*1a330*/  @!P0 LDG.E.U16 R25, desc[UR10][R20.64] ;  /* 0x0000000a14198981 */ /* 0x010f22000c1e1500 */
[----:B------:R-:W0:Y:S01]  /*1a340*/  S2R R7, SR_TID.X ;  /* 0x0000000000077919 */ /* 0x000e220000002100 */
[----:B------:R-:W-:-:S02]  /*1a350*/  PRMT R6, RZ, 0x7610, R6 ;  /* 0x00007610ff067816 */ /* 0x000fc40000000006 */
[----:B------:R-:W4:Y:S01]  /*1a360*/  LDL.LU R22, [R1+0x14e8] ;  /* 0x0014e80001167983 */ /* 0x000f220000300800 */
[----:B0-----:R-:W-:-:S04]  /*1a370*/  SHF.R.U32.HI R7, RZ, 0x6, R7 ;  /* 0x00000006ff077819 */ /* 0x001fc80000011607 */
[----:B------:R-:W-:-:S04]  /*1a380*/  SGXT.U32 R7, R7, 0x1 ;  /* 0x000000010707781a */ /* 0x000fc80000000000 */
[----:B------:R-:W-:-:S04]  /*1a390*/  LOP3.LUT R7, R7, 0xaa, RZ, 0xfc, !PT ;  /* 0x000000aa07077812 */ /* 0x000fc800078efcff */
[----:B------:R-:W-:-:S13]  /*1a3a0*/  ISETP.GE.AND P1, PT, R7, UR5, PT ;  /* 0x0000000507007c0c */ /* 0x000fda000bf26270 */
[----:B------:R-:W-:Y:S01]  /*1a3b0*/  @!P1 IMAD.MOV.U32 R47, RZ, RZ, R46 ;  /* 0x000000ffff2f9224 */ /* 0x000fe200078e002e */
[----:B--2---:R0:W-:Y:S04]  /*1a3c0*/  STL.64 [R1+0x10a0], R4 ;  /* 0x0010a00401007387 */ /* 0x0041e80000100a00 */
[----:B------:R-:W2:Y:S04]  /*1a3d0*/  LDL R7, [R1+0x7fc] ;  /* 0x0007fc0001077983 */ /* 0x000ea80000100800 */
[----:B0-----:R-:W2:Y:S04]  /*1a3e0*/  LDL R5, [R1+0x800] ;  /* 0x0008000001057983 */ /* 0x001ea80000100800 */
[----:B------:R-:W2:Y:S04]  /*1a3f0*/  LDL.LU.64 R20, [R1+0x14e0] ;  /* 0x0014e00001147983 */ /* 0x000ea80000300a00 */
[----:B------:R-:W2:Y:S01]  /*1a400*/  LDL R40, [R1+0x804] ;  /* 0x0008040001287983 */ /* 0x000ea20000100800 */
[----:B---3--:R-:W-:-:S05]  /*1a410*/  @!P1 IMAD.MOV.U32 R46, RZ, RZ, R24 ;  /* 0x000000ffff2e9224 */ /* 0x008fca00078e0018 */
[----:B------:R2:W3:Y:S04]  /*1a420*/  @!P1 LDG.E.U16 R6, desc[UR10][R46.64] ;  /* 0x0000000a2e069981 */ /* 0x0004e8000c1e1500 */
[----:B----4-:R0:W-:Y:S04]  /*1a430*/  STL [R1+0x5c8], R25 ;  /* 0x0005c81901007387 */ /* 0x0101e80000100800 */
[----:B0-----:R-:W4:Y:S01]  /*1a440*/  LDL R25, [R1+0x808] ;  /* 0x0008080001197983 */ /* 0x001f220000100800 */
[----:B------:R-:W0:Y:S02]  /*1a450*/  S2R R23, SR_TID.X ;  /* 0x0000000000177919 */ /* 0x000e240000002100 */
[----:B0-----:R-:W-:-:S04]  /*1a460*/  SHF.R.U32.HI R23, RZ, 0x6, R23 ;  /* 0x00000006ff177819 */ /* 0x001fc80000011617 */
[----:B------:R-:W-:-:S04]  /*1a470*/  SGXT.U32 R23, R23, 0x1 ;  /* 0x000000011717781a */ /* 0x000fc80000000000 */
[----:B------:R-:W-:-:S04]  /*1a480*/  LOP3.LUT R23, R23, 0xac, RZ, 0xfc, !PT ;  /* 0x000000ac17177812 */ /* 0x000fc800078efcff */
[----:B------:R-:W-:Y:S02]  /*1a490*/  ISETP.GE.AND P0, PT, R23, UR5, PT ;  /* 0x0000000517007c0c */ /* 0x000fe4000bf06270 */
[----:B------:R-:W0:Y:S11]  /*1a4a0*/  S2R R23, SR_TID.X ;  /* 0x0000000000177919 */ /* 0x000e360000002100 */
[----:B--2---:R-:W-:-:S02]  /*1a4b0*/  @!P0 IMAD.MOV.U32 R47, RZ, RZ, R7 ;  /* 0x000000ffff2f8224 */ /* 0x004fc400078e0007 */
[----:B------:R-:W-:Y:S01]  /*1a4c0*/  @!P0 IMAD.MOV.U32 R46, RZ, RZ, R5 ;  /* 0x000000ffff2e8224 */ /* 0x000fe200078e0005 */
[----:B------:R-:W-:-:S06]  /*1a4d0*/  PRMT R20, RZ, 0x7610, R20 ;  /* 0x00007610ff147816 */ /* 0x000fcc0000000014 */
[----:B------:R1:W2:Y:S01]  /*1a4e0*/  @!P0 LDG.E.U16 R20, desc[UR10][R46.64] ;  /* 0x0000000a2e148981 */ /* 0x0002a2000c1e1500 */
[----:B0-----:R-:W-:Y:S01]  /*1a4f0*/  SHF.R.U32.HI R23, RZ, 0x6, R23 ;  /* 0x00000006ff177819 */ /* 0x001fe20000011617 */
[----:B-1----:R-:W0:Y:S03]  /*1a500*/  S2R R47, SR_TID.X ;  /* 0x00000000002f7919 */ /* 0x002e260000002100 */
[----:B------:R-:W-:-:S04]  /*1a510*/  SGXT.U32 R23, R23, 0x1 ;  /* 0x000000011717781a */ /* 0x000fc80000000000 */
[----:B------:R-:W-:-:S04]  /*1a520*/  LOP3.LUT R23, R23, 0xae, RZ, 0xfc, !PT ;  /* 0x000000ae17177812 */ /* 0x000fc800078efcff */
[----:B------:R-:W-:Y:S02]  /*1a530*/  ISETP.GE.AND P1, PT, R23, UR5, PT ;  /* 0x0000000517007c0c */ /* 0x000fe4000bf26270 */
[----:B------:R-:W-:Y:S02]  /*1a540*/  PRMT R22, RZ, 0x7610, R22 ;  /* 0x00007610ff167816 */ /* 0x000fe40000000016 */
[----:B0-----:R-:W-:-:S09]  /*1a550*/  SHF.R.U32.HI R5, RZ, 0x6, R47 ;  /* 0x00000006ff057819 */ /* 0x001fd2000001162f */
[----:B------:R-:W-:Y:S01]  /*1a560*/  @!P1 IMAD.MOV.U32 R47, RZ, RZ, R40 ;  /* 0x000000ffff2f9224 */ /* 0x000fe200078e0028 */
[----:B---3--:R0:W-:Y:S04]  /*1a570*/  STL [R1+0x378], R6 ;  /* 0x0003780601007387 */ /* 0x0081e80000100800 */
[----:B------:R-:W3:Y:S04]  /*1a580*/  LDL R24, [R1+0x814] ;  /* 0x0008140001187983 */ /* 0x000ee80000100800 */
[----:B------:R-:W2:Y:S01]  /*1a590*/  LDL R23, [R1+0x818] ;  /* 0x0008180001177983 */ /* 0x000ea20000100800 */
[----:B0-----:R-:W0:Y:S01]  /*1a5a0*/  S2R R6, SR_TID.X ;  /* 0x0000000000067919 */ /* 0x001e220000002100 */
[----:B----4-:R-:W-:-:S02]  /*1a5b0*/  @!P1 IMAD.MOV.U32 R46, RZ, RZ, R25 ;  /* 0x000000ffff2e9224 */ /* 0x010fc400078e0019 */
[----:B------:R-:W4:Y:S04]  /*1a5c0*/  LDL R7, [R1+0x81c] ;  /* 0x00081c0001077983 */ /* 0x000f280000100800 */
[----:B------:R-:W4:Y:S01]  /*1a5d0*/  @!P1 LDG.E.U16 R22, desc[UR10][R46.64] ;  /* 0x0000000a2e169981 */ /* 0x000f22000c1e1500 */
[----:B------:R-:W-:Y:S02]  /*1a5e0*/  SGXT.U32 R5, R5, 0x1 ;  /* 0x000000010505781a */ /* 0x000fe40000000000 */
[----:B------:R-:W-:Y:S01]  /*1a5f0*/  PRMT R8, RZ, 0x7610, R8 ;  /* 0x00007610ff087816 */ /* 0x000fe20000000008 */
[----:B------:R-:W4:Y:S01]  /*1a600*/  LDL R40, [R1+0x824] ;  /* 0x0008240001287983 */ /* 0x000f220000100800 */
[----:B0-----:R-:W-:-:S04]  /*1a610*/  SHF.R.U32.HI R6, RZ, 0x6, R6 ;  /* 0x00000006ff067819 */ /* 0x001fc80000011606 */
[----:B------:R-:W-:-:S04]  /*1a620*/  SGXT.U32 R6, R6, 0x1 ;  /* 0x000000010606781a */ /* 0x000fc80000000000 */
[----:B------:R-:W-:-:S04]  /*1a630*/  LOP3.LUT R6, R6, 0xb2, RZ, 0xfc, !PT ;  /* 0x000000b206067812 */ /* 0x000fc800078efcff */
[----:B------:R-:W-:Y:S02]  /*1a640*/  ISETP.GE.AND P0, PT, R6, UR5, PT ;  /* 0x0000000506007c0c */ /* 0x000fe4000bf06270 */
[----:B------:R-:W4:Y:S01]  /*1a650*/  LDL R6, [R1+0x820] ;  /* 0x0008200001067983 */ /* 0x000f220000100800 */
[----:B------:R-:W0:Y:S01]  /*1a660*/  S2R R25, SR_TID.X ;  /* 0x0000000000197919 */ /* 0x000e220000002100 */
[----:B------:R-:W-:-:S04]  /*1a670*/  LOP3.LUT R5, R5, 0xb4, RZ, 0xfc, !PT ;  /* 0x000000b405057812 */ /* 0x000fc800078efcff */
[----:B------:R-:W-:Y:S02]  /*1a680*/  ISETP.GE.AND P1, PT, R5, UR5, PT ;  /* 0x0000000505007c0c */ /* 0x000fe4000bf26270 */
[----:B------:R-:W-:Y:S02]  /*1a690*/  PRMT R21, RZ, 0x7610, R21 ;  /* 0x00007610ff157816 */ /* 0x000fe40000000015 */
[----:B0-----:R-:W-:Y:S01]  /*1a6a0*/  SHF.R.U32.HI R5, RZ, 0x6, R25 ;  /* 0x00000006ff057819 */ /* 0x001fe20000011619 */
[----:B---3--:R-:W-:Y:S02]  /*1a6b0*/  @!P0 IMAD.MOV.U32 R25, RZ, RZ, R24 ;  /* 0x000000ffff198224 */ /* 0x008fe400078e0018 */
[----:B--2---:R-:W-:-:S05]  /*1a6c0*/  @!P0 IMAD.MOV.U32 R24, RZ, RZ, R23 ;  /* 0x000000ffff188224 */ /* 0x004fca00078e0017 */
[----:B------:R0:W2:Y:S04]  /*1a6d0*/  @!P0 LDG.E.U16 R8, desc[UR10][R24.64] ;  /* 0x0000000a18088981 */ /* 0x0000a8000c1e1500 */
[----:B----4-:R1:W-:Y:S04]  /*1a6e0*/  STL [R1+0x4b4], R22 ;  /* 0x0004b41601007387 */ /* 0x0103e80000100800 */
[----:B------:R-:W3:Y:S04]  /*1a6f0*/  LDL R25, [R1+0x834] ;  /* 0x0008340001197983 */ /* 0x000ee80000100800 */
[----:B------:R-:W4:Y:S04]  /*1a700*/  LDL R23, [R1+0x838] ;  /* 0x0008380001177983 */ /* 0x000f280000100800 */
[----:B-1----:R-:W3:Y:S04]  /*1a710*/  LDL R22, [R1+0x828] ;  /* 0x0008280001167983 */ /* 0x002ee80000100800 */
[----:B------:R-:W4:Y:S01]  /*1a720*/  @!P1 LDG.E.U16 R21, desc[UR10][R6.64] ;  /* 0x0000000a06159981 */ /* 0x000f22000c1e1500 */
[----:B0-----:R-:W0:Y:S01]  /*1a730*/  S2R R24, SR_TID.X ;  /* 0x0000000000187919 */ /* 0x001e220000002100 */
[----:B------:R-:W-:-:S04]  /*1a740*/  SGXT.U32 R5, R5, 0x1 ;  /* 0x000000010505781a */ /* 0x000fc80000000000 */
[----:B------:R-:W-:-:S04]  /*1a750*/  LOP3.LUT R5, R5, 0xb6, RZ, 0xfc, !PT ;  /* 0x000000b605057812 */ /* 0x000fc800078efcff */
[----:B------:R-:W-:Y:S02]  /*1a760*/  ISETP.GE.AND P0, PT, R5, UR5, PT ;  /* 0x0000000505007c0c */ /* 0x000fe4000bf06270 */
[----:B0-----:R-:W-:-:S04]  /*1a770*/  SHF.R.U32.HI R46, RZ, 0x6, R24 ;  /* 0x00000006ff2e7819 */ /* 0x001fc80000011618 */
[----:B------:R-:W-:-:S04]  /*1a780*/  SGXT.U32 R46, R46, 0x1 ;  /* 0x000000012e2e781a */ /* 0x000fc80000000000 */
[----:B------:R-:W-:-:S03]  /*1a790*/  LOP3.LUT R46, R46, 0xba, RZ, 0xfc, !PT ;  /* 0x000000ba2e2e7812 */ /* 0x000fc600078efcff */
[----:B------:R-:W-:Y:S01]  /*1a7a0*/  @!P0 IMAD.MOV.U32 R47, RZ, RZ, R40 ;  /* 0x000000ffff2f8224 */ /* 0x000fe200078e0028 */
[----:B------:R-:W-:Y:S01]  /*1a7b0*/  ISETP.GE.AND P1, PT, R46, UR5, PT ;  /* 0x000000052e007c0c */ /* 0x000fe2000bf26270 */
[----:B--2---:R0:W-:Y:S04]  /*1a7c0*/  STL [R1+0x374], R8 ;  /* 0x0003740801007387 */ /* 0x0041e80000100800 */
[----:B------:R-:W2:Y:S04]  /*1a7d0*/  LDL R5, [R1+0x840] ;  /* 0x0008400001057983 */ /* 0x000ea80000100800 */
[----:B0-----:R-:W2:Y:S04]  /*1a7e0*/  LDL R8, [R1+0x83c] ;  /* 0x00083c0001087983 */ /* 0x001ea80000100800 */
[----:B------:R-:W2:Y:S01]  /*1a7f0*/  LDL.LU.64 R6, [R1+0x14d8] ;  /* 0x0014d80001067983 */ /* 0x000ea20000300a00 */
[----:B---3--:R-:W-:-:S03]  /*1a800*/  @!P0 IMAD.MOV.U32 R46, RZ, RZ, R22 ;  /* 0x000000ffff2e8224 */ /* 0x008fc600078e0016 */
[----:B----4-:R0:W-:Y:S02]  /*1a810*/  STL.64 [R1+0x10a8], R20 ;  /* 0x0010a81401007387 */ /* 0x0101e40000100a00 */
[----:B0-----:R-:W-:-:S06]  /*1a820*/  PRMT R21, RZ, 0x7610, R21 ;  /* 0x00007610ff157816 */ /* 0x001fcc0000000015 */
[----:B------:R0:W3:Y:S01]  /*1a830*/  @!P0 LDG.E.U16 R21, desc[UR10][R46.64] ;  /* 0x0000000a2e158981 */ /* 0x0000e2000c1e1500 */
[----:B------:R-:W-:Y:S01]  /*1a840*/  PRMT R20, RZ, 0x7610, R20 ;  /* 0x00007610ff147816 */ /* 0x000fe20000000014 */
[----:B0-----:R-:W-:Y:S02]  /*1a850*/  @!P1 IMAD.MOV.U32 R46, RZ, RZ, R23 ;  /* 0x000000ffff2e9224 */ /* 0x001fe400078e0017 */
[----:B------:R-:W-:-:S05]  /*1a860*/  @!P1 IMAD.MOV.U32 R47, RZ, RZ, R25 ;  /* 0x000000ffff2f9224 */ /* 0x000fca00078e0019 */
[----:B------:R2:W4:Y:S01]  /*1a870*/  @!P1 LDG.E.U16 R20, desc[UR10][R46.64] ;  /* 0x0000000a2e149981 */ /* 0x000522000c1e1500 */
[----:B------:R-:W-:-:S04]  /*1a880*/  SHF.R.U32.HI R24, RZ, 0x6, R24 ;  /* 0x00000006ff187819 */ /* 0x000fc80000011618 */
[----:B------:R-:W-:-:S04]  /*1a890*/  SGXT.U32 R24, R24, 0x1 ;  /* 0x000000011818781a */ /* 0x000fc80000000000 */
[----:B------:R-:W-:-:S04]  /*1a8a0*/  LOP3.LUT R24, R24, 0xbc, RZ, 0xfc, !PT ;  /* 0x000000bc18187812 */ /* 0x000fc800078efcff */
[----:B------:R-:W-:Y:S02]  /*1a8b0*/  ISETP.GE.AND P0, PT, R24, UR5, PT ;  /* 0x0000000518007c0c */ /* 0x000fe4000bf06270 */
[----:B------:R-:W4:Y:S01]  /*1a8c0*/  LDL R24, [R1+0x844] ;  /* 0x0008440001187983 */ /* 0x000f220000100800 */
[----:B------:R-:W0:Y:S03]  /*1a8d0*/  S2R R22, SR_TID.X ;  /* 0x0000000000167919 */ /* 0x000e260000002100 */
[----:B---3--:R1:W-:Y:S01]  /*1a8e0*/  STL [R1+0x4ac], R21 ;  /* 0x0004ac1501007387 */ /* 0x0083e20000100800 */
[----:B0-----:R-:W-:-:S06]  /*1a8f0*/  SHF.R.U32.HI R22, RZ, 0x6, R22 ;  /* 0x00000006ff167819 */ /* 0x001fcc0000011616 */
[----:B--2---:R-:W-:Y:S01]  /*1a900*/  @!P0 IMAD.MOV.U32 R46, RZ, RZ, R5 ;  /* 0x000000ffff2e8224 */ /* 0x004fe200078e0005 */
[----:B------:R-:W-:Y:S01]  /*1a910*/  PRMT R6, RZ, 0x7610, R6 ;  /* 0x00007610ff067816 */ /* 0x000fe20000000006 */
[----:B------:R-:W-:Y:S01]  /*1a920*/  @!P0 IMAD.MOV.U32 R47, RZ, RZ, R8 ;  /* 0x000000ffff2f8224 */ /* 0x000fe200078e0008 */
[----:B------:R-:W2:Y:S04]  /*1a930*/  LDL R23, [R1+0x854] ;  /* 0x0008540001177983 */ /* 0x000ea80000100800 */
[----:B-1----:R-:W3:Y:S01]  /*1a940*/  LDL R21, [R1+0x848] ;  /* 0x0008480001157983 */ /* 0x002ee20000100800 */
[----:B------:R-:W-:-:S03]  /*1a950*/  SGXT.U32 R22, R22, 0x1 ;  /* 0x000000011616781a */ /* 0x000fc60000000000 */
[----:B------:R0:W2:Y:S01]  /*1a960*/  @!P0 LDG.E.U16 R6, desc[UR10][R46.64] ;  /* 0x0000000a2e068981 */ /* 0x0000a2000c1e1500 */
[----:B------:R-:W-:-:S04]  /*1a970*/  LOP3.LUT R22, R22, 0xbe, RZ, 0xfc, !PT ;  /* 0x000000be16167812 */ /* 0x000fc800078efcff */
[----:B------:R-:W-:Y:S02]  /*1a980*/  ISETP.GE.AND P1, PT, R22, UR5, PT ;  /* 0x0000000516007c0c */ /* 0x000fe4000bf26270 */
[----:B------:R-:W2:Y:S04]  /*1a990*/  LDL R22, [R1+0x858] ;  /* 0x0008580001167983 */ /* 0x000ea80000100800 */
[----:B----4-:R1:W-:Y:S04]  /*1a9a0*/  STL [R1+0x370], R20 ;  /* 0x0003701401007387 */ /* 0x0103e80000100800 */
[----:B------:R-:W4:Y:S04]  /*1a9b0*/  LDL R5, [R1+0x860] ;  /* 0x0008600001057983 */ /* 0x000f280000100800 */
[----:B-1----:R-:W2:Y:S04]  /*1a9c0*/  LDL R20, [R1+0x85c] ;  /* 0x00085c0001147983 */ /* 0x002ea80000100800 */
[----:B------:R-:W2:Y:S01]  /*1a9d0*/  LDL.LU R46, [R1+0x14d4] ;  /* 0x0014d400012e7983 */ /* 0x000ea20000300800 */
[----:B------:R-:W1:Y:S01]  /*1a9e0*/  S2R R8, SR_TID.X ;  /* 0x0000000000087919 */ /* 0x000e620000002100 */
[----:B------:R-:W-:-:S02]  /*1a9f0*/  PRMT R9, RZ, 0x7610, R9 ;  /* 0x00007610ff097816 */ /* 0x000fc40000000009 */
[----:B-1----:R-:W-:-:S04]  /*1aa00*/  SHF.R.U32.HI R25, RZ, 0x6, R8 ;  /* 0x00000006ff197819 */ /* 0x002fc80000011608 */
[----:B------:R-:W-:-:S04]  /*1aa10*/  SGXT.U32 R25, R25, 0x1 ;  /* 0x000000011919781a */ /* 0x000fc80000000000 */
[----:B------:R-:W-:-:S04]  /*1aa20*/  LOP3.LUT R25, R25, 0xc2, RZ, 0xfc, !PT ;  /* 0x000000c219197812 */ /* 0x000fc800078efcff */
[----:B------:R-:W-:Y:S01]  /*1aa30*/  ISETP.GE.AND P0, PT, R25, UR5, PT ;  /* 0x0000000519007c0c */ /* 0x000fe2000bf06270 */
[----:B------:R-:W-:Y:S01]  /*1aa40*/  @!P1 IMAD.MOV.U32 R25, RZ, RZ, R24 ;  /* 0x000000ffff199224 */ /* 0x000fe200078e0018 */
[----:B0-----:R-:W0:Y:S01]  /*1aa50*/  S2R R47, SR_TID.X ;  /* 0x00000000002f7919 */ /* 0x001e220000002100 */
[----:B---3--:R-:W-:-:S05]  /*1aa60*/  @!P1 IMAD.MOV.U32 R24, RZ, RZ, R21 ;  /* 0x000000ffff189224 */ /* 0x008fca00078e0015 */
[----:B------:R-:W3:Y:S01]  /*1aa70*/  @!P1 LDG.E.U16 R9, desc[UR10][R24.64] ;  /* 0x0000000a18099981 */ /* 0x000ee2000c1e1500 */
[----:B------:R-:W-:-:S04]  /*1aa80*/  SHF.R.U32.HI R8, RZ, 0x6, R8 ;  /* 0x00000006ff087819 */ /* 0x000fc80000011608 */
[----:B------:R-:W-:-:S04]  /*1aa90*/  SGXT.U32 R8, R8, 0x1 ;  /* 0x000000010808781a */ /* 0x000fc80000000000 */
[----:B------:R-:W-:Y:S01]  /*1aaa0*/  LOP3.LUT R8, R8, 0xc4, RZ, 0xfc, !PT ;  /* 0x000000c408087812 */ /* 0x000fe200078efcff */
[----:B------:R-:W3:Y:S01]  /*1aab0*/  LDL.LU R24, [R1+0x14d0] ;  /* 0x0014d00001187983 */ /* 0x000ee20000300800 */
[----:B0-----:R-:W-:Y:S02]  /*1aac0*/  SHF.R.U32.HI R21, RZ, 0x6, R47 ;  /* 0x00000006ff157819 */ /* 0x001fe4000001162f */
[----:B------:R-:W-:Y:S01]  /*1aad0*/  ISETP.GE.AND P1, PT, R8, UR5, PT ;  /* 0x0000000508007c0c */ /* 0x000fe2000bf26270 */
[----:B------:R-:W3:Y:S01]  /*1aae0*/  LDL R40, [R1+0x864] ;  /* 0x0008640001287983 */ /* 0x000ee20000100800 */
[----:B------:R-:W-:Y:S02]  /*1aaf0*/  SGXT.U32 R21, R21, 0x1 ;  /* 0x000000011515781a */ /* 0x000fe40000000000 */
[----:B------:R-:W-:Y:S01]  /*1ab00*/  PRMT R7, RZ, 0x7610, R7 ;  /* 0x00007610ff077816 */ /* 0x000fe20000000007 */
[----:B------:R-:W3:Y:S01]  /*1ab10*/  LDL R25, [R1+0x868] ;  /* 0x0008680001197983 */ /* 0x000ee20000100800 */
[----:B------:R-:W-:-:S02]  /*1ab20*/  LOP3.LUT R21, R21, 0xc6, RZ, 0xfc, !PT ;  /* 0x000000c615157812 */ /* 0x000fc400078efcff */
[----:B--2---:R-:W-:-:S06]  /*1ab30*/  PRMT R46, RZ, 0x7610, R46 ;  /* 0x00007610ff2e7816 */ /* 0x004fcc000000002e */
[----:B------:R-:W2:Y:S01]  /*1ab40*/  @!P0 LDG.E.U16 R46, desc[UR10][R22.64] ;  /* 0x0000000a162e8981 */ /* 0x000ea2000c1e1500 */
[----:B------:R-:W-:Y:S01]  /*1ab50*/  ISETP.GE.AND P0, PT, R21, UR5, PT ;  /* 0x0000000515007c0c */ /* 0x000fe2000bf06270 */
[----:B------:R-:W-:Y:S02]  /*1ab60*/  @!P1 IMAD.MOV.U32 R21, RZ, RZ, R20 ;  /* 0x000000ffff159224 */ /* 0x000fe400078e0014 */
[----:B----4-:R-:W-:-:S05]  /*1ab70*/  @!P1 IMAD.MOV.U32 R20, RZ, RZ, R5 ;  /* 0x000000ffff149224 */ /* 0x010fca00078e0005 */
[----:B------:R0:W4:Y:S02]  /*1ab80*/  @!P1 LDG.E.U16 R7, desc[UR10][R20.64] ;  /* 0x0000000a14079981 */ /* 0x000124000c1e1500 */
[----:B0-----:R-:W-:Y:S02]  /*1ab90*/  SHF.R.U32.HI R21, RZ, 0x6, R47 ;  /* 0x00000006ff157819 */ /* 0x001fe4000001162f */
[----:B---3--:R0:W-:Y:S04]  /*1aba0*/  STL [R1+0x4a4], R9 ;  /* 0x0004a40901007387 */ /* 0x0081e80000100800 */
[----:B------:R-:W3:Y:S04]  /*1abb0*/  LDL R8, [R1+0x878] ;  /* 0x0008780001087983 */ /* 0x000ee80000100800 */
[----:B0-----:R-:W3:Y:S01]  /*1abc0*/  LDL R9, [R1+0x874] ;  /* 0x0008740001097983 */ /* 0x001ee20000100800 */
[----:B------:R-:W-:-:S03]  /*1abd0*/  SGXT.U32 R21, R21, 0x1 ;  /* 0x000000011515781a */ /* 0x000fc60000000000 */
[----:B------:R-:W3:Y:S01]  /*1abe0*/  LDL.LU.64 R22, [R1+0x14c8] ;  /* 0x0014c80001167983 */ /* 0x000ee20000300a00 */
[----:B------:R-:W-:-:S03]  /*1abf0*/  LOP3.LUT R21, R21, 0xca, RZ, 0xfc, !PT ;  /* 0x000000ca15157812 */ /* 0x000fc600078efcff */
[----:B------:R-:W3:Y:S01]  /*1ac00*/  LDL R20, [R1+0x87c] ;  /* 0x00087c0001147983 */ /* 0x000ee20000100800 */
[----:B------:R-:W-:-:S03]  /*1ac10*/  ISETP.GE.AND P1, PT, R21, UR5, PT ;  /* 0x0000000515007c0c */ /* 0x000fc6000bf26270 */
[----:B------:R-:W3:Y:S01]  /*1ac20*/  LDL R5, [R1+0x880] ;  /* 0x0008800001057983 */ /* 0x000ee20000100800 */
[----:B------:R-:W-:Y:S02]  /*1ac30*/  PRMT R24, RZ, 0x7610, R24 ;  /* 0x00007610ff187816 */ /* 0x000fe40000000018 */
[----:B------:R-:W-:Y:S01]  /*1ac40*/  SHF.R.U32.HI R21, RZ, 0x6, R47 ;  /* 0x00000006ff157819 */ /* 0x000fe2000001162f */
[----:B------:R-:W-:Y:S01]  /*1ac50*/  @!P0 IMAD.MOV.U32 R47, RZ, RZ, R40 ;  /* 0x000000ffff2f8224 */ /* 0x000fe200078e0028 */
[----:B----4-:R-:W-:Y:S04]  /*1ac60*/  STL.64 [R1+0x10b0], R6 ;  /* 0x0010b00601007387 */ /* 0x010fe80000100a00 */
[----:B--2---:R0:W-:Y:S01]  /*1ac70*/  STL [R1+0x36c], R46 ;  /* 0x00036c2e01007387 */ /* 0x0041e20000100800 */
[----:B------:R-:W-:-:S03]  /*1ac80*/  SGXT.U32 R21, R21, 0x1 ;  /* 0x000000011515781a */ /* 0x000fc60000000000 */
[----:B------:R-:W2:Y:S01]  /*1ac90*/  LDL R40, [R1+0x894] ;  /* 0x0008940001287983 */ /* 0x000ea20000100800 */
[----:B0-----:R-:W-:-:S05]  /*1aca0*/  @!P0 IMAD.MOV.U32 R46, RZ, RZ, R25 ;  /* 0x000000ffff2e8224 */ /* 0x001fca00078e0019 */
[----:B------:R-:W4:Y:S01]  /*1acb0*/  @!P0 LDG.E.U16 R24, desc[UR10][R46.64] ;  /* 0x0000000a2e188981 */ /* 0x000f22000c1e1500 */
[----:B------:R-:W-:Y:S01]  /*1acc0*/  PRMT R6, RZ, 0x7610, R6 ;  /* 0x00007610ff067816 */ /* 0x000fe20000000006 */
[----:B------:R-:W0:Y:S05]  /*1acd0*/  S2R R25, SR_TID.X ;  /* 0x0000000000197919 */ /* 0x000e2a0000002100 */
[----:B---3--:R-:W3:Y:S04]  /*1ace0*/  @!P1 LDG.E.U16 R6, desc[UR10][R8.64] ;  /* 0x0000000a08069981 */ /* 0x008ee8000c1e1500 */
[----:B------:R-:W2:Y:S04]  /*1acf0*/  LDL R9, [R1+0x884] ;  /* 0x0008840001097983 */ /* 0x000ea80000100800 */
[----:B------:R-:W2:Y:S01]  /*1ad00*/  LDL R8, [R1+0x888] ;  /* 0x0008880001087983 */ /* 0x000ea20000100800 */
[----:B------:R-:W-:-:S04]  /*1ad10*/  LOP3.LUT R21, R21, 0xcc, RZ, 0xfc, !PT ;  /* 0x000000cc15157812 */ /* 0x000fc800078efcff */
[----:B------:R-:W-:Y:S02]  /*1ad20*/  ISETP.GE.AND P0, PT, R21, UR5, PT ;  /* 0x0000000515007c0c */ /* 0x000fe4000bf06270 */
[----:B0-----:R-:W-:-:S04]  /*1ad30*/  SHF.R.U32.HI R21, RZ, 0x6, R25 ;  /* 0x00000006ff157819 */ /* 0x001fc80000011619 */
[----:B------:R-:W-:-:S04]  /*1ad40*/  SGXT.U32 R21, R21, 0x1 ;  /* 0x000000011515781a */ /* 0x000fc80000000000 */
[----:B------:R-:W-:Y:S01]  /*1ad50*/  LOP3.LUT R21, R21, 0xce, RZ, 0xfc, !PT ;  /* 0x000000ce15157812 */ /* 0x000fe200078efcff */
[----:B----4-:R0:W-:Y:S03]  /*1ad60*/  STL [R1+0x49c], R24 ;  /* 0x00049c1801007387 */ /* 0x0101e60000100800 */
[----:B------:R-:W-:Y:S02]  /*1ad70*/  ISETP.GE.AND P1, PT, R21, UR5, PT ;  /* 0x0000000515007c0c */ /* 0x000fe4000bf26270 */
[----:B------:R-:W-:Y:S01]  /*1ad80*/  PRMT R41, RZ, 0x7610, R41 ;  /* 0x00007610ff297816 */ /* 0x000fe20000000029 */
[----:B------:R-:W-:Y:S01]  /*1ad90*/  @!P0 IMAD.MOV.U32 R46, RZ, RZ, R5 ;  /* 0x000000ffff2e8224 */ /* 0x000fe200078e0005 */
[----:B------:R-:W4:Y:S01]  /*1ada0*/  LDL R25, [R1+0x898] ;  /* 0x0008980001197983 */ /* 0x000f220000100800 */
[----:B------:R-:W-:-:S03]  /*1adb0*/  @!P0 IMAD.MOV.U32 R47, RZ, RZ, R20 ;  /* 0x000000ffff2f8224 */ /* 0x000fc600078e0014 */
[----:B------:R-:W4:Y:S01]  /*1adc0*/  LDL R21, [R1+0x8a0] ;  /* 0x0008a00001157983 */ /* 0x000f220000100800 */
[----:B0-----:R-:W0:Y:S03]  /*1add0*/  S2R R24, SR_TID.X ;  /* 0x0000000000187919 */ /* 0x001e260000002100 */
[----:B------:R-:W4:Y:S01]  /*1ade0*/  LDL R20, [R1+0x8a4] ;  /* 0x0008a40001147983 */ /* 0x000f220000100800 */
[----:B0-----:R-:W-:-:S03]  /*1adf0*/  SHF.R.U32.HI R5, RZ, 0x6, R24 ;  /* 0x00000006ff057819 */ /* 0x001fc60000011618 */
[----:B------:R-:W4:Y:S04]  /*1ae00*/  LDL R24, [R1+0x89c] ;  /* 0x00089c0001187983 */ /* 0x000f280000100800 */
[----:B---3--:R0:W-:Y:S04]  /*1ae10*/  STL [R1+0x368], R6 ;  /* 0x0003680601007387 */ /* 0x0081e80000100800 */
[----:B0-----:R-:W3:Y:S04]  /*1ae20*/  LDL R6, [R1+0x8a8] ;  /* 0x0008a80001067983 */ /* 0x001ee80000100800 */
[----:B--2---:R-:W2:Y:S04]  /*1ae30*/  @!P1 LDG.E.U16 R41, desc[UR10][R8.64] ;  /* 0x0000000a08299981 */ /* 0x004ea8000c1e1500 */
[----:B------:R-:W3:Y:S01]  /*1ae40*/  LDL.LU.64 R8, [R1+0x14c0] ;  /* 0x0014c00001087983 */ /* 0x000ee20000300a00 */
[----:B------:R-:W-:-:S02]  /*1ae50*/  SGXT.U32 R5, R5, 0x1 ;  /* 0x000000010505781a */ /* 0x000fc40000000000 */
[----:B------:R-:W-:Y:S02]  /*1ae60*/  PRMT R22, RZ, 0x7610, R22 ;  /* 0x00007610ff167816 */ /* 0x000fe40000000016 */
[----:B------:R-:W-:-:S04]  /*1ae70*/  LOP3.LUT R5, R5, 0xd2, RZ, 0xfc, !PT ;  /* 0x000000d205057812 */ /* 0x000fc800078efcff */
[----:B------:R0:W4:Y:S01]  /*1ae80*/  @!P0 LDG.E.U16 R22, desc[UR10][R46.64] ;  /* 0x0000000a2e168981 */ /* 0x000122000c1e1500 */
[----:B------:R-:W-:Y:S01]  /*1ae90*/  ISETP.GE.AND P0, PT, R5, UR5, PT ;  /* 0x0000000505007c0c */ /* 0x000fe2000bf06270 */
[----:B0-----:R-:W0:Y:S02]  /*1aea0*/  S2R R47, SR_TID.X ;  /* 0x00000000002f7919 */ /* 0x001e240000002100 */
[----:B--2---:R1:W-:Y:S01]  /*1aeb0*/  STL [R1+0x494], R41 ;  /* 0x0004942901007387 */ /* 0x0043e20000100800 */
[----:B---3--:R-:W-:-:S09]  /*1aec0*/  PRMT R8, RZ, 0x7610, R8 ;  /* 0x00007610ff087816 */ /* 0x008fd20000000008 */
[----:B-1----:R-:W-:Y:S02]  /*1aed0*/  @!P0 IMAD.MOV.U32 R41, RZ, RZ, R40 ;  /* 0x000000ffff298224 */ /* 0x002fe400078e0028 */
[----:B----4-:R-:W-:-:S05]  /*1aee0*/  @!P0 IMAD.MOV.U32 R40, RZ, RZ, R25 ;  /* 0x000000ffff288224 */ /* 0x010fca00078e0019 */
[----:B------:R-:W2:Y:S01]  /*1aef0*/  @!P0 LDG.E.U16 R8, desc[UR10][R40.64] ;  /* 0x0000000a28088981 */ /* 0x000ea2000c1e1500 */
[----:B0-----:R-:W-:-:S04]  /*1af00*/  SHF.R.U32.HI R5, RZ, 0x6, R47 ;  /* 0x00000006ff057819 */ /* 0x001fc8000001162f */
[----:B------:R-:W-:-:S04]  /*1af10*/  SGXT.U32 R5, R5, 0x1 ;  /* 0x000000010505781a */ /* 0x000fc80000000000 */
[----:B------:R-:W-:-:S04]  /*1af20*/  LOP3.LUT R5, R5, 0xd4, RZ, 0xfc, !PT ;  /* 0x000000d405057812 */ /* 0x000fc800078efcff */
[----:B------:R-:W-:Y:S02]  /*1af30*/  ISETP.GE.AND P1, PT, R5, UR5, PT ;  /* 0x0000000505007c0c */ /* 0x000fe4000bf26270 */
[----:B------:R-:W-:-:S04]  /*1af40*/  SHF.R.U32.HI R5, RZ, 0x6, R47 ;  /* 0x00000006ff057819 */ /* 0x000fc8000001162f */
[----:B------:R-:W-:-:S04]  /*1af50*/  SGXT.U32 R5, R5, 0x1 ;  /* 0x000000010505781a */ /* 0x000fc80000000000 */
[----:B------:R-:W-:-:S03]  /*1af60*/  LOP3.LUT R5, R5, 0xd6, RZ, 0xfc, !PT ;  /* 0x000000d605057812 */ /* 0x000fc600078efcff */
[----:B------:R-:W-:Y:S01]  /*1af70*/  @!P1 IMAD.MOV.U32 R25, RZ, RZ, R24 ;  /* 0x000000ffff199224 */ /* 0x000fe200078e0018 */
[----:B------:R-:W-:Y:S01]  /*1af80*/  ISETP.GE.AND P0, PT, R5, UR5, PT ;  /* 0x0000000505007c0c */ /* 0x000fe2000bf06270 */
[----:B------:R-:W-:Y:S01]  /*1af90*/  @!P1 IMAD.MOV.U32 R24, RZ, RZ, R21 ;  /* 0x000000ffff189224 */ /* 0x000fe200078e0015 */
[----:B------:R-:W-:Y:S02]  /*1afa0*/  SHF.R.U32.HI R21, RZ, 0x6, R47 ;  /* 0x00000006ff157819 */ /* 0x000fe4000001162f */
[----:B------:R-:W-:Y:S02]  /*1afb0*/  PRMT R23, RZ, 0x7610, R23 ;  /* 0x00007610ff177816 */ /* 0x000fe40000000017 */
[----:B------:R-:W-:-:S04]  /*1afc0*/  SGXT.U32 R21, R21, 0x1 ;  /* 0x000000011515781a */ /* 0x000fc80000000000 */
[----:B------:R-:W-:Y:S01]  /*1afd0*/  LOP3.LUT R21, R21, 0xda, RZ, 0xfc, !PT ;  /* 0x000000da15157812 */ /* 0x000fe200078efcff */
[----:B------:R0:W3:Y:S01]  /*1afe0*/  @!P1 LDG.E.U16 R23, desc[UR10][R24.64] ;  /* 0x0000000a18179981 */ /* 0x0000e2000c1e1500 */
[----:B------:R-:W-:Y:S02]  /*1aff0*/  PRMT R9, RZ, 0x7610, R9 ;  /* 0x00007610ff097816 */ /* 0x000fe40000000009 */
[----:B------:R-:W-:Y:S01]  /*1b000*/  ISETP.GE.AND P1, PT, R21, UR5, PT ;  /* 0x0000000515007c0c */ /* 0x000fe2000bf26270 */
[----:B------:R-:W-:Y:S02]  /*1b010*/  @!P0 IMAD.MOV.U32 R21, RZ, RZ, R20 ;  /* 0x000000ffff158224 */ /* 0x000fe400078e0014 */
[----:B------:R-:W-:-:S05]  /*1b020*/  @!P0 IMAD.MOV.U32 R20, RZ, RZ, R6 ;  /* 0x000000ffff148224 */ /* 0x000fca00078e0006 */
[----:B------:R-:W4:Y:S04]  /*1b030*/  @!P0 LDG.E.U16 R9, desc[UR10][R20.64] ;  /* 0x0000000a14098981 */ /* 0x000f28000c1e1500 */
[----:B--2---:R1:W-:Y:S04]  /*1b040*/  STL [R1+0x364], R8 ;  /* 0x0003640801007387 */ /* 0x0043e80000100800 */
[----:B------:R-:W2:Y:S04]  /*1b050*/  LDL R5, [R1+0x8b8] ;  /* 0x0008b80001057983 */ /* 0x000ea80000100800 */
[----:B-1----:R-:W2:Y:S01]  /*1b060*/  LDL R8, [R1+0x8b4] ;  /* 0x0008b40001087983 */ /* 0x002ea20000100800 */
[----:B0-----:R-:W0:Y:S01]  /*1b070*/  S2R R25, SR_TID.X ;  /* 0x0000000000197919 */ /* 0x001e220000002100 */
[----:B------:R-:W-:-:S02]  /*1b080*/  PRMT R4, RZ, 0x7610, R4 ;  /* 0x00007610ff047816 */ /* 0x000fc40000000004 */
[----:B0-----:R-:W-:-:S04]  /*1b090*/  SHF.R.U32.HI R6, RZ, 0x6, R25 ;  /* 0x00000006ff067819 */ /* 0x001fc80000011619 */
[----:B------:R-:W-:-:S04]  /*1b0a0*/  SGXT.U32 R6, R6, 0x1 ;  /* 0x000000010606781a */ /* 0x000fc80000000000 */
[----:B------:R-:W-:Y:S01]  /*1b0b0*/  LOP3.LUT R6, R6, 0xdc, RZ, 0xfc, !PT ;  /* 0x000000dc06067812 */ /* 0x000fe200078efcff */
[----:B---3--:R-:W-:Y:S03]  /*1b0c0*/  STL.64 [R1+0x10b8], R22 ;  /* 0x0010b81601007387 */ /* 0x008fe60000100a00 */
[----:B------:R-:W-:Y:S01]  /*1b0d0*/  ISETP.GE.AND P0, PT, R6, UR5, PT ;  /* 0x0000000506007c0c */ /* 0x000fe2000bf06270 */
[----:B------:R-:W3:Y:S04]  /*1b0e0*/  LDL R41, [R1+0x8bc] ;  /* 0x0008bc0001297983 */ /* 0x000ee80000100800 */
[----:B------:R-:W3:Y:S04]  /*1b0f0*/  LDL R40, [R1+0x8c0] ;  /* 0x0008c00001287983 */ /* 0x000ee80000100800 */
[----:B------:R-:W3:Y:S04]  /*1b100*/  LDL R25, [R1+0x8c4] ;  /* 0x0008c40001197983 */ /* 0x000ee80000100800 */
[----:B------:R-:W3:Y:S04]  /*1b110*/  LDL R24, [R1+0x8c8] ;  /* 0x0008c80001187983 */ /* 0x000ee80000100800 */
[----:B------:R-:W3:Y:S04]  /*1b120*/  LDL R20, [R1+0x8d4] ;  /* 0x0008d40001147983 */ /* 0x000ee80000100800 */
[----:B------:R-:W3:Y:S04]  /*1b130*/  LDL R6, [R1+0x8d8] ;  /* 0x0008d80001067983 */ /* 0x000ee80000100800 */
[----:B----4-:R2:W-:Y:S02]  /*1b140*/  STL [R1+0x48c], R9 ;  /* 0x00048c0901007387 */ /* 0x0105e40000100800 */
[----:B--2---:R-:W-:-:S02]  /*1b150*/  @!P1 IMAD.MOV.U32 R9, RZ, RZ, R8 ;  /* 0x000000ffff099224 */ /* 0x004fc400078e0008 */
[----:B------:R-:W-:-:S05]  /*1b160*/  @!P1 IMAD.MOV.U32 R8, RZ, RZ, R5 ;  /* 0x000000ffff089224 */ /* 0x000fca00078e0005 */
[----:B------:R-:W2:Y:S04]  /*1b170*/  @!P1 LDG.E.U16 R4, desc[UR10][R8.64] ;  /* 0x0000000a08049981 */ /* 0x000ea8000c1e1500 */
[----:B------:R-:W4:Y:S04]  /*1b180*/  LDL.LU.64 R8, [R1+0x14b8] ;  /* 0x0014b80001087983 */ /* 0x000f280000300a00 */
[----:B------:R-:W4:Y:S01]  /*1b190*/  LDL R5, [R1+0x8dc] ;  /* 0x0008dc0001057983 */ /* 0x000f220000100800 */
[----:B------:R-:W-:-:S04]  /*1b1a0*/  SHF.R.U32.HI R21, RZ, 0x6, R47 ;  /* 0x00000006ff157819 */ /* 0x000fc8000001162f */
[----:B------:R-:W-:-:S04]  /*1b1b0*/  SGXT.U32 R21, R21, 0x1 ;  /* 0x000000011515781a */ /* 0x000fc80000000000 */
[----:B------:R-:W-:-:S04]  /*1b1c0*/  LOP3.LUT R21, R21, 0xde, RZ, 0xfc, !PT ;  /* 0x000000de15157812 */ /* 0x000fc800078efcff */
[----:B------:R-:W-:Y:S02]  /*1b1d0*/  ISETP.GE.AND P1, PT, R21, UR5, PT ;  /* 0x0000000515007c0c */ /* 0x000fe4000bf26270 */
[----:B------:R-:W-:Y:S02]  /*1b1e0*/  PRMT R23, RZ, 0x7610, R23 ;  /* 0x00007610ff177816 */ /* 0x000fe40000000017 */
[----:B------:R-:W-:-:S04]  /*1b1f0*/  SHF.R.U32.HI R21, RZ, 0x6, R47 ;  /* 0x00000006ff157819 */ /* 0x000fc8000001162f */
[----:B------:R-:W-:-:S04]  /*1b200*/  SGXT.U32 R21, R21, 0x1 ;  /* 0x000000011515781a */ /* 0x000fc80000000000 */
[----:B------:R-:W-:Y:S01]  /*1b210*/  LOP3.LUT R21, R21, 0xe2, RZ, 0xfc, !PT ;  /* 0x000000e215157812 */ /* 0x000fe200078efcff */
[----:B---3--:R0:W3:Y:S04]  /*1b220*/  @!P1 LDG.E.U16 R23, desc[UR10][R24.64] ;  /* 0x0000000a18179981 */ /* 0x0080e8000c1e1500 */
[----:B--2---:R1:W-:Y:S04]  /*1b230*/  STL [R1+0x360], R4 ;  /* 0x0003600401007387 */ /* 0x0043e80000100800 */
[----:B-1----:R-:W2:Y:S01]  /*1b240*/  LDL R4, [R1+0x8e0] ;  /* 0x0008e00001047983 */ /* 0x002ea20000100800 */
[----:B0-----:R-:W0:Y:S01]  /*1b250*/  S2R R25, SR_TID.X ;  /* 0x0000000000197919 */ /* 0x001e220000002100 */
[----:B----4-:R-:W-:-:S06]  /*1b260*/  PRMT R8, RZ, 0x7610, R8 ;  /* 0x00007610ff087816 */ /* 0x010fcc0000000008 */
[----:B------:R1:W4:Y:S01]  /*1b270*/  @!P0 LDG.E.U16 R8, desc[UR10][R40.64] ;  /* 0x0000000a28088981 */ /* 0x000322000c1e1500 */
[----:B------:R-:W-:Y:S02]  /*1b280*/  ISETP.GE.AND P0, PT, R21, UR5, PT ;  /* 0x0000000515007c0c */ /* 0x000fe4000bf06270 */
[----:B------:R-:W-:-:S04]  /*1b290*/  SHF.R.U32.HI R21, RZ, 0x6, R47 ;  /* 0x00000006ff157819 */ /* 0x000fc8000001162f */
[----:B------:R-:W-:Y:S01]  /*1b2a0*/  SGXT.U32 R21, R21, 0x1 ;  /* 0x000000011515781a */ /* 0x000fe20000000000 */
[----:B------:R-:W1:Y:S03]  /*1b2b0*/  LDL.LU R40, [R1+0x14b0] ;  /* 0x0014b00001287983 */ /* 0x000e660000300800 */
[----:B------:R-:W-:Y:S01]  /*1b2c0*/  LOP3.LUT R21, R21, 0xe4, RZ, 0xfc, !PT ;  /* 0x000000e415157812 */ /* 0x000fe200078efcff */
[----:B------:R-:W4:Y:S03]  /*1b2d0*/  LDL R24, [R1+0x8e8] ;  /* 0x0008e80001187983 */ /* 0x000f260000100800 */
[----:B------:R-:W-:Y:S01]  /*1b2e0*/  ISETP.GE.AND P1, PT, R21, UR5, PT ;  /* 0x0000000515007c0c */ /* 0x000fe2000bf26270 */
[----:B------:R-:W-:Y:S02]  /*1b2f0*/  @!P0 IMAD.MOV.U32 R21, RZ, RZ, R20 ;  /* 0x000000ffff158224 */ /* 0x000fe400078e0014 */
[----:B------:R-:W-:Y:S01]  /*1b300*/  @!P0 IMAD.MOV.U32 R20, RZ, RZ, R6 ;  /* 0x000000ffff148224 */ /* 0x000fe200078e0006 */
[----:B0-----:R-:W-:-:S02]  /*1b310*/  SHF.R.U32.HI R6, RZ, 0x6, R25 ;  /* 0x00000006ff067819 */ /* 0x001fc40000011619 */
[----:B------:R-:W4:Y:S01]  /*1b320*/  LDL R25, [R1+0x8e4] ;  /* 0x0008e40001197983 */ /* 0x000f220000100800 */
[----:B------:R-:W-:-:S06]  /*1b330*/  PRMT R7, RZ, 0x7610, R7 ;  /* 0x00007610ff077816 */ /* 0x000fcc0000000007 */
[----:B------:R-:W-:Y:S01]  /*1b340*/  @!P1 IMAD.MOV.U32 R47, RZ, RZ, R5 ;  /* 0x000000ffff2f9224 */ /* 0x000fe200078e0005 */
[----:B------:R-:W-:Y:S01]  /*1b350*/  PRMT R9, RZ, 0x7610, R9 ;  /* 0x00007610ff097816 */ /* 0x000fe20000000009 */
[----:B------:R-:W4:Y:S01]  /*1b360*/  @!P0 LDG.E.U16 R7, desc[UR10][R20.64] ;  /* 0x0000000a14078981 */ /* 0x000f22000c1e1500 */
[----:B--2---:R-:W-:-:S05]  /*1b370*/  @!P1 IMAD.MOV.U32 R46, RZ, RZ, R4 ;  /* 0x000000ffff2e9224 */ /* 0x004fca00078e0004 */
[----:B------:R0:W2:Y:S01]  /*1b380*/  @!P1 LDG.E.U16 R9, desc[UR10][R46.64] ;  /* 0x0000000a2e099981 */ /* 0x0000a2000c1e1500 */
[----:B------:R-:W-:-:S04]  /*1b390*/  SGXT.U32 R6, R6, 0x1 ;  /* 0x000000010606781a */ /* 0x000fc80000000000 */
[----:B------:R-:W-:-:S04]  /*1b3a0*/  LOP3.LUT R6, R6, 0xe6, RZ, 0xfc, !PT ;  /* 0x000000e606067812 */ /* 0x000fc800078efcff */
[----:B------:R-:W-:Y:S01]  /*1b3b0*/  ISETP.GE.AND P0, PT, R6, UR5, PT ;  /* 0x0000000506007c0c */ /* 0x000fe2000bf06270 */
[----:B---3--:R3:W-:Y:S04]  /*1b3c0*/  STL [R1+0x484], R23 ;  /* 0x0004841701007387 */ /* 0x0087e80000100800 */
[----:B------:R-:W2:Y:S01]  /*1b3d0*/  LDL R21, [R1+0x8f8] ;  /* 0x0008f80001157983 */ /* 0x000ea20000100800 */
[----:B-1----:R-:W-:-:S03]  /*1b3e0*/  PRMT R40, RZ, 0x7610, R40 ;  /* 0x00007610ff287816 */ /* 0x002fc60000000028 */
[----:B------:R-:W2:Y:S04]  /*1b3f0*/  LDL R20, [R1+0x8fc] ;  /* 0x0008fc0001147983 */ /* 0x000ea80000100800 */
[----:B---3--:R-:W3:Y:S04]  /*1b400*/  LDL R23, [R1+0x8f4] ;  /* 0x0008f40001177983 */ /* 0x008ee80000100800 */
[----:B----4-:R-:W4:Y:S04]  /*1b410*/  @!P0 LDG.E.U16 R40, desc[UR10][R24.64] ;  /* 0x0000000a18288981 */ /* 0x010f28000c1e1500 */
[----:B------:R1:W-:Y:S04]  /*1b420*/  STL [R1+0x35c], R7 ;  /* 0x00035c0701007387 */ /* 0x0003e80000100800 */
[----:B------:R-:W3:Y:S04]  /*1b430*/  LDL R5, [R1+0x904] ;  /* 0x0009040001057983 */ /* 0x000ee80000100800 */
[----:B------:R-:W3:Y:S04]  /*1b440*/  LDL R4, [R1+0x908] ;  /* 0x0009080001047983 */ /* 0x000ee80000100800 */
[----:B-1----:R-:W3:Y:S01]  /*1b450*/  LDL R7, [R1+0x900] ;  /* 0x0009000001077983 */ /* 0x002ee20000100800 */
[----:B------:R-:W1:Y:S01]  /*1b460*/  S2R R41, SR_TID.X ;  /* 0x0000000000297919 */ /* 0x000e620000002100 */
[----:B0-----:R-:W0:Y:S02]  /*1b470*/  S2R R47, SR_TID.X ;  /* 0x00000000002f7919 */ /* 0x001e240000002100 */
[----:B--2---:R2:W-:Y:S04]  /*1b480*/  STL.64 [R1+0x10c0], R8 ;  /* 0x0010c00801007387 */ /* 0x0045e80000100a00 */
[----:B------:R-:W3:Y:S01]  /*1b490*/  LDL.LU.64 R24, [R1+0x14a8] ;  /* 0x0014a80001187983 */ /* 0x000ee20000300a00 */
[----:B-1----:R-:W-:-:S04]  /*1b4a0*/  SHF.R.U32.HI R6, RZ, 0x6, R41 ;  /* 0x00000006ff067819 */ /* 0x002fc80000011629 */
[----:B------:R-:W-:-:S04]  /*1b4b0*/  SGXT.U32 R6, R6, 0x1 ;  /* 0x000000010606781a */ /* 0x000fc80000000000 */
[----:B------:R-:W-:-:S04]  /*1b4c0*/  LOP3.LUT R6, R6, 0xea, RZ, 0xfc, !PT ;  /* 0x000000ea06067812 */ /* 0x000fc800078efcff */
[----:B------:R-:W-:Y:S02]  /*1b4d0*/  ISETP.GE.AND P1, PT, R6, UR5, PT ;  /* 0x0000000506007c0c */ /* 0x000fe4000bf26270 */
[----:B0-----:R-:W-:-:S04]  /*1b4e0*/  SHF.R.U32.HI R6, RZ, 0x6, R47 ;  /* 0x00000006ff067819 */ /* 0x001fc8000001162f */
[----:B------:R-:W-:-:S04]  /*1b4f0*/  SGXT.U32 R6, R6, 0x1 ;  /* 0x000000010606781a */ /* 0x000fc80000000000 */
[----:B------:R-:W-:-:S04]  /*1b500*/  LOP3.LUT R6, R6, 0xec, RZ, 0xfc, !PT ;  /* 0x000000ec06067812 */ /* 0x000fc800078efcff */
[----:B------:R-:W-:Y:S02]  /*1b510*/  ISETP.GE.AND P0, PT, R6, UR5, PT ;  /* 0x0000000506007c0c */ /* 0x000fe4000bf06270 */
[----:B------:R-:W-:Y:S01]  /*1b520*/  SHF.R.U32.HI R6, RZ, 0x6, R47 ;  /* 0x00000006ff067819 */ /* 0x000fe2000001162f */
[----:B----4-:R0:W-:Y:S01]  /*1b530*/  STL [R1+0x47c], R40 ;  /* 0x00047c2801007387 */ /* 0x0101e20000100800 */
[----:B--2---:R-:W-:Y:S02]  /*1b540*/  PRMT R8, RZ, 0x7610, R8 ;  /* 0x00007610ff087816 */ /* 0x004fe40000000008 */
[----:B------:R-:W-:Y:S01]  /*1b550*/  SGXT.U32 R6, R6, 0x1 ;  /* 0x000000010606781a */ /* 0x000fe20000000000 */
[----:B---3--:R-:W-:Y:S01]  /*1b560*/  @!P1 IMAD.MOV.U32 R41, RZ, RZ, R23 ;  /* 0x000000ffff299224 */ /* 0x008fe200078e0017 */
[----:B------:R-:W-:Y:S01]  /*1b570*/  PRMT R0, RZ, 0x7610, R0 ;  /* 0x00007610ff007816 */ /* 0x000fe20000000000 */
[----:B------:R-:W2:Y:S01]  /*1b580*/  LDL R23, [R1+0x914] ;  /* 0x0009140001177983 */ /* 0x000ea20000100800 */
[----:B------:R-:W-:Y:S01]  /*1b590*/  LOP3.LUT R6, R6, 0xee, RZ, 0xfc, !PT ;  /* 0x000000ee06067812 */ /* 0x000fe200078efcff */
[----:B0-----:R-:W-:-:S05]  /*1b5a0*/  @!P1 IMAD.MOV.U32 R40, RZ, RZ, R21 ;  /* 0x000000ffff289224 */ /* 0x001fca00078e0015 */
[----:B------:R2:W3:Y:S01]  /*1b5b0*/  @!P1 LDG.E.U16 R8, desc[UR10][R40.64] ;  /* 0x0000000a28089981 */ /* 0x0004e2000c1e1500 */
[----:B------:R-:W-:Y:S01]  /*1b5c0*/  ISETP.GE.AND P1, PT, R6, UR5, PT ;  /* 0x0000000506007c0c */ /* 0x000fe2000bf26270 */
[----:B------:R-:W-:Y:S02]  /*1b5d0*/  @!P0 IMAD.MOV.U32 R21, RZ, RZ, R20 ;  /* 0x000000ffff158224 */ /* 0x000fe400078e0014 */
[----:B------:R-:W-:Y:S01]  /*1b5e0*/  @!P0 IMAD.MOV.U32 R20, RZ, RZ, R7 ;  /* 0x000000ffff148224 */ /* 0x000fe200078e0007 */
[----:B------:R-:W-:-:S09]  /*1b5f0*/  PRMT R24, RZ, 0x7610, R24 ;  /* 0x00007610ff187816 */ /* 0x000fd20000000018 */
[----:B------:R-:W4:Y:S01]  /*1b600*/  @!P1 LDG.E.U16 R0, desc[UR10][R4.64] ;  /* 0x0000000a04009981 */ /* 0x000f22000c1e1500 */
[----:B------:R-:W-:-:S03]  /*1b610*/  SHF.R.U32.HI R6, RZ, 0x6, R47 ;  /* 0x00000006ff067819 */ /* 0x000fc6000001162f */
[----:B------:R-:W3:Y:S04]  /*1b620*/  LDL R7, [R1+0x91c] ;  /* 0x00091c0001077983 */ /* 0x000ee80000100800 */
[----:B------:R-:W3:Y:S04]  /*1b630*/  @!P0 LDG.E.U16 R24, desc[UR10][R20.64] ;  /* 0x0000000a14188981 */ /* 0x000ee8000c1e1500 */
[----:B------:R-:W3:Y:S01]  /*1b640*/  LDL R20, [R1+0x918] ;  /* 0x0009180001147983 */ /* 0x000ee20000100800 */
[----:B------:R-:W-:-:S04]  /*1b650*/  SGXT.U32 R6, R6, 0x1 ;  /* 0x000000010606781a */ /* 0x000fc80000000000 */
[----:B------:R-:W-:-:S04]  /*1b660*/  LOP3.LUT R6, R6, 0xf2, RZ, 0xfc, !PT ;  /* 0x000000f206067812 */ /* 0x000fc800078efcff */
[----:B------:R-:W-:Y:S02]  /*1b670*/  ISETP.GE.AND P0, PT, R6, UR5, PT ;  /* 0x0000000506007c0c */ /* 0x000fe4000bf06270 */
[----:B------:R-:W3:Y:S04]  /*1b680*/  LDL R6, [R1+0x920] ;  /* 0x0009200001067983 */ /* 0x000ee80000100800 */
[----:B------:R-:W3:Y:S04]  /*1b690*/  LDL.LU R21, [R1+0x454] ;  /* 0x0004540001157983 */ /* 0x000ee80000300800 */
[----:B------:R-:W3:Y:S04]  /*1b6a0*/  LDL.LU R4, [R1+0x44c] ;  /* 0x00044c0001047983 */ /* 0x000ee80000300800 */
[----:B------:R-:W3:Y:S01]  /*1b6b0*/  LDL.LU R5, [R1+0x444] ;  /* 0x0004440001057983 */ /* 0x000ee20000300800 */
[----:B------:R-:W-:Y:S01]  /*1b6c0*/  PRMT R9, RZ, 0x7610, R9 ;  /* 0x00007610ff097816 */ /* 0x000fe20000000009 */
[----:B--2---:R-:W-:-:S02]  /*1b6d0*/  @!P0 IMAD.MOV.U32 R41, RZ, RZ, R23 ;  /* 0x000000ffff298224 */ /* 0x004fc400078e0017 */
[----:B----4-:R-:W-:Y:S04]  /*1b6e0*/  STL [R1+0x10f8], R0 ;  /* 0x0010f80001007387 */ /* 0x010fe80000100800 */
[----:B------:R-:W-:Y:S04]  /*1b6f0*/  STL [R1+0x1118], R0 ;  /* 0x0011180001007387 */ /* 0x000fe80000100800 */
[----:B------:R-:W-:Y:S04]  /*1b700*/  STL [R1+0x1140], R0 ;  /* 0x0011400001007387 */ /* 0x000fe80000100800 */
[----:B------:R-:W-:Y:S04]  /*1b710*/  STL [R1+0x1180], R0 ;  /* 0x0011800001007387 */ /* 0x000fe80000100800 */
[----:B------:R-:W-:Y:S04]  /*1b720*/  STL [R1+0x11c0], R0 ;  /* 0x0011c00001007387 */ /* 0x000fe80000100800 */
[----:B------:R-:W-:Y:S04]  /*1b730*/  STL [R1+0x1200], R0 ;  /* 0x0012000001007387 */ /* 0x000fe80000100800 */
[----:B---3--:R0:W-:Y:S01]  /*1b740*/  STL [R1+0x358], R8 ;  /* 0x0003580801007387 */ /* 0x0081e20000100800 */
[----:B------:R-:W-:Y:S01]  /*1b750*/  @!P0 IMAD.MOV.U32 R40, RZ, RZ, R20 ;  /* 0x000000ffff288224 */ /* 0x000fe200078e0014 */
[----:B0-----:R-:W-:-:S02]  /*1b760*/  SHF.R.U32.HI R8, RZ, 0x6, R47 ;  /* 0x00000006ff087819 */ /* 0x001fc4000001162f */
[----:B------:R-:W-:Y:S02]  /*1b770*/  STL [R1+0x1228], R0 ;  /* 0x0012280001007387 */ /* 0x000fe40000100800 */
[----:B------:R-:W-:Y:S02]  /*1b780*/  SGXT.U32 R8, R8, 0x1 ;  /* 0x000000010808781a */ /* 0x000fe40000000000 */
[----:B------:R0:W2:Y:S02]  /*1b790*/  @!P0 LDG.E.U16 R9, desc[UR10][R40.64] ;  /* 0x0000000a28098981 */ /* 0x0000a4000c1e1500 */
[----:B------:R-:W-:Y:S02]  /*1b7a0*/  LOP3.LUT R8, R8, 0xf4, RZ, 0xfc, !PT ;  /* 0x000000f408087812 */ /* 0x000fe400078efcff */
[----:B------:R-:W-:Y:S02]  /*1b7b0*/  STL [R1+0x13d0], R0 ;  /* 0x0013d00001007387 */ /* 0x000fe40000100800 */
[----:B------:R-:W-:-:S02]  /*1b7c0*/  ISETP.GE.AND P1, PT, R8, UR5, PT ;  /* 0x0000000508007c0c */ /* 0x000fc4000bf26270 */
[----:B------:R-:W3:Y:S01]  /*1b7d0*/  LDL R46, [R1+0x938] ;  /* 0x00093800012e7983 */ /* 0x000ee20000100800 */
[----:B------:R-:W-:-:S03]  /*1b7e0*/  SHF.R.U32.HI R8, RZ, 0x6, R47 ;  /* 0x00000006ff087819 */ /* 0x000fc6000001162f */
[----:B------:R-:W3:Y:S01]  /*1b7f0*/  LDL R47, [R1+0x934] ;  /* 0x00093400012f7983 */ /* 0x000ee20000100800 */
[----:B------:R-:W-:Y:S02]  /*1b800*/  PRMT R25, RZ, 0x7610, R25 ;  /* 0x00007610ff197816 */ /* 0x000fe40000000019 */
[----:B------:R-:W-:Y:S01]  /*1b810*/  PRMT R2, RZ, 0x7610, R2 ;  /* 0x00007610ff027816 */ /* 0x000fe20000000002 */
[----:B------:R-:W4:Y:S03]  /*1b820*/  LDL R23, [R1+0x928] ;  /* 0x0009280001177983 */ /* 0x000f260000100800 */
[----:B0-----:R-:W-:Y:S02]  /*1b830*/  @!P1 IMAD.MOV.U32 R40, RZ, RZ, R6 ;  /* 0x000000ffff289224 */ /* 0x001fe400078e0006 */
[----:B------:R-:W-:-:S05]  /*1b840*/  @!P1 IMAD.MOV.U32 R41, RZ, RZ, R7 ;  /* 0x000000ffff299224 */ /* 0x000fca00078e0007 */
[----:B------:R-:W4:Y:S01]  /*1b850*/  @!P1 LDG.E.U16 R25, desc[UR10][R40.64] ;  /* 0x0000000a28199981 */ /* 0x000f22000c1e1500 */
[----:B------:R-:W-:-:S04]  /*1b860*/  SGXT.U32 R8, R8, 0x1 ;  /* 0x000000010808781a */ /* 0x000fc80000000000 */
[----:B------:R-:W-:-:S04]  /*1b870*/  LOP3.LUT R8, R8, 0xfa, RZ, 0xfc, !PT ;  /* 0x000000fa08087812 */ /* 0x000fc800078efcff */
[----:B------:R-:W-:Y:S01]  /*1b880*/  ISETP.GE.AND P3, PT, R8, UR5, PT ;  /* 0x0000000508007c0c */ /* 0x000fe2000bf66270 */
[----:B------:R-:W0:Y:S01]  /*1b890*/  S2R R20, SR_TID.X ;  /* 0x0000000000147919 */ /* 0x000e220000002100 */
[----:B--2---:R1:W-:Y:S04]  /*1b8a0*/  STL [R1+0x354], R9 ;  /* 0x0003540901007387 */ /* 0x0043e80000100800 */
[----:B------:R-:W2:Y:S04]  /*1b8b0*/  LDL R8, [R1+0x93c] ;  /* 0x00093c0001087983 */ /* 0x000ea80000100800 */
[----:B------:R-:W2:Y:S04]  /*1b8c0*/  LDL R7, [R1+0x608] ;  /* 0x0006080001077983 */ /* 0x000ea80000100800 */
[----:B---3--:R-:W3:Y:S04]  /*1b8d0*/  @!P3 LDG.E.U16 R2, desc[UR10][R46.64] ;  /* 0x0000000a2e02b981 */ /* 0x008ee8000c1e1500 */
[----:B-1----:R-:W2:Y:S04]  /*1b8e0*/  LDL R9, [R1+0x604] ;  /* 0x0006040001097983 */ /* 0x002ea80000100800 */
[----:B------:R-:W2:Y:S04]  /*1b8f0*/  LDL R6, [R1+0x6bc] ;  /* 0x0006bc0001067983 */ /* 0x000ea80000100800 */
[----:B------:R-:W2:Y:S04]  /*1b900*/  LDL.LU.64 R40, [R1+0x14a0] ;  /* 0x0014a00001287983 */ /* 0x000ea80000300a00 */
[----:B----4-:R1:W-:Y:S04]  /*1b910*/  STL.64 [R1+0x10c8], R24 ;  /* 0x0010c81801007387 */ /* 0x0103e80000100a00 */
[----:B-1----:R-:W4:Y:S01]  /*1b920*/  LDL R25, [R1+0x924] ;  /* 0x0009240001197983 */ /* 0x002f220000100800 */
[----:B0-----:R-:W-:-:S02]  /*1b930*/  SHF.R.U32.HI R24, RZ, 0x6, R20 ;  /* 0x00000006ff187819 */ /* 0x001fc40000011614 */
[----:B------:R-:W-:Y:S01]  /*1b940*/  PRMT R10, RZ, 0x7610, R10 ;  /* 0x00007610ff0a7816 */ /* 0x000fe2000000000a */
[----:B------:R-:W4:Y:S01]  /*1b950*/  LDL.LU.64 R46, [R1+0x1498] ;  /* 0x00149800012e7983 */ /* 0x000f220000300a00 */
[----:B------:R-:W-:-:S04]  /*1b960*/  SGXT.U32 R24, R24, 0x1 ;  /* 0x000000011818781a */ /* 0x000fc80000000000 */
[----:B------:R-:W-:-:S04]  /*1b970*/  LOP3.LUT R24, R24, 0xf6, RZ, 0xfc, !PT ;  /* 0x000000f618187812 */ /* 0x000fc800078efcff */
[----:B------:R-:W-:Y:S02]  /*1b980*/  ISETP.GE.AND P0, PT, R24, UR5, PT ;  /* 0x0000000518007c0c */ /* 0x000fe4000bf06270 */
[----:B------:R-:W-:-:S04]  /*1b990*/  SHF.R.U32.HI R24, RZ, 0x6, R20 ;  /* 0x00000006ff187819 */ /* 0x000fc80000011614 */
[----:B------:R-:W-:-:S04]  /*1b9a0*/  SGXT.U32 R24, R24, 0x1 ;  /* 0x000000011818781a */ /* 0x000fc80000000000 */
[----:B------:R-:W-:-:S04]  /*1b9b0*/  LOP3.LUT R24, R24, 0xfc, RZ, 0xfc, !PT ;  /* 0x000000fc18187812 */ /* 0x000fc800078efcff */
[----:B------:R-:W-:Y:S01]  /*1b9c0*/  ISETP.GE.AND P1, PT, R24, UR5, PT ;  /* 0x0000000518007c0c */ /* 0x000fe2000bf26270 */
[----:B---3--:R0:W-:-:S12]  /*1b9d0*/  STL [R1+0x350], R2 ;  /* 0x0003500201007387 */ /* 0x0081d80000100800 */
[----:B--2---:R-:W2:Y:S04]  /*1b9e0*/  @!P1 LDG.E.U16 R10, desc[UR10][R8.64] ;  /* 0x0000000a080a9981 */ /* 0x004ea8000c1e1500 */
[----:B0-----:R-:W3:Y:S01]  /*1b9f0*/  LDL.LU R2, [R1+0x1494] ;  /* 0x0014940001027983 */ /* 0x001ee20000300800 */
[----:B------:R-:W-:Y:S01]  /*1ba00*/  SHF.R.U32.HI R20, RZ, 0x6, R20 ;  /* 0x00000006ff147819 */ /* 0x000fe20000011614 */
[----:B------:R-:W-:Y:S01]  /*1ba10*/  @!P0 IMAD.MOV.U32 R24, RZ, RZ, R23 ;  /* 0x000000ffff188224 */ /* 0x000fe200078e0017 */
[----:B------:R-:W-:Y:S02]  /*1ba20*/  PRMT R22, RZ, 0x7610, R22 ;  /* 0x00007610ff167816 */ /* 0x000fe40000000016 */
[----:B------:R-:W-:-:S04]  /*1ba30*/  SGXT.U32 R20, R20, 0x1 ;  /* 0x000000011414781a */ /* 0x000fc80000000000 */
[----:B------:R-:W-:Y:S01]  /*1ba40*/  LOP3.LUT R20, R20, 0xfe, RZ, 0xfc, !PT ;  /* 0x000000fe14147812 */ /* 0x000fe200078efcff */
[----:B----4-:R-:W4:Y:S03]  /*1ba50*/  @!P0 LDG.E.U16 R22, desc[UR10][R24.64] ;  /* 0x0000000a18168981 */ /* 0x010f26000c1e1500 */
[----:B------:R-:W-:Y:S02]  /*1ba60*/  ISETP.GE.AND P0, PT, R20, UR5, PT ;  /* 0x0000000514007c0c */ /* 0x000fe4000bf06270 */
[----:B------:R-:W-:-:S11]  /*1ba70*/  PRMT R0, RZ, 0x7610, R0 ;  /* 0x00007610ff007816 */ /* 0x000fd60000000000 */
[----:B------:R-:W4:Y:S01]  /*1ba80*/  @!P0 LDG.E.U16 R0, desc[UR10][R6.64] ;  /* 0x0000000a06008981 */ /* 0x000f22000c1e1500 */
[----:B------:R-:W-:Y:S06]  /*1ba90*/  BAR.SYNC.DEFER_BLOCKING 0x0 ;  /* 0x0000000000007b1d */ /* 0x000fec0000010000 */
[----:B--2---:R-:W-:Y:S04]  /*1baa0*/  STL.64 [R1+0x10d0], R10 ;  /* 0x0010d00a01007387 */ /* 0x004fe80000100a00 */
[----:B---3--:R0:W-:Y:S04]  /*1bab0*/  STS.U16 [R2+UR9+0x10c00], R46 ;  /* 0x010c002e02007988 */ /* 0x0081e80008000409 */
[----:B------:R1:W-:Y:S04]  /*1bac0*/  STS.U16 [R2+UR9+0x11000], R41 ;  /* 0x0110002902007988 */ /* 0x0003e80008000409 */
[----:B------:R2:W-:Y:S04]  /*1bad0*/  STS.U16 [R2+UR9+0x11400], R40 ;  /* 0x0114002802007988 */ /* 0x0005e80008000409 */
[----:B0-----:R-:W3:Y:S04]  /*1bae0*/  LDL.LU R46, [R1+0x1490] ;  /* 0x00149000012e7983 */ /* 0x001ee80000300800 */
[----:B-1----:R-:W3:Y:S04]  /*1baf0*/  LDL.LU R41, [R1+0x148c] ;  /* 0x00148c0001297983 */ /* 0x002ee80000300800 */
[----:B--2---:R-:W2:Y:S04]  /*1bb00*/  LDL.LU R40, [R1+0x1488] ;  /* 0x0014880001287983 */ /* 0x004ea80000300800 */
[----:B------:R0:W-:Y:S04]  /*1bb10*/  STS.U16 [R2+UR9+0x11800], R51 ;  /* 0x0118003302007988 */ /* 0x0001e80008000409 */
[----:B------:R1:W-:Y:S04]  /*1bb20*/  STS.U16 [R2+UR9+0x11c00], R34 ;  /* 0x011c002202007988 */ /* 0x0003e80008000409 */
[----:B0-----:R-:W3:Y:S04]  /*1bb30*/  LDL.LU R51, [R1+0x1484] ;  /* 0x0014840001337983 */ /* 0x001ee80000300800 */
[----:B-1----:R-:W3:Y:S04]  /*1bb40*/  LDL.LU R34, [R1+0x1480] ;  /* 0x0014800001227983 */ /* 0x002ee80000300800 */
[----:B------:R0:W-:Y:S04]  /*1bb50*/  STS.U16 [R2+UR9+0x12000], R35 ;  /* 0x0120002302007988 */ /* 0x0001e80008000409 */
[----:B------:R1:W-:Y:S04]  /*1bb60*/  STS.U16 [R2+UR9+0x12400], R3 ;  /* 0x0124000302007988 */ /* 0x0003e80008000409 */
[----:B0-----:R-:W3:Y:S04]  /*1bb70*/  LDL.LU R35, [R1+0x147c] ;  /* 0x00147c0001237983 */ /* 0x001ee80000300800 */
[----:B-1----:R-:W3:Y:S04]  /*1bb80*/  LDL.LU R3, [R1+0x1478] ;  /* 0x0014780001037983 */ /* 0x002ee80000300800 */
[----:B------:R0:W-:Y:S04]  /*1bb90*/  STS.U16 [R2+UR9+0x12800], R36 ;  /* 0x0128002402007988 */ /* 0x0001e80008000409 */
[----:B------:R1:W-:Y:S04]  /*1bba0*/  STS.U16 [R2+UR9+0x12c00], R37 ;  /* 0x012c002502007988 */ /* 0x0003e80008000409 */
[----:B------:R4:W-:Y:S04]  /*1bbb0*/  STS.U16 [R2+UR9+0x13000], R38 ;  /* 0x0130002602007988 */ /* 0x0009e80008000409 */
[----:B0-----:R-:W3:Y:S04]  /*1bbc0*/  LDL.LU R36, [R1+0x1474] ;  /* 0x0014740001247983 */ /* 0x001ee80000300800 */
[----:B-1----:R-:W3:Y:S04]  /*1bbd0*/  LDL.LU R37, [R1+0x1470] ;  /* 0x0014700001257983 */ /* 0x002ee80000300800 */
[----:B----4-:R-:W-:Y:S04]  /*1bbe0*/  STL [R1+0x46c], R22 ;  /* 0x00046c1601007387 */ /* 0x010fe80000100800 */
[----:B------:R-:W4:Y:S04]  /*1bbf0*/  LDL.LU R38, [R1+0x146c] ;  /* 0x00146c0001267983 */ /* 0x000f280000300800 */
[----:B------:R0:W-:Y:S04]  /*1bc00*/  STS.U16 [R2+UR9+0x13400], R39 ;  /* 0x0134002702007988 */ /* 0x0001e80008000409 */
[----:B------:R1:W-:Y:S04]  /*1bc10*/  STS.U16 [R2+UR9+0x13800], R44 ;  /* 0x0138002c02007988 */ /* 0x0003e80008000409 */
[----:B0-----:R-:W4:Y:S04]  /*1bc20*/  LDL.LU R39, [R1+0x1468] ;  /* 0x0014680001277983 */ /* 0x001f280000300800 */
[----:B-1----:R-:W4:Y:S04]  /*1bc30*/  LDL.LU R44, [R1+0x1464] ;  /* 0x00146400012c7983 */ /* 0x002f280000300800 */
[----:B------:R0:W-:Y:S04]  /*1bc40*/  STS.U16 [R2+UR9+0x13c00], R45 ;  /* 0x013c002d02007988 */ /* 0x0001e80008000409 */
[----:B------:R-:W-:Y:S04]  /*1bc50*/  STS.U16 [R2+UR9+0x10000], R21 ;  /* 0x0100001502007988 */ /* 0x000fe80008000409 */
[----:B0-----:R-:W4:Y:S04]  /*1bc60*/  LDL.LU R45, [R1+0x1460] ;  /* 0x00146000012d7983 */ /* 0x001f280000300800 */
[----:B------:R0:W-:Y:S04]  /*1bc70*/  STL [R1+0x464], R0 ;  /* 0x0004640001007387 */ /* 0x0001e80000100800 */
        /* <DEDUP_REMOVED lines=19> */
[----:B------:R-:W-:Y:S04]  /*1bdb0*/  STL [R1+0xc40], R2 ;  /* 0x000c400201007387 */ /* 0x000fe80000100800 */
[----:B------:R-:W-:Y:S04]  /*1bdc0*/  STL [R1+0xf14], R2 ;  /* 0x000f140201007387 */ /* 0x000fe80000100800 */
[----:B--2---:R0:W-:Y:S04]  /*1bdd0*/  STS.U16 [R0+UR9+0x10100], R40 ;  /* 0x0101002800007988 */ /* 0x0041e80008000409 */
[----:B0-----:R-:W2:Y:S04]  /*1bde0*/  LDL.LU R40, [R1+0x145c] ;  /* 0x00145c0001287983 */ /* 0x001ea80000300800 */
[----:B---3--:R0:W-:Y:S04]  /*1bdf0*/  STS.U16 [R0+UR9+0x10500], R41 ;  /* 0x0105002900007988 */ /* 0x0081e80008000409 */
        /* <DEDUP_REMOVED lines=8> */
[----:B0-----:R-:W3:Y:S04]  /*1be80*/  LDL.LU R43, [R1+0x1448] ;  /* 0x00144800012b7983 */ /* 0x001ee80000300800 */
[----:B------:R0:W-:Y:S04]  /*1be90*/  STS.U16 [R0+UR9+0x11900], R48 ;  /* 0x0119003000007988 */ /* 0x0001e80008000409 */
[----:B------:R-:W-:Y:S04]  /*1bea0*/  STS.U16 [R0+UR9+0x11d00], R49 ;  /* 0x011d003100007988 */ /* 0x000fe80008000409 */
[----:B------:R1:W-:Y:S04]  /*1beb0*/  STS.U16 [R0+UR9+0x12100], R50 ;  /* 0x0121003200007988 */ /* 0x0003e80008000409 */
[----:B0-----:R-:W3:Y:S01]  /*1bec0*/  LDL.LU R48, [R1+0x1444] ;  /* 0x0014440001307983 */ /* 0x001ee20000300800 */
[----:B-1----:R-:W0:Y:S03]  /*1bed0*/  LDC R50, c[0x0][0x3ac] ;  /* 0x0000eb00ff327b82 */ /* 0x002e260000000800 */
[----:B------:R1:W-:Y:S04]  /*1bee0*/  STS.U16 [R0+UR9+0x12500], R52 ;  /* 0x0125003400007988 */ /* 0x0003e80008000409 */
[----:B------:R-:W3:Y:S01]  /*1bef0*/  LDL.LU R49, [R1+0x1440] ;  /* 0x0014400001317983 */ /* 0x000ee20000300800 */
[----:B0-----:R-:W-:-:S04]  /*1bf00*/  IMAD.SHL.U32 R50, R50, 0x100, RZ ;  /* 0x0000010032327824 */ /* 0x001fc800078e00ff */
[----:B------:R-:W-:-:S05]  /*1bf10*/  IMAD.SHL.U32 R50, R50, 0x2, RZ ;  /* 0x0000000232327824 */ /* 0x000fca00078e00ff */
[----:B-1----:R-:W-:-:S05]  /*1bf20*/  IADD3 R0, P0, PT, R34, R50, RZ ;  /* 0x0000003222007210 */ /* 0x002fca0007f1e0ff */
[----:B------:R-:W-:Y:S01]  /*1bf30*/  IMAD.X R34, R35, 0x1, R3, P0 ;  /* 0x0000000123227824 */ /* 0x000fe200000e0603 */
[----:B------:R-:W-:-:S04]  /*1bf40*/  IADD3 R6, P0, PT, R36, R50, RZ ;  /* 0x0000003224067210 */ /* 0x000fc80007f1e0ff */
[----:B------:R-:W-:Y:S04]  /*1bf50*/  STL [R1+0x13d8], R34 ;  /* 0x0013d82201007387 */ /* 0x000fe80000100800 */
[----:B------:R4:W-:Y:S01]  /*1bf60*/  STL [R1+0x348], R0 ;  /* 0x0003480001007387 */ /* 0x0009e20000100800 */
[----:B------:R-:W-:-:S03]  /*1bf70*/  IMAD.X R36, R37, 0x1, R3, P0 ;  /* 0x0000000125247824 */ /* 0x000fc600000e0603 */
[----:B------:R-:W-:Y:S04]  /*1bf80*/  STL [R1+0x13d4], R35 ;  /* 0x0013d42301007387 */ /* 0x000fe80000100800 */
[----:B------:R-:W3:Y:S01]  /*1bf90*/  LDL.LU.64 R4, [R1+0x8] ;  /* 0x0000080001047983 */ /* 0x000ee20000300a00 */
[----:B----4-:R-:W-:-:S03]  /*1bfa0*/  IADD3 R0, P1, PT, R38, R50, RZ ;  /* 0x0000003226007210 */ /* 0x010fc60007f3e0ff */
[----:B------:R0:W-:Y:S02]  /*1bfb0*/  STL [R1+0x34c], R6 ;  /* 0x00034c0601007387 */ /* 0x0001e40000100800 */
[----:B------:R-:W-:Y:S02]  /*1bfc0*/  IMAD.X R38, R39, 0x1, R3, P1 ;  /* 0x0000000127267824 */ /* 0x000fe400008e0603 */
[----:B------:R2:W-:Y:S04]  /*1bfd0*/  STL [R1+0x388], R0 ;  /* 0x0003880001007387 */ /* 0x0005e80000100800 */
[----:B------:R-:W-:Y:S04]  /*1bfe0*/  STL [R1+0x13e0], R36 ;  /* 0x0013e02401007387 */ /* 0x000fe80000100800 */
[----:B------:R-:W-:Y:S01]  /*1bff0*/  STL [R1+0x13dc], R37 ;  /* 0x0013dc2501007387 */ /* 0x000fe20000100800 */
[----:B0-----:R-:W-:-:S03]  /*1c000*/  IADD3 R6, P0, PT, R44, R50, RZ ;  /* 0x000000322c067210 */ /* 0x001fc60007f1e0ff */
[----:B------:R-:W-:Y:S04]  /*1c010*/  STL [R1+0x13e8], R38 ;  /* 0x0013e82601007387 */ /* 0x000fe80000100800 */
[----:B------:R-:W-:Y:S04]  /*1c020*/  STL [R1+0x13e4], R39 ;  /* 0x0013e42701007387 */ /* 0x000fe80000100800 */
[----:B------:R-:W4:Y:S04]  /*1c030*/  LDL.LU.64 R20, [R1+0x10] ;  /* 0x0000100001147983 */ /* 0x000f280000300a00 */
[----:B------:R0:W-:Y:S04]  /*1c040*/  STL [R1+0x38c], R6 ;  /* 0x00038c0601007387 */ /* 0x0001e80000100800 */
[----:B------:R-:W4:Y:S01]  /*1c050*/  LDL.LU.64 R18, [R1+0x18] ;  /* 0x0000180001127983 */ /* 0x000f220000300a00 */
[----:B------:R-:W-:Y:S01]  /*1c060*/  IMAD.X R44, R45, 0x1, R3, P0 ;  /* 0x000000012d2c7824 */ /* 0x000fe200000e0603 */
[----:B--2---:R-:W-:-:S05]  /*1c070*/  IADD3 R0, P1, PT, R40, R50, RZ ;  /* 0x0000003228007210 */ /* 0x004fca0007f3e0ff */
[----:B------:R1:W-:Y:S04]  /*1c080*/  STL [R1+0x390], R0 ;  /* 0x0003900001007387 */ /* 0x0003e80000100800 */
[----:B------:R-:W2:Y:S04]  /*1c090*/  LDL.LU.64 R16, [R1+0x20] ;  /* 0x0000200001107983 */ /* 0x000ea80000300a00 */
[----:B------:R-:W2:Y:S01]  /*1c0a0*/  LDL.LU.64 R14, [R1+0x28] ;  /* 0x00002800010e7983 */ /* 0x000ea20000300a00 */
[----:B---3--:R-:W-:-:S03]  /*1c0b0*/  IMAD.X R40, R41, 0x1, R3, P1 ;  /* 0x0000000129287824 */ /* 0x008fc600008e0603 */
[----:B------:R-:W-:Y:S01]  /*1c0c0*/  STL [R1+0x13f0], R44 ;  /* 0x0013f02c01007387 */ /* 0x000fe20000100800 */
[----:B0-----:R-:W-:-:S03]  /*1c0d0*/  IADD3 R6, P0, PT, R46, R50, RZ ;  /* 0x000000322e067210 */ /* 0x001fc60007f1e0ff */
[----:B------:R-:W-:Y:S04]  /*1c0e0*/  STL [R1+0x13ec], R45 ;  /* 0x0013ec2d01007387 */ /* 0x000fe80000100800 */
[----:B------:R-:W-:Y:S04]  /*1c0f0*/  STL [R1+0x13f8], R40 ;  /* 0x0013f82801007387 */ /* 0x000fe80000100800 */
[----:B------:R-:W-:Y:S01]  /*1c100*/  STL [R1+0x13f4], R41 ;  /* 0x0013f42901007387 */ /* 0x000fe20000100800 */
[----:B------:R-:W-:-:S03]  /*1c110*/  IMAD.X R46, R47, 0x1, R3, P0 ;  /* 0x000000012f2e7824 */ /* 0x000fc600000e0603 */
[----:B------:R-:W3:Y:S01]  /*1c120*/  LDL.LU.64 R12, [R1+0x30] ;  /* 0x00003000010c7983 */ /* 0x000ee20000300a00 */
[----:B-1----:R-:W-:-:S03]  /*1c130*/  IADD3 R0, P1, PT, R42, R50, RZ ;  /* 0x000000322a007210 */ /* 0x002fc60007f3e0ff */
[----:B------:R0:W-:Y:S04]  /*1c140*/  STL [R1+0x394], R6 ;  /* 0x0003940601007387 */ /* 0x0001e80000100800 */
[----:B------:R-:W3:Y:S04]  /*1c150*/  LDL.LU.64 R10, [R1+0xe0] ;  /* 0x0000e000010a7983 */ /* 0x000ee80000300a00 */
[----:B------:R1:W-:Y:S04]  /*1c160*/  STL [R1+0x3a8], R0 ;  /* 0x0003a80001007387 */ /* 0x0003e80000100800 */
[----:B------:R-:W3:Y:S01]  /*1c170*/  LDL.LU.64 R8, [R1+0xe8] ;  /* 0x0000e80001087983 */ /* 0x000ee20000300a00 */
[----:B------:R-:W-:-:S03]  /*1c180*/  IMAD.X R42, R43, 0x1, R3, P1 ;  /* 0x000000012b2a7824 */ /* 0x000fc600008e0603 */
[----:B------:R-:W-:Y:S04]  /*1c190*/  STL [R1+0x1400], R46 ;  /* 0x0014002e01007387 */ /* 0x000fe80000100800 */
[----:B------:R-:W-:Y:S04]  /*1c1a0*/  STL [R1+0x13fc], R47 ;  /* 0x0013fc2f01007387 */ /* 0x000fe80000100800 */
[----:B------:R-:W-:Y:S04]  /*1c1b0*/  STL [R1+0x1408], R42 ;  /* 0x0014082a01007387 */ /* 0x000fe80000100800 */
[----:B------:R-:W-:Y:S04]  /*1c1c0*/  STL [R1+0x1404], R43 ;  /* 0x0014042b01007387 */ /* 0x000fe80000100800 */
[----:B0-----:R-:W3:Y:S01]  /*1c1d0*/  LDL.LU.64 R6, [R1+0x110] ;  /* 0x0001100001067983 */ /* 0x001ee20000300a00 */
[----:B-1----:R-:W-:-:S05]  /*1c1e0*/  IADD3 R0, P0, PT, R48, R50, RZ ;  /* 0x0000003230007210 */ /* 0x002fca0007f1e0ff */
[----:B------:R-:W-:Y:S01]  /*1c1f0*/  IMAD.X R48, R49, 0x1, R3, P0 ;  /* 0x0000000131307824 */ /* 0x000fe200000e0603 */
[----:B------:R0:W-:Y:S01]  /*1c200*/  STL [R1+0x3ac], R0 ;  /* 0x0003ac0001007387 */ /* 0x0001e20000100800 */
[----:B------:R-:W-:-:S05]  /*1c210*/  IADD3 R26, P1, PT, R4, R50, RZ ;  /* 0x00000032041a7210 */ /* 0x000fca0007f3e0ff */
[----:B------:R-:W-:Y:S01]  /*1c220*/  IMAD.X R27, R5, 0x1, R3, P1 ;  /* 0x00000001051b7824 */ /* 0x000fe200008e0603 */
[----:B------:R-:W-:Y:S04]  /*1c230*/  STL [R1+0x140c], R26 ;  /* 0x00140c1a01007387 */ /* 0x000fe80000100800 */
[----:B------:R-:W-:Y:S04]  /*1c240*/  STL [R1+0x1414], R48 ;  /* 0x0014143001007387 */ /* 0x000fe80000100800 */
[----:B------:R-:W-:Y:S04]  /*1c250*/  STL [R1+0x1410], R49 ;  /* 0x0014103101007387 */ /* 0x000fe80000100800 */
[----:B------:R-:W-:Y:S01]  /*1c260*/  STL [R1+0x1418], R27 ;  /* 0x0014181b01007387 */ /* 0x000fe20000100800 */
[----:B----4-:R-:W-:-:S05]  /*1c270*/  IADD3 R4, P0, PT, R20, R50, RZ ;  /* 0x0000003214047210 */ /* 0x010fca0007f1e0ff */
[--C-:B------:R-:W-:Y:S01]  /*1c280*/  IMAD.X R5, R21, 0x1, R3.reuse, P0 ;  /* 0x0000000115057824 */ /* 0x100fe200000e0603 */
[----:B0-----:R-:W-:Y:S01]  /*1c290*/  IADD3 R0, P1, PT, R18, R50, RZ ;  /* 0x0000003212007210 */ /* 0x001fe20007f3e0ff */
[----:B------:R0:W-:Y:S04]  /*1c2a0*/  STL [R1+0x141c], R4 ;  /* 0x00141c0401007387 */ /* 0x0001e80000100800 */
[----:B------:R-:W-:Y:S04]  /*1c2b0*/  STL [R1+0x1420], R5 ;  /* 0x0014200501007387 */ /* 0x000fe80000100800 */
[----:B------:R2:W-:Y:S01]  /*1c2c0*/  STL [R1+0x3d4], R0 ;  /* 0x0003d40001007387 */ /* 0x0005e20000100800 */
[----:B0-----:R-:W-:-:S05]  /*1c2d0*/  IMAD.X R4, R19, 0x1, R3, P1 ;  /* 0x0000000113047824 */ /* 0x001fca00008e0603 */
[----:B------:R0:W-:Y:S01]  /*1c2e0*/  STL [R1+0x18], R4 ;  /* 0x0000180401007387 */ /* 0x0001e20000100800 */
[-C--:B--2---:R-:W-:Y:S02]  /*1c2f0*/  IADD3 R0, P0, PT, R16, R50.reuse, RZ ;  /* 0x0000003210007210 */ /* 0x084fe40007f1e0ff */
[----:B------:R-:W-:-:S03]  /*1c300*/  IADD3 R5, P1, PT, R14, R50, RZ ;  /* 0x000000320e057210 */ /* 0x000fc60007f3e0ff */
[----:B------:R1:W-:Y:S01]  /*1c310*/  STL [R1+0x3ec], R0 ;  /* 0x0003ec0001007387 */ /* 0x0003e20000100800 */
[----:B0-----:R-:W-:-:S03]  /*1c320*/  IMAD.X R4, R17, 0x1, R3, P0 ;  /* 0x0000000111047824 */ /* 0x001fc600000e0603 */
[----:B------:R3:W-:Y:S04]  /*1c330*/  STL [R1+0x3f4], R5 ;  /* 0x0003f40501007387 */ /* 0x0007e80000100800 */
[----:B------:R-:W2:Y:S01]  /*1c340*/  LDL.LU.64 R22, [R1+0x118] ;  /* 0x0001180001167983 */ /* 0x000ea20000300a00 */
[----:B-1----:R-:W-:-:S03]  /*1c350*/  IMAD.X R0, R15, 0x1, R3, P1 ;  /* 0x000000010f007824 */ /* 0x002fc600008e0603 */
[----:B------:R0:W-:Y:S04]  /*1c360*/  STL [R1+0x20], R4 ;  /* 0x0000200401007387 */ /* 0x0001e80000100800 */
[----:B------:R-:W4:Y:S01]  /*1c370*/  LDL.LU.64 R18, [R1+0x120] ;  /* 0x0001200001127983 */ /* 0x000f220000300a00 */
[----:B---3--:R-:W-:-:S03]  /*1c380*/  IADD3 R5, P0, PT, R12, R50, RZ ;  /* 0x000000320c057210 */ /* 0x008fc60007f1e0ff */
[----:B------:R1:W-:Y:S04]  /*1c390*/  STL [R1+0x28], R0 ;  /* 0x0000280001007387 */ /* 0x0003e80000100800 */
[----:B------:R-:W-:Y:S01]  /*1c3a0*/  STL [R1+0x3fc], R5 ;  /* 0x0003fc0501007387 */ /* 0x000fe20000100800 */
[----:B0-----:R-:W-:-:S03]  /*1c3b0*/  IADD3 R4, P1, PT, R10, R50, RZ ;  /* 0x000000320a047210 */ /* 0x001fc60007f3e0ff */
[----:B------:R-:W3:Y:S01]  /*1c3c0*/  LDL.LU.64 R16, [R1+0x128] ;  /* 0x0001280001107983 */ /* 0x000ee20000300a00 */
[----:B-1----:R-:W-:-:S03]  /*1c3d0*/  IMAD.X R0, R13, 0x1, R3, P0 ;  /* 0x000000010d007824 */ /* 0x002fc600000e0603 */
[----:B------:R0:W-:Y:S04]  /*1c3e0*/  STL [R1+0x400], R4 ;  /* 0x0004000401007387 */ /* 0x0001e80000100800 */
[----:B------:R1:W-:Y:S04]  /*1c3f0*/  STL [R1+0x30], R0 ;  /* 0x0000300001007387 */ /* 0x0003e80000100800 */
[----:B------:R-:W3:Y:S01]  /*1c400*/  LDL.LU.64 R14, [R1+0x130] ;  /* 0x00013000010e7983 */ /* 0x000ee20000300a00 */
[----:B0-----:R-:W-:Y:S01]  /*1c410*/  IMAD.X R4, R11, 0x1, R3, P1 ;  /* 0x000000010b047824 */ /* 0x001fe200008e0603 */
[----:B-1----:R-:W-:-:S04]  /*1c420*/  IADD3 R0, P0, PT, R8, R50, RZ ;  /* 0x0000003208007210 */ /* 0x002fc80007f1e0ff */
[----:B------:R-:W-:Y:S01]  /*1c430*/  STL [R1+0xe0], R4 ;  /* 0x0000e00401007387 */ /* 0x000fe20000100800 */
[----:B------:R-:W-:-:S05]  /*1c440*/  IADD3 R20, P1, PT, R6, R50, RZ ;  /* 0x0000003206147210 */ /* 0x000fca0007f3e0ff */
[----:B------:R-:W-:Y:S04]  /*1c450*/  STL [R1+0x1424], R20 ;  /* 0x0014241401007387 */ /* 0x000fe80000100800 */
[----:B------:R0:W-:Y:S04]  /*1c460*/  STL [R1+0x414], R0 ;  /* 0x0004140001007387 */ /* 0x0001e80000100800 */
[----:B------:R-:W3:Y:S04]  /*1c470*/  LDL.LU.64 R12, [R1+0x138] ;  /* 0x00013800010c7983 */ /* 0x000ee80000300a00 */
[----:B------:R-:W3:Y:S01]  /*1c480*/  LDL.LU.64 R10, [R1+0x140] ;  /* 0x00014000010a7983 */ /* 0x000ee20000300a00 */
[----:B0-----:R-:W-:-:S05]  /*1c490*/  IMAD.X R0, R9, 0x1, R3, P0 ;  /* 0x0000000109007824 */ /* 0x001fca00000e0603 */
[----:B------:R4:W-:Y:S04]  /*1c4a0*/  STL [R1+0xe8], R0 ;  /* 0x0000e80001007387 */ /* 0x0009e80000100800 */
[----:B------:R-:W3:Y:S04]  /*1c4b0*/  LDL.LU.64 R4, [R1+0x148] ;  /* 0x0001480001047983 */ /* 0x000ee80000300a00 */
[----:B------:R-:W3:Y:S01]  /*1c4c0*/  LDL.LU.64 R8, [R1+0x170] ;  /* 0x0001700001087983 */ /* 0x000ee20000300a00 */
[----:B------:R-:W-:-:S05]  /*1c4d0*/  IMAD.X R21, R7, 0x1, R3, P1 ;  /* 0x0000000107157824 */ /* 0x000fca00008e0603 */
[----:B------:R-:W-:Y:S01]  /*1c4e0*/  STL [R1+0x1428], R21 ;  /* 0x0014281501007387 */ /* 0x000fe20000100800 */
[----:B--2---:R-:W-:-:S05]  /*1c4f0*/  IADD3 R6, P0, PT, R22, R50, RZ ;  /* 0x0000003216067210 */ /* 0x004fca0007f1e0ff */
[--C-:B------:R-:W-:Y:S01]  /*1c500*/  IMAD.X R7, R23, 0x1, R3.reuse, P0 ;  /* 0x0000000117077824 */ /* 0x100fe200000e0603 */
[-C--:B----4-:R-:W-:Y:S01]  /*1c510*/  IADD3 R0, P1, PT, R18, R50.reuse, RZ ;  /* 0x0000003212007210 */ /* 0x090fe20007f3e0ff */
[----:B------:R0:W-:Y:S04]  /*1c520*/  STL [R1+0x142c], R6 ;  /* 0x00142c0601007387 */ /* 0x0001e80000100800 */
[----:B------:R-:W-:Y:S04]  /*1c530*/  STL [R1+0x1430], R7 ;  /* 0x0014300701007387 */ /* 0x000fe80000100800 */
[----:B------:R3:W-:Y:S01]  /*1c540*/  STL [R1+0x424], R0 ;  /* 0x0004240001007387 */ /* 0x0007e20000100800 */
[----:B0-----:R-:W-:Y:S01]  /*1c550*/  IMAD.X R6, R19, 0x1, R3, P1 ;  /* 0x0000000113067824 */ /* 0x001fe200008e0603 */
[----:B---3--:R-:W-:-:S04]  /*1c560*/  IADD3 R0, P0, PT, R16, R50, RZ ;  /* 0x0000003210007210 */ /* 0x008fc80007f1e0ff */
[----:B------:R0:W-:Y:S01]  /*1c570*/  STL [R1+0x120], R6 ;  /* 0x0001200601007387 */ /* 0x0001e20000100800 */
[----:B------:R-:W-:-:S03]  /*1c580*/  IADD3 R7, P1, PT, R14, R50, RZ ;  /* 0x000000320e077210 */ /* 0x000fc60007f3e0ff */
[----:B------:R1:W-:Y:S01]  /*1c590*/  STL [R1+0x428], R0 ;  /* 0x0004280001007387 */ /* 0x0003e20000100800 */
[----:B0-----:R-:W-:-:S03]  /*1c5a0*/  IMAD.X R6, R17, 0x1, R3, P0 ;  /* 0x0000000111067824 */ /* 0x001fc600000e0603 */
[----:B------:R0:W-:Y:S01]  /*1c5b0*/  STL [R1+0x43c], R7 ;  /* 0x00043c0701007387 */ /* 0x0001e20000100800 */
[----:B-1----:R-:W-:-:S03]  /*1c5c0*/  IMAD.X R0, R15, 0x1, R3, P1 ;  /* 0x000000010f007824 */ /* 0x002fc600008e0603 */
[----:B------:R-:W2:Y:S04]  /*1c5d0*/  LDL.LU.64 R20, [R1+0x178] ;  /* 0x0001780001147983 */ /* 0x000ea80000300a00 */
[----:B------:R1:W-:Y:S04]  /*1c5e0*/  STL [R1+0x128], R6 ;  /* 0x0001280601007387 */ /* 0x0003e80000100800 */
[----:B------:R-:W3:Y:S04]  /*1c5f0*/  LDL.LU.64 R18, [R1+0x180] ;  /* 0x0001800001127983 */ /* 0x000ee80000300a00 */
[----:B------:R4:W-:Y:S01]  /*1c600*/  STL [R1+0x130], R0 ;  /* 0x0001300001007387 */ /* 0x0009e20000100800 */
[----:B0-----:R-:W-:-:S02]  /*1c610*/  IADD3 R7, P0, PT, R12, R50, RZ ;  /* 0x000000320c077210 */ /* 0x001fc40007f1e0ff */
[----:B-1----:R-:W-:-:S03]  /*1c620*/  IADD3 R6, P1, PT, R10, R50, RZ ;  /* 0x000000320a067210 */ /* 0x002fc60007f3e0ff */
[--C-:B----4-:R-:W-:Y:S01]  /*1c630*/  IMAD.X R0, R13, 0x1, R3.reuse, P0 ;  /* 0x000000010d007824 */ /* 0x110fe200000e0603 */
[----:B------:R-:W-:Y:S04]  /*1c640*/  STL [R1+0x440], R7 ;  /* 0x0004400701007387 */ /* 0x000fe80000100800 */
[----:B------:R-:W4:Y:S04]  /*1c650*/  LDL.LU.64 R16, [R1+0x188] ;  /* 0x0001880001107983 */ /* 0x000f280000300a00 */
[----:B------:R0:W-:Y:S04]  /*1c660*/  STL [R1+0x444], R6 ;  /* 0x0004440601007387 */ /* 0x0001e80000100800 */
[----:B------:R1:W-:Y:S04]  /*1c670*/  STL [R1+0x138], R0 ;  /* 0x0001380001007387 */ /* 0x0003e80000100800 */
[----:B------:R-:W4:Y:S01]  /*1c680*/  LDL.LU.64 R14, [R1+0x190] ;  /* 0x00019000010e7983 */ /* 0x000f220000300a00 */
[----:B0-----:R-:W-:Y:S01]  /*1c690*/  IMAD.X R6, R11, 0x1, R3, P1 ;  /* 0x000000010b067824 */ /* 0x001fe200008e0603 */
[----:B------:R-:W-:-:S02]  /*1c6a0*/  IADD3 R22, P1, PT, R8, R50, RZ ;  /* 0x0000003208167210 */ /* 0x000fc40007f3e0ff */
[----:B-1----:R-:W-:Y:S02]  /*1c6b0*/  IADD3 R0, P0, PT, R4, R50, RZ ;  /* 0x0000003204007210 */ /* 0x002fe40007f1e0ff */
[----:B------:R0:W-:Y:S04]  /*1c6c0*/  STL [R1+0x140], R6 ;  /* 0x0001400601007387 */ /* 0x0001e80000100800 */
[----:B------:R-:W-:Y:S04]  /*1c6d0*/  STL [R1+0x1434], R22 ;  /* 0x0014341601007387 */ /* 0x000fe80000100800 */
[----:B------:R1:W-:Y:S04]  /*1c6e0*/  STL [R1+0x448], R0 ;  /* 0x0004480001007387 */ /* 0x0003e80000100800 */
[----:B------:R-:W4:Y:S04]  /*1c6f0*/  LDL.LU.64 R12, [R1+0x198] ;  /* 0x00019800010c7983 */ /* 0x000f280000300a00 */
[----:B0-----:R-:W4:Y:S01]  /*1c700*/  LDL.LU.64 R6, [R1+0x1a0] ;  /* 0x0001a00001067983 */ /* 0x001f220000300a00 */
[----:B-1----:R-:W-:-:S05]  /*1c710*/  IMAD.X R0, R5, 0x1, R3, P0 ;  /* 0x0000000105007824 */ /* 0x002fca00000e0603 */
[----:B------:R3:W-:Y:S04]  /*1c720*/  STL [R1+0x148], R0 ;  /* 0x0001480001007387 */ /* 0x0007e80000100800 */
[----:B------:R-:W4:Y:S01]  /*1c730*/  LDL.LU.64 R4, [R1+0x1a8] ;  /* 0x0001a80001047983 */ /* 0x000f220000300a00 */
[----:B------:R-:W-:-:S03]  /*1c740*/  IMAD.X R23, R9, 0x1, R3, P1 ;  /* 0x0000000109177824 */ /* 0x000fc600008e0603 */
[----:B------:R-:W4:Y:S04]  /*1c750*/  LDL.LU.64 R10, [R1+0x1c8] ;  /* 0x0001c800010a7983 */ /* 0x000f280000300a00 */
[----:B------:R-:W-:Y:S01]  /*1c760*/  STL [R1+0x1438], R23 ;  /* 0x0014381701007387 */ /* 0x000fe20000100800 */
[-C--:B--2---:R-:W-:Y:S02]  /*1c770*/  IADD3 R8, P0, PT, R20, R50.reuse, RZ ;  /* 0x0000003214087210 */ /* 0x084fe40007f1e0ff */
[----:B---3--:R-:W-:-:S03]  /*1c780*/  IADD3 R0, P1, PT, R18, R50, RZ ;  /* 0x0000003212007210 */ /* 0x008fc60007f3e0ff */
[----:B------:R0:W-:Y:S01]  /*1c790*/  STL [R1+0x143c], R8 ;  /* 0x00143c0801007387 */ /* 0x0001e20000100800 */
[----:B------:R-:W-:-:S03]  /*1c7a0*/  IMAD.X R9, R21, 0x1, R3, P0 ;  /* 0x0000000115097824 */ /* 0x000fc600000e0603 */
[----:B------:R4:W-:Y:S01]  /*1c7b0*/  STL [R1+0x4e4], R0 ;  /* 0x0004e40001007387 */ /* 0x0009e20000100800 */
[----:B0-----:R-:W-:Y:S01]  /*1c7c0*/  IMAD.X R8, R19, 0x1, R3, P1 ;  /* 0x0000000113087824 */ /* 0x001fe200008e0603 */
[----:B----4-:R-:W-:-:S04]  /*1c7d0*/  IADD3 R0, P0, PT, R16, R50, RZ ;  /* 0x0000003210007210 */ /* 0x010fc80007f1e0ff */
[----:B------:R0:W-:Y:S04]  /*1c7e0*/  STL [R1+0x180], R8 ;  /* 0x0001800801007387 */ /* 0x0001e80000100800 */
[----:B------:R1:W-:Y:S01]  /*1c7f0*/  STL [R1+0x4e8], R0 ;  /* 0x0004e80001007387 */ /* 0x0003e20000100800 */
[----:B------:R-:W-:Y:S01]  /*1c800*/  IADD3 R18, P1, PT, R14, R50, RZ ;  /* 0x000000320e127210 */ /* 0x000fe20007f3e0ff */
[----:B0-----:R-:W-:-:S04]  /*1c810*/  IMAD.X R8, R17, 0x1, R3, P0 ;  /* 0x0000000111087824 */ /* 0x001fc800000e0603 */
[----:B------:R0:W-:Y:S01]  /*1c820*/  STL [R1+0x4ec], R18 ;  /* 0x0004ec1201007387 */ /* 0x0001e20000100800 */
[----:B-1----:R-:W-:-:S03]  /*1c830*/  IMAD.X R0, R15, 0x1, R3, P1 ;  /* 0x000000010f007824 */ /* 0x002fc600008e0603 */
[----:B------:R-:W2:Y:S04]  /*1c840*/  LDL.LU.64 R22, [R1+0x1d0] ;  /* 0x0001d00001167983 */ /* 0x000ea80000300a00 */
[----:B------:R-:W-:Y:S04]  /*1c850*/  STL [R1+0x188], R8 ;  /* 0x0001880801007387 */ /* 0x000fe80000100800 */
[----:B------:R-:W3:Y:S04]  /*1c860*/  LDL.LU.64 R20, [R1+0x1d8] ;  /* 0x0001d80001147983 */ /* 0x000ee80000300a00 */
[----:B------:R1:W-:Y:S04]  /*1c870*/  STL [R1+0x190], R0 ;  /* 0x0001900001007387 */ /* 0x0003e80000100800 */
[----:B0-----:R-:W4:Y:S01]  /*1c880*/  LDL.LU.64 R18, [R1+0x1e0] ;  /* 0x0001e00001127983 */ /* 0x001f220000300a00 */
[----:B------:R-:W-:-:S03]  /*1c890*/  IADD3 R14, P1, PT, R6, R50, RZ ;  /* 0x00000032060e7210 */ /* 0x000fc60007f3e0ff */
[----:B------:R-:W4:Y:S01]  /*1c8a0*/  LDL.LU.64 R16, [R1+0x1e8] ;  /* 0x0001e80001107983 */ /* 0x000f220000300a00 */
[----:B-1----:R-:W-:-:S05]  /*1c8b0*/  IADD3 R0, P0, PT, R12, R50, RZ ;  /* 0x000000320c007210 */ /* 0x002fca0007f1e0ff */
[----:B------:R-:W-:Y:S01]  /*1c8c0*/  IMAD.X R8, R13, 0x1, R3, P0 ;  /* 0x000000010d087824 */ /* 0x000fe200000e0603 */
[----:B------:R0:W-:Y:S01]  /*1c8d0*/  STL [R1+0x4f0], R0 ;  /* 0x0004f00001007387 */ /* 0x0001e20000100800 */
[----:B------:R-:W-:-:S03]  /*1c8e0*/  IADD3 R6, P0, PT, R4, R50, RZ ;  /* 0x0000003204067210 */ /* 0x000fc60007f1e0ff */
[----:B------:R1:W-:Y:S01]  /*1c8f0*/  STL [R1+0x4f4], R14 ;  /* 0x0004f40e01007387 */ /* 0x0003e20000100800 */
[----:B0-----:R-:W-:-:S03]  /*1c900*/  IMAD.X R0, R7, 0x1, R3, P1 ;  /* 0x0000000107007824 */ /* 0x001fc600008e0603 */
[----:B------:R-:W-:Y:S04]  /*1c910*/  STL [R1+0x198], R8 ;  /* 0x0001980801007387 */ /* 0x000fe80000100800 */
[----:B------:R0:W-:Y:S04]  /*1c920*/  STL [R1+0x1a0], R0 ;  /* 0x0001a00001007387 */ /* 0x0001e80000100800 */
[----:B------:R0:W-:Y:S04]  /*1c930*/  STL [R1+0x4fc], R6 ;  /* 0x0004fc0601007387 */ /* 0x0001e80000100800 */
[----:B-1----:R-:W4:Y:S04]  /*1c940*/  LDL.LU.64 R14, [R1+0x1f0] ;  /* 0x0001f000010e7983 */ /* 0x002f280000300a00 */
[----:B------:R-:W4:Y:S01]  /*1c950*/  LDL.LU.64 R12, [R1+0x1f8] ;  /* 0x0001f800010c7983 */ /* 0x000f220000300a00 */
[----:B0-----:R-:W-:Y:S01]  /*1c960*/  IMAD.X R0, R5, 0x1, R3, P0 ;  /* 0x0000000105007824 */ /* 0x001fe200000e0603 */
[----:B------:R-:W-:-:S04]  /*1c970*/  IADD3 R30, P1, PT, R10, R50, RZ ;  /* 0x000000320a1e7210 */ /* 0x000fc80007f3e0ff */
[----:B------:R4:W-:Y:S01]  /*1c980*/  STL [R1+0x1a8], R0 ;  /* 0x0001a80001007387 */ /* 0x0009e20000100800 */
[----:B------:R-:W-:-:S03]  /*1c990*/  IMAD.X R31, R11, 0x1, R3, P1 ;  /* 0x000000010b1f7824 */ /* 0x000fc600008e0603 */
[----:B------:R-:W4:Y:S04]  /*1c9a0*/  LDL.LU.64 R6, [R1+0x200] ;  /* 0x0002000001067983 */ /* 0x000f280000300a00 */
[----:B------:R-:W4:Y:S01]  /*1c9b0*/  LDL.LU.64 R4, [R1+0x208] ;  /* 0x0002080001047983 */ /* 0x000f220000300a00 */
[----:B--2---:R-:W-:-:S05]  /*1c9c0*/  IADD3 R24, P0, PT, R22, R50, RZ ;  /* 0x0000003216187210 */ /* 0x004fca0007f1e0ff */
[----:B------:R-:W-:Y:S01]  /*1c9d0*/  IMAD.X R25, R23, 0x1, R3, P0 ;  /* 0x0000000117197824 */ /* 0x000fe200000e0603 */
[----:B---3--:R-:W-:-:S05]  /*1c9e0*/  IADD3 R10, P1, PT, R20, R50, RZ ;  /* 0x00000032140a7210 */ /* 0x008fca0007f3e0ff */
[----:B------:R-:W-:Y:S01]  /*1c9f0*/  IMAD.X R11, R21, 0x1, R3, P1 ;  /* 0x00000001150b7824 */ /* 0x000fe200008e0603 */
[-C--:B----4-:R-:W-:Y:S02]  /*1ca00*/  IADD3 R0, P0, PT, R18, R50.reuse, RZ ;  /* 0x0000003212007210 */ /* 0x090fe40007f1e0ff */
[----:B------:R-:W-:-:S03]  /*1ca10*/  IADD3 R20, P1, PT, R16, R50, RZ ;  /* 0x0000003210147210 */ /* 0x000fc60007f3e0ff */
[--C-:B------:R-:W-:Y:S01]  /*1ca20*/  IMAD.X R8, R19, 0x1, R3.reuse, P0 ;  /* 0x0000000113087824 */ /* 0x100fe200000e0603 */
[----:B------:R0:W-:Y:S04]  /*1ca30*/  STL [R1+0x510], R0 ;  /* 0x0005100001007387 */ /* 0x0001e80000100800 */
[----:B------:R1:W-:Y:S04]  /*1ca40*/  STL [R1+0x514], R20 ;  /* 0x0005141401007387 */ /* 0x0003e80000100800 */
[----:B------:R-:W2:Y:S01]  /*1ca50*/  LDL.LU.64 R28, [R1+0x228] ;  /* 0x00022800011c7983 */ /* 0x000ea20000300a00 */
[----:B0-----:R-:W-:-:S03]  /*1ca60*/  IMAD.X R0, R17, 0x1, R3, P1 ;  /* 0x0000000111007824 */ /* 0x001fc600008e0603 */
[----:B------:R-:W-:Y:S04]  /*1ca70*/  STL [R1+0x1e0], R8 ;  /* 0x0001e00801007387 */ /* 0x000fe80000100800 */
[----:B------:R-:W3:Y:S04]  /*1ca80*/  LDL.LU.64 R26, [R1+0x230] ;  /* 0x00023000011a7983 */ /* 0x000ee80000300a00 */
[----:B------:R0:W-:Y:S04]  /*1ca90*/  STL [R1+0x1e8], R0 ;  /* 0x0001e80001007387 */ /* 0x0001e80000100800 */
[----:B------:R-:W4:Y:S04]  /*1caa0*/  LDL.LU.64 R22, [R1+0x238] ;  /* 0x0002380001167983 */ /* 0x000f280000300a00 */
[----:B-1----:R-:W4:Y:S01]  /*1cab0*/  LDL.LU.64 R20, [R1+0x240] ;  /* 0x0002400001147983 */ /* 0x002f220000300a00 */
[----:B0-----:R-:W-:-:S02]  /*1cac0*/  IADD3 R0, P0, PT, R14, R50, RZ ;  /* 0x000000320e007210 */ /* 0x001fc40007f1e0ff */
[----:B------:R-:W-:-:S03]  /*1cad0*/  IADD3 R16, P1, PT, R12, R50, RZ ;  /* 0x000000320c107210 */ /* 0x000fc60007f3e0ff */
[--C-:B------:R-:W-:Y:S01]  /*1cae0*/  IMAD.X R8, R15, 0x1, R3.reuse, P0 ;  /* 0x000000010f087824 */ /* 0x100fe200000e0603 */
[----:B------:R0:W-:Y:S04]  /*1caf0*/  STL [R1+0x518], R0 ;  /* 0x0005180001007387 */ /* 0x0001e80000100800 */
[----:B------:R-:W-:Y:S04]  /*1cb00*/  STL [R1+0x51c], R16 ;  /* 0x00051c1001007387 */ /* 0x000fe80000100800 */
[----:B------:R-:W4:Y:S01]  /*1cb10*/  LDL.LU.64 R18, [R1+0x248] ;  /* 0x0002480001127983 */ /* 0x000f220000300a00 */
[----:B0-----:R-:W-:-:S03]  /*1cb20*/  IMAD.X R0, R13, 0x1, R3, P1 ;  /* 0x000000010d007824 */ /* 0x001fc600008e0603 */
[----:B------:R-:W-:Y:S04]  /*1cb30*/  STL [R1+0x1f0], R8 ;  /* 0x0001f00801007387 */ /* 0x000fe80000100800 */
[----:B------:R-:W4:Y:S01]  /*1cb40*/  LDL.LU.64 R12, [R1+0x250] ;  /* 0x00025000010c7983 */ /* 0x000f220000300a00 */
[----:B------:R-:W-:-:S03]  /*1cb50*/  IADD3 R14, P1, PT, R4, R50, RZ ;  /* 0x00000032040e7210 */ /* 0x000fc60007f3e0ff */
[----:B------:R0:W-:Y:S02]  /*1cb60*/  STL [R1+0x1f8], R0 ;  /* 0x0001f80001007387 */ /* 0x0001e40000100800 */
[----:B0-----:R-:W-:-:S05]  /*1cb70*/  IADD3 R0, P0, PT, R6, R50, RZ ;  /* 0x0000003206007210 */ /* 0x001fca0007f1e0ff */
[----:B------:R0:W-:Y:S01]  /*1cb80*/  STL [R1+0x520], R0 ;  /* 0x0005200001007387 */ /* 0x0001e20000100800 */
[----:B------:R-:W-:-:S03]  /*1cb90*/  IMAD.X R8, R7, 0x1, R3, P0 ;  /* 0x0000000107087824 */ /* 0x000fc600000e0603 */
[----:B------:R3:W-:Y:S04]  /*1cba0*/  STL [R1+0x528], R14 ;  /* 0x0005280e01007387 */ /* 0x0007e80000100800 */
[----:B------:R-:W4:Y:S01]  /*1cbb0*/  LDL.LU.64 R6, [R1+0x258] ;  /* 0x0002580001067983 */ /* 0x000f220000300a00 */
[----:B0-----:R-:W-:-:S03]  /*1cbc0*/  IMAD.X R0, R5, 0x1, R3, P1 ;  /* 0x0000000105007824 */ /* 0x001fc600008e0603 */
[----:B------:R-:W-:Y:S04]  /*1cbd0*/  STL [R1+0x200], R8 ;  /* 0x0002000801007387 */ /* 0x000fe80000100800 */
[----:B------:R-:W4:Y:S04]  /*1cbe0*/  LDL.LU.64 R4, [R1+0x260] ;  /* 0x0002600001047983 */ /* 0x000f280000300a00 */
[----:B------:R4:W-:Y:S01]  /*1cbf0*/  STL [R1+0x208], R0 ;  /* 0x0002080001007387 */ /* 0x0009e20000100800 */
        /* <DEDUP_REMOVED lines=13> */
[----:B------:R0:W-:Y:S01]  /*1ccd0*/  STL [R1+0x240], R0 ;  /* 0x0002400001007387 */ /* 0x0001e20000100800 */
[-C--:B-1----:R-:W-:Y:S02]  /*1cce0*/  IADD3 R26, P1, PT, R12, R50.reuse, RZ ;  /* 0x000000320c1a7210 */ /* 0x082fe40007f3e0ff */
[----:B0-----:R-:W-:-:S05]  /*1ccf0*/  IADD3 R0, P0, PT, R18, R50, RZ ;  /* 0x0000003212007210 */ /* 0x001fca0007f1e0ff */
[--C-:B------:R-:W-:Y:S01]  /*1cd00*/  IMAD.X R8, R19, 0x1, R3.reuse, P0 ;  /* 0x0000000113087824 */ /* 0x100fe200000e0603 */
[----:B------:R0:W-:Y:S04]  /*1cd10*/  STL [R1+0x540], R0 ;  /* 0x0005400001007387 */ /* 0x0001e80000100800 */
[----:B------:R-:W-:Y:S04]  /*1cd20*/  STL [R1+0x548], R26 ;  /* 0x0005481a01007387 */ /* 0x000fe80000100800 */
[----:B------:R-:W4:Y:S01]  /*1cd30*/  LDL.LU.64 R18, [R1+0x290] ;  /* 0x0002900001127983 */ /* 0x000f220000300a00 */
[----:B0-----:R-:W-:-:S03]  /*1cd40*/  IMAD.X R0, R13, 0x1, R3, P1 ;  /* 0x000000010d007824 */ /* 0x001fc600008e0603 */
[----:B------:R0:W-:Y:S04]  /*1cd50*/  STL [R1+0x248], R8 ;  /* 0x0002480801007387 */ /* 0x0001e80000100800 */
[----:B------:R-:W4:Y:S04]  /*1cd60*/  LDL.LU.64 R12, [R1+0x298] ;  /* 0x00029800010c7983 */ /* 0x000f280000300a00 */
[----:B------:R1:W-:Y:S04]  /*1cd70*/  STL [R1+0x250], R0 ;  /* 0x0002500001007387 */ /* 0x0003e80000100800 */
[----:B------:R-:W4:Y:S01]  /*1cd80*/  LDL.LU.64 R34, [R1+0x2a0] ;  /* 0x0002a00001227983 */ /* 0x000f220000300a00 */
[----:B0-----:R-:W-:-:S02]  /*1cd90*/  IADD3 R8, P0, PT, R6, R50, RZ ;  /* 0x0000003206087210 */ /* 0x001fc40007f1e0ff */
[----:B-1----:R-:W-:-:S03]  /*1cda0*/  IADD3 R0, P1, PT, R4, R50, RZ ;  /* 0x0000003204007210 */ /* 0x002fc60007f3e0ff */
[----:B------:R0:W-:Y:S04]  /*1cdb0*/  STL [R1+0x54c], R8 ;  /* 0x00054c0801007387 */ /* 0x0001e80000100800 */
[----:B------:R-:W4:Y:S01]  /*1cdc0*/  LDL.LU.64 R26, [R1+0x2a8] ;  /* 0x0002a800011a7983 */ /* 0x000f220000300a00 */
[----:B0-----:R-:W-:-:S03]  /*1cdd0*/  IMAD.X R8, R7, 0x1, R3, P0 ;  /* 0x0000000107087824 */ /* 0x001fc600000e0603 */
[----:B------:R0:W-:Y:S04]  /*1cde0*/  STL [R1+0x554], R0 ;  /* 0x0005540001007387 */ /* 0x0001e80000100800 */
[----:B------:R-:W4:Y:S04]  /*1cdf0*/  LDL.LU.64 R6, [R1+0x2b0] ;  /* 0x0002b00001067983 */ /* 0x000f280000300a00 */
[----:B------:R-:W-:Y:S01]  /*1ce00*/  STL [R1+0x258], R8 ;  /* 0x0002580801007387 */ /* 0x000fe20000100800 */
[----:B0-----:R-:W-:-:S03]  /*1ce10*/  IMAD.X R0, R5, 0x1, R3, P1 ;  /* 0x0000000105007824 */ /* 0x001fc600008e0603 */
[----:B------:R-:W4:Y:S04]  /*1ce20*/  LDL.LU.64 R4, [R1+0x2b8] ;  /* 0x0002b80001047983 */ /* 0x000f280000300a00 */
[----:B------:R2:W-:Y:S02]  /*1ce30*/  STL [R1+0x260], R0 ;  /* 0x0002600001007387 */ /* 0x0005e40000100800 */
[----:B--2---:R-:W-:-:S05]  /*1ce40*/  IADD3 R0, P0, PT, R22, R50, RZ ;  /* 0x0000003216007210 */ /* 0x004fca0007f1e0ff */
[--C-:B------:R-:W-:Y:S01]  /*1ce50*/  IMAD.X R8, R23, 0x1, R3.reuse, P0 ;  /* 0x0000000117087824 */ /* 0x100fe200000e0603 */
[----:B---3--:R-:W-:Y:S01]  /*1ce60*/  IADD3 R28, P1, PT, R20, R50, RZ ;  /* 0x00000032141c7210 */ /* 0x008fe20007f3e0ff */
[----:B------:R0:W-:Y:S04]  /*1ce70*/  STL [R1+0x558], R0 ;  /* 0x0005580001007387 */ /* 0x0001e80000100800 */
[----:B------:R4:W-:Y:S04]  /*1ce80*/  STL [R1+0x55c], R28 ;  /* 0x00055c1c01007387 */ /* 0x0009e80000100800 */
[----:B------:R-:W2:Y:S01]  /*1ce90*/  LDL.LU.64 R22, [R1+0x2c0] ;  /* 0x0002c00001167983 */ /* 0x000ea20000300a00 */
[----:B0-----:R-:W-:-:S03]  /*1cea0*/  IMAD.X R0, R21, 0x1, R3, P1 ;  /* 0x0000000115007824 */ /* 0x001fc600008e0603 */
[----:B------:R0:W-:Y:S04]  /*1ceb0*/  STL [R1+0x268], R8 ;  /* 0x0002680801007387 */ /* 0x0001e80000100800 */
[----:B------:R-:W3:Y:S04]  /*1cec0*/  LDL.LU.64 R20, [R1+0x2c8] ;  /* 0x0002c80001147983 */ /* 0x000ee80000300a00 */
[----:B------:R1:W-:Y:S01]  /*1ced0*/  STL [R1+0x270], R0 ;  /* 0x0002700001007387 */ /* 0x0003e20000100800 */
[----:B----4-:R-:W-:-:S05]  /*1cee0*/  IADD3 R28, P0, PT, R18, R50, RZ ;  /* 0x00000032121c7210 */ /* 0x010fca0007f1e0ff */
[----:B------:R-:W-:Y:S02]  /*1cef0*/  IMAD.X R29, R19, 0x1, R3, P0 ;  /* 0x00000001131d7824 */ /* 0x000fe400000e0603 */
[----:B------:R-:W4:Y:S01]  /*1cf00*/  LDL.LU.64 R18, [R1+0x2d0] ;  /* 0x0002d00001127983 */ /* 0x000f220000300a00 */
[-C--:B------:R-:W-:Y:S02]  /*1cf10*/  IADD3 R32, P1, PT, R12, R50.reuse, RZ ;  /* 0x000000320c207210 */ /* 0x080fe40007f3e0ff */
[----:B0-----:R-:W-:-:S03]  /*1cf20*/  IADD3 R8, P0, PT, R34, R50, RZ ;  /* 0x0000003222087210 */ /* 0x001fc60007f1e0ff */
[--C-:B------:R-:W-:Y:S02]  /*1cf30*/  IMAD.X R33, R13, 0x1, R3.reuse, P1 ;  /* 0x000000010d217824 */ /* 0x100fe400008e0603 */
[----:B------:R0:W-:Y:S04]  /*1cf40*/  STL [R1+0x568], R8 ;  /* 0x0005680801007387 */ /* 0x0001e80000100800 */
[----:B------:R-:W4:Y:S01]  /*1cf50*/  LDL.LU.64 R12, [R1+0x2d8] ;  /* 0x0002d800010c7983 */ /* 0x000f220000300a00 */
[----:B-1----:R-:W-:Y:S01]  /*1cf60*/  IADD3 R0, P1, PT, R26, R50, RZ ;  /* 0x000000321a007210 */ /* 0x002fe20007f3e0ff */
[----:B------:R-:W-:-:S04]  /*1cf70*/  IMAD.X R34, R35, 0x1, R3, P0 ;  /* 0x0000000123227824 */ /* 0x000fc800000e0603 */
[----:B------:R1:W-:Y:S01]  /*1cf80*/  STL [R1+0x56c], R0 ;  /* 0x00056c0001007387 */ /* 0x0003e20000100800 */
[----:B0-----:R-:W-:-:S03]  /*1cf90*/  IMAD.X R8, R27, 0x1, R3, P1 ;  /* 0x000000011b087824 */ /* 0x001fc600008e0603 */
[----:B------:R-:W-:Y:S01]  /*1cfa0*/  STL [R1+0x2a0], R34 ;  /* 0x0002a02201007387 */ /* 0x000fe20000100800 */
[----:B-1----:R-:W-:-:S03]  /*1cfb0*/  IADD3 R0, P0, PT, R6, R50, RZ ;  /* 0x0000003206007210 */ /* 0x002fc60007f1e0ff */
[----:B------:R0:W-:Y:S01]  /*1cfc0*/  STL [R1+0x2a8], R8 ;  /* 0x0002a80801007387 */ /* 0x0001e20000100800 */
[----:B------:R-:W-:-:S03]  /*1cfd0*/  IADD3 R26, P1, PT, R4, R50, RZ ;  /* 0x00000032041a7210 */ /* 0x000fc60007f3e0ff */
[----:B------:R1:W-:Y:S04]  /*1cfe0*/  STL [R1+0x570], R0 ;  /* 0x0005700001007387 */ /* 0x0003e80000100800 */
[----:B------:R-:W-:Y:S01]  /*1cff0*/  STL [R1+0x574], R26 ;  /* 0x0005741a01007387 */ /* 0x000fe20000100800 */
[----:B0-----:R-:W-:-:S03]  /*1d000*/  IMAD.X R8, R7, 0x1, R3, P0 ;  /* 0x0000000107087824 */ /* 0x001fc600000e0603 */
[----:B------:R-:W4:Y:S01]  /*1d010*/  LDL.LU.64 R6, [R1+0x2f8] ;  /* 0x0002f80001067983 */ /* 0x000f220000300a00 */
[----:B-1----:R-:W-:-:S03]  /*1d020*/  IMAD.X R0, R5, 0x1, R3, P1 ;  /* 0x0000000105007824 */ /* 0x002fc600008e0603 */
[----:B------:R-:W-:Y:S04]  /*1d030*/  STL [R1+0x2b0], R8 ;  /* 0x0002b00801007387 */ /* 0x000fe80000100800 */
[----:B------:R-:W4:Y:S04]  /*1d040*/  LDL.LU.64 R4, [R1+0x300] ;  /* 0x0003000001047983 */ /* 0x000f280000300a00 */
[----:B------:R2:W-:Y:S04]  /*1d050*/  STL [R1+0x2b8], R0 ;  /* 0x0002b80001007387 */ /* 0x0005e80000100800 */
[----:B------:R-:W4:Y:S01]  /*1d060*/  LDL.LU.64 R38, [R1+0x308] ;  /* 0x0003080001267983 */ /* 0x000f220000300a00 */
[----:B--2---:R-:W-:-:S05]  /*1d070*/  IADD3 R0, P0, PT, R22, R50, RZ ;  /* 0x0000003216007210 */ /* 0x004fca0007f1e0ff */
[----:B------:R0:W-:Y:S01]  /*1d080*/  STL [R1+0x57c], R0 ;  /* 0x00057c0001007387 */ /* 0x0001e20000100800 */
[----:B---3--:R-:W-:-:S05]  /*1d090*/  IADD3 R8, P1, PT, R20, R50, RZ ;  /* 0x0000003214087210 */ /* 0x008fca0007f3e0ff */
[----:B------:R4:W-:Y:S01]  /*1d0a0*/  STL [R1+0x584], R8 ;  /* 0x0005840801007387 */ /* 0x0009e20000100800 */
[--C-:B------:R-:W-:Y:S02]  /*1d0b0*/  IMAD.X R20, R21, 0x1, R3.reuse, P1 ;  /* 0x0000000115147824 */ /* 0x100fe400008e0603 */
[----:B0-----:R-:W-:Y:S01]  /*1d0c0*/  IMAD.X R0, R23, 0x1, R3, P0 ;  /* 0x0000000117007824 */ /* 0x001fe200000e0603 */
[----:B------:R-:W2:Y:S04]  /*1d0d0*/  LDL.LU.64 R36, [R1+0x310] ;  /* 0x0003100001247983 */ /* 0x000ea80000300a00 */
[----:B------:R0:W-:Y:S01]  /*1d0e0*/  STL [R1+0x2c0], R0 ;  /* 0x0002c00001007387 */ /* 0x0001e20000100800 */
[----:B----4-:R-:W-:-:S03]  /*1d0f0*/  IADD3 R8, P0, PT, R18, R50, RZ ;  /* 0x0000003212087210 */ /* 0x010fc60007f1e0ff */
[----:B------:R-:W-:Y:S04]  /*1d100*/  STL [R1+0x2c8], R20 ;  /* 0x0002c81401007387 */ /* 0x000fe80000100800 */
[----:B------:R-:W3:Y:S04]  /*1d110*/  LDL.LU.64 R34, [R1+0x318] ;  /* 0x0003180001227983 */ /* 0x000ee80000300a00 */
[----:B------:R1:W-:Y:S04]  /*1d120*/  STL [R1+0x588], R8 ;  /* 0x0005880801007387 */ /* 0x0003e80000100800 */
[----:B------:R-:W4:Y:S01]  /*1d130*/  LDL.LU.64 R26, [R1+0x320] ;  /* 0x00032000011a7983 */ /* 0x000f220000300a00 */
[----:B0-----:R-:W-:Y:S01]  /*1d140*/  IADD3 R0, P1, PT, R12, R50, RZ ;  /* 0x000000320c007210 */ /* 0x001fe20007f3e0ff */
[----:B-1----:R-:W-:-:S04]  /*1d150*/  IMAD.X R8, R19, 0x1, R3, P0 ;  /* 0x0000000113087824 */ /* 0x002fc800000e0603 */
[----:B------:R0:W-:Y:S04]  /*1d160*/  STL [R1+0x58c], R0 ;  /* 0x00058c0001007387 */ /* 0x0001e80000100800 */
[----:B------:R-:W4:Y:S04]  /*1d170*/  LDL.LU.64 R22, [R1+0x328] ;  /* 0x0003280001167983 */ /* 0x000f280000300a00 */
[----:B------:R-:W-:Y:S04]  /*1d180*/  STL [R1+0x2d0], R8 ;  /* 0x0002d00801007387 */ /* 0x000fe80000100800 */
[----:B------:R-:W4:Y:S01]  /*1d190*/  LDL.LU.64 R20, [R1+0x330] ;  /* 0x0003300001147983 */ /* 0x000f220000300a00 */
[----:B0-----:R-:W-:Y:S01]  /*1d1a0*/  IMAD.X R0, R13, 0x1, R3, P1 ;  /* 0x000000010d007824 */ /* 0x001fe200008e0603 */
[----:B------:R-:W-:-:S04]  /*1d1b0*/  IADD3 R12, P0, PT, R6, R50, RZ ;  /* 0x00000032060c7210 */ /* 0x000fc80007f1e0ff */
[----:B------:R-:W-:Y:S01]  /*1d1c0*/  STL [R1+0x2d8], R0 ;  /* 0x0002d80001007387 */ /* 0x000fe20000100800 */
[----:B------:R-:W-:-:S03]  /*1d1d0*/  IMAD.X R13, R7, 0x1, R3, P0 ;  /* 0x00000001070d7824 */ /* 0x000fc600000e0603 */
[----:B------:R-:W4:Y:S01]  /*1d1e0*/  LDL.LU.64 R6, [R1+0x338] ;  /* 0x0003380001067983 */ /* 0x000f220000300a00 */
[-C--:B------:R-:W-:Y:S02]  /*1d1f0*/  IADD3 R18, P1, PT, R4, R50.reuse, RZ ;  /* 0x0000003204127210 */ /* 0x080fe40007f3e0ff */
[----:B------:R-:W-:-:S03]  /*1d200*/  IADD3 R4, P0, PT, R38, R50, RZ ;  /* 0x0000003226047210 */ /* 0x000fc60007f1e0ff */
[--C-:B------:R-:W-:Y:S02]  /*1d210*/  IMAD.X R19, R5, 0x1, R3.reuse, P1 ;  /* 0x0000000105137824 */ /* 0x100fe400008e0603 */
[----:B------:R0:W-:Y:S04]  /*1d220*/  STL [R1+0x59c], R4 ;  /* 0x00059c0401007387 */ /* 0x0001e80000100800 */
[----:B0-----:R-:W4:Y:S01]  /*1d230*/  LDL.LU.64 R4, [R1+0x340] ;  /* 0x0003400001047983 */ /* 0x001f220000300a00 */
[----:B------:R-:W-:Y:S01]  /*1d240*/  IMAD.X R38, R39, 0x1, R3, P0 ;  /* 0x0000000127267824 */ /* 0x000fe200000e0603 */
[----:B--2---:R-:W-:-:S05]  /*1d250*/  IADD3 R0, P1, PT, R36, R50, RZ ;  /* 0x0000003224007210 */ /* 0x004fca0007f3e0ff */
[----:B------:R3:W-:Y:S01]  /*1d260*/  STL [R1+0x5a0], R0 ;  /* 0x0005a00001007387 */ /* 0x0007e20000100800 */
[----:B------:R-:W-:-:S03]  /*1d270*/  IMAD.X R8, R37, 0x1, R3, P1 ;  /* 0x0000000125087824 */ /* 0x000fc600008e0603 */
[----:B------:R-:W-:Y:S01]  /*1d280*/  STL [R1+0x308], R38 ;  /* 0x0003082601007387 */ /* 0x000fe20000100800 */
[----:B---3--:R-:W-:-:S03]  /*1d290*/  IADD3 R0, P0, PT, R34, R50, RZ ;  /* 0x0000003222007210 */ /* 0x008fc60007f1e0ff */
[----:B------:R0:W-:Y:S01]  /*1d2a0*/  STL [R1+0x310], R8 ;  /* 0x0003100801007387 */ /* 0x0001e20000100800 */
[----:B----4-:R-:W-:-:S03]  /*1d2b0*/  IADD3 R36, P1, PT, R26, R50, RZ ;  /* 0x000000321a247210 */ /* 0x010fc60007f3e0ff */
[----:B------:R1:W-:Y:S01]  /*1d2c0*/  STL [R1+0x5a4], R0 ;  /* 0x0005a40001007387 */ /* 0x0003e20000100800 */
[----:B0-----:R-:W-:-:S03]  /*1d2d0*/  IMAD.X R8, R35, 0x1, R3, P0 ;  /* 0x0000000123087824 */ /* 0x001fc600000e0603 */
[----:B------:R-:W-:Y:S01]  /*1d2e0*/  STL [R1+0x5a8], R36 ;  /* 0x0005a82401007387 */ /* 0x000fe20000100800 */
[----:B-1----:R-:W-:Y:S01]  /*1d2f0*/  IMAD.X R0, R27, 0x1, R3, P1 ;  /* 0x000000011b007824 */ /* 0x002fe200008e0603 */
[-C--:B------:R-:W-:Y:S02]  /*1d300*/  IADD3 R26, P0, PT, R22, R50.reuse, RZ ;  /* 0x00000032161a7210 */ /* 0x080fe40007f1e0ff */
[----:B------:R0:W-:Y:S04]  /*1d310*/  STL [R1+0x318], R8 ;  /* 0x0003180801007387 */ /* 0x0001e80000100800 */
[----:B------:R1:W-:Y:S01]  /*1d320*/  STL [R1+0x320], R0 ;  /* 0x0003200001007387 */ /* 0x0003e20000100800 */
[----:B0-----:R-:W-:-:S03]  /*1d330*/  IADD3 R8, P1, PT, R20, R50, RZ ;  /* 0x0000003214087210 */ /* 0x001fc60007f3e0ff */
[----:B------:R-:W-:Y:S01]  /*1d340*/  STL [R1+0x5ac], R26 ;  /* 0x0005ac1a01007387 */ /* 0x000fe20000100800 */
[----:B-1----:R-:W-:-:S03]  /*1d350*/  IMAD.X R0, R23, 0x1, R3, P0 ;  /* 0x0000000117007824 */ /* 0x002fc600000e0603 */
[----:B------:R-:W2:Y:S04]  /*1d360*/  LDL.LU R35, [R1+0x3f8] ;  /* 0x0003f80001237983 */ /* 0x000ea80000300800 */
[----:B------:R-:W-:Y:S04]  /*1d370*/  STL [R1+0x5b0], R8 ;  /* 0x0005b00801007387 */ /* 0x000fe80000100800 */
[----:B------:R0:W-:Y:S04]  /*1d380*/  STL [R1+0x328], R0 ;  /* 0x0003280001007387 */ /* 0x0001e80000100800 */
[----:B------:R-:W3:Y:S04]  /*1d390*/  LDL.LU R34, [R1+0x3f0] ;  /* 0x0003f00001227983 */ /* 0x000ee80000300800 */
[----:B0-----:R-:W4:Y:S01]  /*1d3a0*/  LDL.LU R0, [R1+0x3e8] ;  /* 0x0003e80001007983 */ /* 0x001f220000300800 */
[----:B------:R-:W0:Y:S01]  /*1d3b0*/  S2R R8, SR_TID.X ;  /* 0x0000000000087919 */ /* 0x000e220000002100 */
[----:B------:R-:W1:Y:S01]  /*1d3c0*/  S2R R52, SR_TID.X ;  /* 0x0000000000347919 */ /* 0x000e620000002100 */
[----:B------:R-:W-:Y:S01]  /*1d3d0*/  IMAD.X R21, R21, 0x1, R3, P1 ;  /* 0x0000000115157824 */ /* 0x000fe200008e0603 */
[----:B------:R-:W-:-:S04]  /*1d3e0*/  IADD3 R20, P0, PT, R6, R50, RZ ;  /* 0x0000003206147210 */ /* 0x000fc80007f1e0ff */
[----:B------:R-:W-:Y:S01]  /*1d3f0*/  STL [R1+0x330], R21 ;  /* 0x0003301501007387 */ /* 0x000fe20000100800 */
[----:B------:R-:W-:-:S03]  /*1d400*/  IMAD.X R6, R7, 0x1, R3, P0 ;  /* 0x0000000107067824 */ /* 0x000fc600000e0603 */
[----:B------:R-:W-:Y:S04]  /*1d410*/  STL [R1+0x5b4], R20 ;  /* 0x0005b41401007387 */ /* 0x000fe80000100800 */
[----:B------:R-:W-:Y:S01]  /*1d420*/  STL.64 [R1+0x1110], R50 ;  /* 0x0011103201007387 */ /* 0x000fe20000100a00 */
[----:B0-----:R-:W-:Y:S02]  /*1d430*/  LOP3.LUT R36, R8, 0x3f, RZ, 0xc0, !PT ;  /* 0x0000003f08247812 */ /* 0x001fe400078ec0ff */
[----:B------:R-:W-:-:S05]  /*1d440*/  IADD3 R8, P1, PT, R4, R50, RZ ;  /* 0x0000003204087210 */ /* 0x000fca0007f3e0ff */
[----:B------:R-:W-:Y:S01]  /*1d450*/  IMAD.X R4, R5, 0x1, R3, P1 ;  /* 0x0000000105047824 */ /* 0x000fe200008e0603 */
[----:B------:R0:W-:Y:S01]  /*1d460*/  STL [R1+0x5b8], R8 ;  /* 0x0005b80801007387 */ /* 0x0001e20000100800 */
[----:B-1----:R-:W-:-:S03]  /*1d470*/  SHF.R.S32.HI R41, RZ, 0x6, R52 ;  /* 0x00000006ff297819 */ /* 0x002fc60000011434 */
[----:B0-----:R-:W4:Y:S04]  /*1d480*/  LDL.LU R8, [R1+0x3d8] ;  /* 0x0003d80001087983 */ /* 0x001f280000300800 */
[----:B------:R0:W-:Y:S04]  /*1d490*/  STL [R1+0x338], R6 ;  /* 0x0003380601007387 */ /* 0x0001e80000100800 */
[----:B------:R-:W4:Y:S04]  /*1d4a0*/  LDL.LU R23, [R1+0x3d0] ;  /* 0x0003d00001177983 */ /* 0x000f280000300800 */
[----:B------:R1:W-:Y:S04]  /*1d4b0*/  STL [R1+0x340], R4 ;  /* 0x0003400401007387 */ /* 0x0003e80000100800 */
[----:B------:R-:W4:Y:S04]  /*1d4c0*/  LDL.LU R22, [R1+0x3c8] ;  /* 0x0003c80001167983 */ /* 0x000f280000300800 */
[----:B------:R-:W4:Y:S04]  /*1d4d0*/  LDL.LU R7, [R1+0x3c0] ;  /* 0x0003c00001077983 */ /* 0x000f280000300800 */
[----:B0-----:R-:W4:Y:S04]  /*1d4e0*/  LDL.LU R6, [R1+0x3b8] ;  /* 0x0003b80001067983 */ /* 0x001f280000300800 */
[----:B------:R-:W4:Y:S01]  /*1d4f0*/  LDL.LU R21, [R1+0x3b0] ;  /* 0x0003b00001157983 */ /* 0x000f220000300800 */
[----:B------:R-:W-:-:S03]  /*1d500*/  IMAD.SHL.U32 R46, R36, 0x2, RZ ;  /* 0x00000002242e7824 */ /* 0x000fc600078e00ff */
[----:B------:R-:W4:Y:S01]  /*1d510*/  LDL.LU R20, [R1+0x37c] ;  /* 0x00037c0001147983 */ /* 0x000f220000300800 */
[----:B------:R-:W-:-:S03]  /*1d520*/  SGXT R41, R41, 0x1 ;  /* 0x000000012929781a */ /* 0x000fc60000000200 */
[----:B------:R-:W4:Y:S04]  /*1d530*/  LDL.LU R5, [R1+0x378] ;  /* 0x0003780001057983 */ /* 0x000f280000300800 */
[----:B-1----:R-:W4:Y:S04]  /*1d540*/  LDL.LU R4, [R1+0x374] ;  /* 0x0003740001047983 */ /* 0x002f280000300800 */
[----:B------:R-:W4:Y:S04]  /*1d550*/  LDL.LU R27, [R1+0x370] ;  /* 0x00037000011b7983 */ /* 0x000f280000300800 */
[----:B------:R-:W4:Y:S01]  /*1d560*/  LDL.LU R48, [R1+0x36c] ;  /* 0x00036c0001307983 */ /* 0x000f220000300800 */
[----:B------:R-:W-:-:S03]  /*1d570*/  LOP3.LUT R41, R46, 0x90, R41, 0x78, !PT ;  /* 0x000000902e297812 */ /* 0x000fc600078e7829 */
[----:B------:R-:W4:Y:S04]  /*1d580*/  LDL.LU R49, [R1+0x368] ;  /* 0x0003680001317983 */ /* 0x000f280000300800 */
[----:B------:R-:W4:Y:S04]  /*1d590*/  LDL.LU R26, [R1+0x364] ;  /* 0x00036400011a7983 */ /* 0x000f280000300800 */
[----:B------:R-:W4:Y:S04]  /*1d5a0*/  LDL.LU R42, [R1+0x360] ;  /* 0x00036000012a7983 */ /* 0x000f280000300800 */
[----:B------:R-:W4:Y:S01]  /*1d5b0*/  LDL.LU R43, [R1+0x35c] ;  /* 0x00035c00012b7983 */ /* 0x000f220000300800 */
[----:B------:R-:W-:-:S03]  /*1d5c0*/  LOP3.LUT R41, R41, 0x20, RZ, 0x3c, !PT ;  /* 0x0000002029297812 */ /* 0x000fc600078e3cff */
[----:B------:R-:W-:Y:S04]  /*1d5d0*/  STL.64 [R1+0x10e0], R2 ;  /* 0x0010e00201007387 */ /* 0x000fe80000100a00 */
        /* <DEDUP_REMOVED lines=8> */
[----:B--2---:R-:W-:Y:S04]  /*1d660*/  STS.U16 [R41+UR9+0x12900], R35 ;  /* 0x0129002329007988 */ /* 0x004fe80008000409 */
[----:B---3--:R0:W-:Y:S04]  /*1d670*/  STS.U16 [R41+UR9+0x12d00], R34 ;  /* 0x012d002229007988 */ /* 0x0081e80008000409 */
[----:B----4-:R1:W-:Y:S04]  /*1d680*/  STS.U16 [R41+UR9+0x13100], R0 ;  /* 0x0131000029007988 */ /* 0x0103e80008000409 */
[----:B0-----:R-:W2:Y:S04]  /*1d690*/  LDL.LU R34, [R1+0x460] ;  /* 0x0004600001227983 */ /* 0x001ea80000300800 */
[----:B------:R-:W3:Y:S04]  /*1d6a0*/  LDL.LU R35, [R1+0x45c] ;  /* 0x00045c0001237983 */ /* 0x000ee80000300800 */
[----:B------:R0:W-:Y:S04]  /*1d6b0*/  STS.U16 [R41+UR9+0x13500], R53 ;  /* 0x0135003529007988 */ /* 0x0001e80008000409 */
[----:B-1----:R-:W4:Y:S04]  /*1d6c0*/  LDL.LU R0, [R1+0x458] ;  /* 0x0004580001007983 */ /* 0x002f280000300800 */
[----:B0-----:R-:W4:Y:S01]  /*1d6d0*/  LDL.LU R53, [R1+0x434] ;  /* 0x0004340001357983 */ /* 0x001f220000300800 */
[----:B------:R-:W-:-:S04]  /*1d6e0*/  SHF.R.S32.HI R52, RZ, 0x6, R52 ;  /* 0x00000006ff347819 */ /* 0x000fc80000011434 */
[----:B------:R-:W-:-:S04]  /*1d6f0*/  SGXT R52, R52, 0x1 ;  /* 0x000000013434781a */ /* 0x000fc80000000200 */
[----:B------:R-:W-:-:S04]  /*1d700*/  LOP3.LUT R52, R46, 0x90, R52, 0x78, !PT ;  /* 0x000000902e347812 */ /* 0x000fc800078e7834 */
[----:B------:R-:W-:Y:S01]  /*1d710*/  LOP3.LUT R52, R52, 0x40, RZ, 0x3c, !PT ;  /* 0x0000004034347812 */ /* 0x000fe200078e3cff */
[----:B------:R0:W-:Y:S04]  /*1d720*/  STS.U16 [R41+UR9+0x13900], R8 ;  /* 0x0139000829007988 */ /* 0x0001e80008000409 */
[----:B------:R1:W-:Y:S04]  /*1d730*/  STS.U16 [R41+UR9+0x13d00], R23 ;  /* 0x013d001729007988 */ /* 0x0003e80008000409 */
[----:B0-----:R-:W4:Y:S04]  /*1d740*/  LDL.LU R8, [R1+0x143c] ;  /* 0x00143c0001087983 */ /* 0x001f280000300800 */
[----:B------:R0:W-:Y:S04]  /*1d750*/  STS.U16 [R41+UR9+0x14100], R22 ;  /* 0x0141001629007988 */ /* 0x0001e80008000409 */
[----:B-1----:R-:W4:Y:S04]  /*1d760*/  LDL.LU R23, [R1+0x1438] ;  /* 0x0014380001177983 */ /* 0x002f280000300800 */
        /* <DEDUP_REMOVED lines=26> */
[----:B------:R-:W4:Y:S04]  /*1d910*/  LDL.LU R46, [R1+0x1400] ;  /* 0x00140000012e7983 */ /* 0x000f280000300800 */
[----:B-1----:R-:W4:Y:S04]  /*1d920*/  LDL.LU R47, [R1+0x13fc] ;  /* 0x0013fc00012f7983 */ /* 0x002f280000300800 */
[----:B------:R0:W-:Y:S04]  /*1d930*/  STS.U16 [R41+UR9+0x17900], R40 ;  /* 0x0179002829007988 */ /* 0x0001e80008000409 */
[----:B------:R1:W-:Y:S04]  /*1d940*/  STS.U16 [R41+UR9+0x17d00], R44 ;  /* 0x017d002c29007988 */ /* 0x0003e80008000409 */
[----:B------:R1:W-:Y:S04]  /*1d950*/  STS.U16 [R52+UR9+0x10200], R45 ;  /* 0x0102002d34007988 */ /* 0x0003e80008000409 */
[----:B0-----:R-:W4:Y:S04]  /*1d960*/  LDL.LU R40, [R1+0x13f8] ;  /* 0x0013f80001287983 */ /* 0x001f280000300800 */
[----:B-1----:R-:W4:Y:S04]  /*1d970*/  LDL.LU R41, [R1+0x13f4] ;  /* 0x0013f40001297983 */ /* 0x002f280000300800 */
[----:B------:R-:W4:Y:S04]  /*1d980*/  LDL.LU R44, [R1+0x13f0] ;  /* 0x0013f000012c7983 */ /* 0x000f280000300800 */
[----:B------:R-:W4:Y:S04]  /*1d990*/  LDL.LU R45, [R1+0x13ec] ;  /* 0x0013ec00012d7983 */ /* 0x000f280000300800 */
        /* <DEDUP_REMOVED lines=8> */
[----:B--2---:R0:W-:Y:S04]  /*1da20*/  STS.U16 [R52+UR9+0x11600], R34 ;  /* 0x0116002234007988 */ /* 0x0041e80008000409 */
[----:B---3--:R1:W-:Y:S04]  /*1da30*/  STS.U16 [R52+UR9+0x11a00], R35 ;  /* 0x011a002334007988 */ /* 0x0083e80008000409 */
[----:B0-----:R-:W2:Y:S04]  /*1da40*/  LDL.LU R34, [R1+0x13d8] ;  /* 0x0013d80001227983 */ /* 0x001ea80000300800 */
[----:B-1----:R-:W3:Y:S04]  /*1da50*/  LDL.LU R35, [R1+0x13d4] ;  /* 0x0013d40001237983 */ /* 0x002ee80000300800 */
[----:B----4-:R0:W-:Y:S04]  /*1da60*/  STS.U16 [R52+UR9+0x11e00], R0 ;  /* 0x011e000034007988 */ /* 0x0101e80008000409 */
[----:B------:R1:W-:Y:S04]  /*1da70*/  STS.U16 [R52+UR9+0x12200], R53 ;  /* 0x0122003534007988 */ /* 0x0003e80008000409 */
[----:B0-----:R-:W4:Y:S04]  /*1da80*/  LDL.LU R0, [R1+0x13d0] ;  /* 0x0013d00001007983 */ /* 0x001f280000300800 */
[----:B-1----:R-:W2:Y:S04]  /*1da90*/  LDL.LU R53, [R1+0x13cc] ;  /* 0x0013cc0001357983 */ /* 0x002ea80000300800 */
[----:B--2---:R0:W-:Y:S04]  /*1daa0*/  STS.U16 [R52+UR9+0x12600], R53 ;  /* 0x0126003534007988 */ /* 0x0041e80008000409 */
[----:B0-----:R-:W2:Y:S04]  /*1dab0*/  LDL.LU R52, [R1+0x13c8] ;  /* 0x0013c80001347983 */ /* 0x001ea80000300800 */
[----:B------:R-:W2:Y:S02]  /*1dac0*/  LDL.LU R53, [R1+0x13c4] ;  /* 0x0013c40001357983 */ /* 0x000ea40000300800 */
[----:B--2---:R-:W-:-:S05]  /*1dad0*/  PRMT R53, RZ, 0x7610, R53 ;  /* 0x00007610ff357816 */ /* 0x004fca0000000035 */
[----:B------:R0:W-:Y:S04]  /*1dae0*/  STL.S16 [R1+0x460], R53 ;  /* 0x0004603501007387 */ /* 0x0001e80000100600 */
[----:B0-----:R-:W2:Y:S02]  /*1daf0*/  LDL.LU R53, [R1+0x13c0] ;  /* 0x0013c00001357983 */ /* 0x001ea40000300800 */
        /* <DEDUP_REMOVED lines=35> */
[----:B0-----:R-:W2:Y:S01]  /*1dd30*/  LDL.LU R53, [R1+0x1390] ;  /* 0x0013900001357983 */ /* 0x001ea20000300800 */
[----:B---3--:R-:W-:-:S05]  /*1dd40*/  PRMT R35, RZ, 0x7610, R35 ;  /* 0x00007610ff237816 */ /* 0x008fca0000000023 */
[----:B------:R0:W-:Y:S04]  /*1dd50*/  STL.S16 [R1+0x380], R35 ;  /* 0x0003802301007387 */ /* 0x0001e80000100600 */
[----:B0-----:R-:W3:Y:S01]  /*1dd60*/  LDL.LU R35, [R1+0x348] ;  /* 0x0003480001237983 */ /* 0x001ee20000300800 */
[----:B--2---:R-:W-:-:S05]  /*1dd70*/  PRMT R53, RZ, 0x7610, R53 ;  /* 0x00007610ff357816 */ /* 0x004fca0000000035 */
[----:B------:R0:W-:Y:S04]  /*1dd80*/  STL.S16 [R1+0x364], R53 ;  /* 0x0003643501007387 */ /* 0x0001e80000100600 */
[----:B0-----:R-:W2:Y:S01]  /*1dd90*/  LDL.LU R53, [R1+0x138c] ;  /* 0x00138c0001357983 */ /* 0x001ea20000300800 */
[----:B------:R-:W-:Y:S02]  /*1dda0*/  PRMT R37, RZ, 0x7610, R37 ;  /* 0x00007610ff257816 */ /* 0x000fe40000000025 */
[----:B------:R-:W-:Y:S02]  /*1ddb0*/  PRMT R39, RZ, 0x7610, R39 ;  /* 0x00007610ff277816 */ /* 0x000fe40000000027 */
[----:B------:R-:W-:Y:S01]  /*1ddc0*/  PRMT R45, RZ, 0x7610, R45 ;  /* 0x00007610ff2d7816 */ /* 0x000fe2000000002d */
[----:B------:R0:W-:Y:S01]  /*1ddd0*/  STL.S16 [R1+0x360], R37 ;  /* 0x0003602501007387 */ /* 0x0001e20000100600 */
[----:B------:R-:W-:-:S02]  /*1dde0*/  PRMT R41, RZ, 0x7610, R41 ;  /* 0x00007610ff297816 */ /* 0x000fc40000000029 */
[----:B------:R-:W-:Y:S01]  /*1ddf0*/  PRMT R47, RZ, 0x7610, R47 ;  /* 0x00007610ff2f7816 */ /* 0x000fe2000000002f */
[----:B0-----:R-:W3:Y:S04]  /*1de00*/  LDL.LU R37, [R1+0x34c] ;  /* 0x00034c0001257983 */ /* 0x001ee80000300800 */
[----:B------:R0:W-:Y:S04]  /*1de10*/  STL.S16 [R1+0x458], R39 ;  /* 0x0004582701007387 */ /* 0x0001e80000100600 */
[----:B0-----:R-:W3:Y:S04]  /*1de20*/  LDL.LU R39, [R1+0x388] ;  /* 0x0003880001277983 */ /* 0x001ee80000300800 */
[----:B------:R0:W-:Y:S04]  /*1de30*/  STL.S16 [R1+0x454], R45 ;  /* 0x0004542d01007387 */ /* 0x0001e80000100600 */
[----:B0-----:R-:W3:Y:S04]  /*1de40*/  LDL.LU R45, [R1+0x38c] ;  /* 0x00038c00012d7983 */ /* 0x001ee80000300800 */
[----:B------:R0:W-:Y:S04]  /*1de50*/  STL.S16 [R1+0x430], R41 ;  /* 0x0004302901007387 */ /* 0x0001e80000100600 */
[----:B0-----:R-:W3:Y:S04]  /*1de60*/  LDL.LU R41, [R1+0x390] ;  /* 0x0003900001297983 */ /* 0x001ee80000300800 */
[----:B------:R0:W-:Y:S04]  /*1de70*/  STL.S16 [R1+0x42c], R47 ;  /* 0x00042c2f01007387 */ /* 0x0001e80000100600 */
[----:B0-----:R-:W3:Y:S01]  /*1de80*/  LDL.LU R47, [R1+0x394] ;  /* 0x00039400012f7983 */ /* 0x001ee20000300800 */
[----:B--2---:R-:W-:-:S05]  /*1de90*/  PRMT R53, RZ, 0x7610, R53 ;  /* 0x00007610ff357816 */ /* 0x004fca0000000035 */
[----:B------:R0:W-:Y:S04]  /*1dea0*/  STL.S16 [R1+0x408], R53 ;  /* 0x0004083501007387 */ /* 0x0001e80000100600 */
[----:B0-----:R-:W2:Y:S02]  /*1deb0*/  LDL.LU R53, [R1+0x1388] ;  /* 0x0013880001357983 */ /* 0x001ea40000300800 */
[----:B--2---:R-:W-:-:S05]  /*1dec0*/  PRMT R53, RZ, 0x7610, R53 ;  /* 0x00007610ff357816 */ /* 0x004fca0000000035 */
[----:B------:R0:W-:Y:S04]  /*1ded0*/  STL.S16 [R1+0x404], R53 ;  /* 0x0004043501007387 */ /* 0x0001e80000100600 */
[----:B0-----:R-:W2:Y:S01]  /*1dee0*/  LDL.LU R53, [R1+0x1384] ;  /* 0x0013840001357983 */ /* 0x001ea20000300800 */
[----:B------:R-:W-:-:S05]  /*1def0*/  PRMT R43, RZ, 0x7610, R43 ;  /* 0x00007610ff2b7816 */ /* 0x000fca000000002b */
[----:B------:R0:W-:Y:S04]  /*1df00*/  STL.S16 [R1+0x3e0], R43 ;  /* 0x0003e02b01007387 */ /* 0x0001e80000100600 */
[----:B0-----:R-:W3:Y:S01]  /*1df10*/  LDL.LU R43, [R1+0x3a8] ;  /* 0x0003a800012b7983 */ /* 0x001ee20000300800 */
[----:B------:R-:W-:Y:S02]  /*1df20*/  PRMT R49, RZ, 0x7610, R49 ;  /* 0x00007610ff317816 */ /* 0x000fe40000000031 */
[----:B------:R-:W-:Y:S02]  /*1df30*/  PRMT R2, RZ, 0x7610, R2 ;  /* 0x00007610ff027816 */ /* 0x000fe40000000002 */
[----:B------:R-:W-:Y:S02]  /*1df40*/  PRMT R3, RZ, 0x7610, R3 ;  /* 0x00007610ff037816 */ /* 0x000fe40000000003 */
[----:B------:R-:W-:-:S02]  /*1df50*/  PRMT R51, RZ, 0x7610, R51 ;  /* 0x00007610ff337816 */ /* 0x000fc40000000033 */
[----:B----4-:R-:W-:Y:S02]  /*1df60*/  PRMT R0, RZ, 0x7610, R0 ;  /* 0x00007610ff007816 */ /* 0x010fe40000000000 */
[----:B--2---:R-:W-:-:S05]  /*1df70*/  PRMT R53, RZ, 0x7610, R53 ;  /* 0x00007610ff357816 */ /* 0x004fca0000000035 */
[----:B------:R0:W-:Y:S04]  /*1df80*/  STL.S16 [R1+0x3dc], R53 ;  /* 0x0003dc3501007387 */ /* 0x0001e80000100600 */
[----:B0-----:R-:W2:Y:S04]  /*1df90*/  LDL.LU R53, [R1+0x1380] ;  /* 0x0013800001357983 */ /* 0x001ea80000300800 */
[----:B------:R0:W-:Y:S04]  /*1dfa0*/  STL.S16 [R1+0x3bc], R49 ;  /* 0x0003bc3101007387 */ /* 0x0001e80000100600 */
[----:B0-----:R-:W4:Y:S04]  /*1dfb0*/  LDL.LU R49, [R1+0x3ac] ;  /* 0x0003ac0001317983 */ /* 0x001f280000300800 */
[----:B------:R0:W-:Y:S04]  /*1dfc0*/  STL.S16 [R1+0x3b8], R2 ;  /* 0x0003b80201007387 */ /* 0x0001e80000100600 */
[----:B0-----:R-:W4:Y:S04]  /*1dfd0*/  LDL.LU R2, [R1+0x20] ;  /* 0x0000200001027983 */ /* 0x001f280000300800 */
[----:B------:R0:W-:Y:S04]  /*1dfe0*/  STL.S16 [R1+0x39c], R3 ;  /* 0x00039c0301007387 */ /* 0x0001e80000100600 */
[----:B0-----:R-:W4:Y:S04]  /*1dff0*/  LDL.LU R3, [R1+0x3ec] ;  /* 0x0003ec0001037983 */ /* 0x001f280000300800 */
[----:B------:R-:W-:Y:S04]  /*1e000*/  STL.S16 [R1+0x398], R51 ;  /* 0x0003983301007387 */ /* 0x000fe80000100600 */
[----:B------:R0:W-:Y:S04]  /*1e010*/  STL [R1+0x1238], R0 ;  /* 0x0012380001007387 */ /* 0x0001e80000100800 */
[----:B0-----:R-:W4:Y:S01]  /*1e020*/  LDL.LU R0, [R1+0x3d4] ;  /* 0x0003d40001007983 */ /* 0x001f220000300800 */
[----:B---3--:R-:W-:-:S04]  /*1e030*/  LOP3.LUT R35, R35, R34, RZ, 0x3c, !PT ;  /* 0x0000002223237212 */ /* 0x008fc800078e3cff */
[C---:B------:R-:W-:Y:S02]  /*1e040*/  LOP3.LUT R34, R35.reuse, R34, RZ, 0x3c, !PT ;  /* 0x0000002223227212 */ /* 0x040fe400078e3cff */
[----:B------:R-:W-:Y:S02]  /*1e050*/  PRMT R52, RZ, 0x7610, R52 ;  /* 0x00007610ff347816 */ /* 0x000fe40000000034 */
[----:B------:R-:W-:Y:S02]  /*1e060*/  LOP3.LUT R35, R35, R34, RZ, 0x3c, !PT ;  /* 0x0000002223237212 */ /* 0x000fe400078e3cff */
[----:B------:R-:W-:Y:S02]  /*1e070*/  PRMT R50, RZ, 0x7610, R50 ;  /* 0x00007610ff327816 */ /* 0x000fe40000000032 */
[----:B------:R-:W-:Y:S02]  /*1e080*/  LOP3.LUT R37, R37, R36, RZ, 0x3c, !PT ;  /* 0x0000002425257212 */ /* 0x000fe400078e3cff */
[----:B------:R-:W-:-:S02]  /*1e090*/  LOP3.LUT R39, R39, R38, RZ, 0x3c, !PT ;  /* 0x0000002627277212 */ /* 0x000fc400078e3cff */
[----:B------:R-:W-:Y:S02]  /*1e0a0*/  LOP3.LUT R45, R45, R44, RZ, 0x3c, !PT ;  /* 0x0000002c2d2d7212 */ /* 0x000fe400078e3cff */
[----:B------:R-:W-:Y:S02]  /*1e0b0*/  LOP3.LUT R41, R41, R40, RZ, 0x3c, !PT ;  /* 0x0000002829297212 */ /* 0x000fe400078e3cff */
[----:B------:R-:W-:Y:S02]  /*1e0c0*/  LOP3.LUT R36, R37, R36, RZ, 0x3c, !PT ;  /* 0x0000002425247212 */ /* 0x000fe400078e3cff */
[----:B------:R-:W-:Y:S02]  /*1e0d0*/  LOP3.LUT R38, R39, R38, RZ, 0x3c, !PT ;  /* 0x0000002627267212 */ /* 0x000fe400078e3cff */
        /* <DEDUP_REMOVED lines=12> */
[----:B--2---:R-:W-:-:S05]  /*1e1a0*/  PRMT R53, RZ, 0x7610, R53 ;  /* 0x00007610ff357816 */ /* 0x004fca0000000035 */
[----:B------:R-:W-:Y:S04]  /*1e1b0*/  STL.64 [R1+0x1230], R52 ;  /* 0x0012303401007387 */ /* 0x000fe80000100a00 */
[----:B------:R0:W-:Y:S04]  /*1e1c0*/  STL.64 [R1+0x10f0], R34 ;  /* 0x0010f02201007387 */ /* 0x0001e80000100a00 */
[----:B------:R1:W-:Y:S04]  /*1e1d0*/  STL.S16 [R1+0x358], R50 ;  /* 0x0003583201007387 */ /* 0x0003e80000100600 */
[----:B0-----:R-:W2:Y:S04]  /*1e1e0*/  LDL.LU R35, [R1+0x18] ;  /* 0x0000180001237983 */ /* 0x001ea80000300800 */
[----:B------:R-:W-:Y:S04]  /*1e1f0*/  STL.64 [R1+0x1100], R36 ;  /* 0x0011002401007387 */ /* 0x000fe80000100a00 */
[----:B------:R-:W-:Y:S04]  /*1e200*/  STL.64 [R1+0x1148], R38 ;  /* 0x0011482601007387 */ /* 0x000fe80000100a00 */
[----:B------:R-:W-:Y:S04]  /*1e210*/  STL.64 [R1+0x1150], R44 ;  /* 0x0011502c01007387 */ /* 0x000fe80000100a00 */
[----:B------:R-:W-:Y:S04]  /*1e220*/  STL.64 [R1+0x1220], R40 ;  /* 0x0012202801007387 */ /* 0x000fe80000100a00 */
[----:B-1----:R-:W3:Y:S04]  /*1e230*/  LDL.LU R50, [R1+0x28] ;  /* 0x0000280001327983 */ /* 0x002ee80000300800 */
[----:B------:R-:W3:Y:S01]  /*1e240*/  LDL.LU R51, [R1+0x3f4] ;  /* 0x0003f40001337983 */ /* 0x000ee20000300800 */
[----:B----4-:R-:W-:-:S04]  /*1e250*/  LOP3.LUT R49, R49, R48, RZ, 0x3c, !PT ;  /* 0x0000003031317212 */ /* 0x010fc800078e3cff */
[C---:B------:R-:W-:Y:S01]  /*1e260*/  LOP3.LUT R48, R49.reuse, R48, RZ, 0x3c, !PT ;  /* 0x0000003031307212 */ /* 0x040fe200078e3cff */
[----:B------:R-:W-:Y:S03]  /*1e270*/  STL.64 [R1+0x1240], R46 ;  /* 0x0012402e01007387 */ /* 0x000fe60000100a00 */
[----:B------:R-:W-:Y:S01]  /*1e280*/  LOP3.LUT R49, R49, R48, RZ, 0x3c, !PT ;  /* 0x0000003031317212 */ /* 0x000fe200078e3cff */
[----:B------:R-:W-:Y:S04]  /*1e290*/  STL [R1+0x1308], R42 ;  /* 0x0013082a01007387 */ /* 0x000fe80000100800 */
[----:B------:R0:W-:Y:S04]  /*1e2a0*/  STL [R1+0x12fc], R43 ;  /* 0x0012fc2b01007387 */ /* 0x0001e80000100800 */
[----:B------:R-:W4:Y:S04]  /*1e2b0*/  LDL.LU R52, [R1+0x30] ;  /* 0x0000300001347983 */ /* 0x000f280000300800 */
[----:B------:R-:W4:Y:S04]  /*1e2c0*/  LDL.LU R53, [R1+0x3fc] ;  /* 0x0003fc0001357983 */ /* 0x000f280000300800 */
[----:B0-----:R-:W4:Y:S04]  /*1e2d0*/  LDL.LU R43, [R1+0x414] ;  /* 0x00041400012b7983 */ /* 0x001f280000300800 */
[----:B------:R0:W-:Y:S01]  /*1e2e0*/  STL.64 [R1+0x1300], R48 ;  /* 0x0013003001007387 */ /* 0x0001e20000100a00 */
[----:B------:R-:W-:-:S03]  /*1e2f0*/  IMAD.MOV.U32 R38, RZ, RZ, R0 ;  /* 0x000000ffff267224 */ /* 0x000fc600078e0000 */
[----:B0-----:R-:W4:Y:S04]  /*1e300*/  LDL.LU R48, [R1+0xe0] ;  /* 0x0000e00001307983 */ /* 0x001f280000300800 */
[----:B------:R-:W4:Y:S04]  /*1e310*/  LDL.LU R49, [R1+0x400] ;  /* 0x0004000001317983 */ /* 0x000f280000300800 */
[----:B------:R-:W4:Y:S04]  /*1e320*/  LDL.LU R42, [R1+0x120] ;  /* 0x00012000012a7983 */ /* 0x000f280000300800 */
[----:B------:R-:W4:Y:S04]  /*1e330*/  LDL.LU R36, [R1+0x424] ;  /* 0x0004240001247983 */ /* 0x000f280000300800 */
[----:B------:R-:W4:Y:S04]  /*1e340*/  LDL.LU R37, [R1+0x128] ;  /* 0x0001280001257983 */ /* 0x000f280000300800 */
[----:B------:R-:W4:Y:S04]  /*1e350*/  LDL.LU R0, [R1+0x428] ;  /* 0x0004280001007983 */ /* 0x000f280000300800 */
[----:B------:R-:W-:Y:S04]  /*1e360*/  STL.64 [R1+0x8], R26 ;  /* 0x0000081a01007387 */ /* 0x000fe80000100a00 */
[----:B------:R0:W-:Y:S04]  /*1e370*/  STL.64 [R1+0x1120], R26 ;  /* 0x0011201a01007387 */ /* 0x0001e80000100a00 */
[----:B0-----:R-:W4:Y:S01]  /*1e380*/  LDL.LU R27, [R1+0xe8] ;  /* 0x0000e800011b7983 */ /* 0x001f220000300800 */
[----:B------:R-:W-:-:S02]  /*1e390*/  IMAD.MOV.U32 R44, RZ, RZ, R3 ;  /* 0x000000ffff2c7224 */ /* 0x000fc400078e0003 */
[----:B------:R-:W-:Y:S02]  /*1e3a0*/  IMAD.MOV.U32 R45, RZ, RZ, R2 ;  /* 0x000000ffff2d7224 */ /* 0x000fe400078e0002 */
[----:B--2---:R-:W-:-:S05]  /*1e3b0*/  IMAD.MOV.U32 R39, RZ, RZ, R35 ;  /* 0x000000ffff277224 */ /* 0x004fca00078e0023 */
[----:B------:R-:W-:Y:S04]  /*1e3c0*/  STL.64 [R1+0x18], R38 ;  /* 0x0000182601007387 */ /* 0x000fe80000100a00 */
[----:B------:R-:W-:Y:S04]  /*1e3d0*/  STL [R1+0x1158], R39 ;  /* 0x0011582701007387 */ /* 0x000fe80000100800 */
[----:B------:R-:W-:Y:S04]  /*1e3e0*/  STL.64 [R1+0x1168], R38 ;  /* 0x0011682601007387 */ /* 0x000fe80000100a00 */
[----:B------:R-:W-:Y:S04]  /*1e3f0*/  STL.64 [R1+0x20], R44 ;  /* 0x0000202c01007387 */ /* 0x000fe80000100a00 */
[----:B------:R-:W-:Y:S04]  /*1e400*/  STL.64 [R1+0x1160], R44 ;  /* 0x0011602c01007387 */ /* 0x000fe80000100a00 */
[----:B------:R-:W-:Y:S04]  /*1e410*/  STL.64 [R1+0x10], R4 ;  /* 0x0000100401007387 */ /* 0x000fe80000100a00 */
[----:B------:R-:W-:Y:S04]  /*1e420*/  STL [R1+0x1138], R4 ;  /* 0x0011380401007387 */ /* 0x000fe80000100800 */
[----:B------:R-:W-:Y:S04]  /*1e430*/  STL [R1+0x1128], R5 ;  /* 0x0011280501007387 */ /* 0x000fe80000100800 */
[----:B------:R0:W-:Y:S04]  /*1e440*/  STL.64 [R1+0x1178], R4 ;  /* 0x0011780401007387 */ /* 0x0001e80000100a00 */
[----:B------:R-:W2:Y:S04]  /*1e450*/  LDL.LU R46, [R1+0x130] ;  /* 0x00013000012e7983 */ /* 0x000ea80000300800 */
[----:B------:R-:W2:Y:S01]  /*1e460*/  LDL.LU R47, [R1+0x43c] ;  /* 0x00043c00012f7983 */ /* 0x000ea20000300800 */
[----:B---3--:R-:W-:-:S03]  /*1e470*/  IMAD.MOV.U32 R41, RZ, RZ, R50 ;  /* 0x000000ffff297224 */ /* 0x008fc600078e0032 */
[----:B------:R-:W3:Y:S01]  /*1e480*/  LDL.LU R34, [R1+0x138] ;  /* 0x0001380001227983 */ /* 0x000ee20000300800 */
[----:B------:R-:W-:-:S03]  /*1e490*/  IMAD.MOV.U32 R40, RZ, RZ, R51 ;  /* 0x000000ffff287224 */ /* 0x000fc600078e0033 */
[----:B------:R-:W2:Y:S04]  /*1e4a0*/  LDL.LU R35, [R1+0x440] ;  /* 0x0004400001237983 */ /* 0x000ea80000300800 */
[----:B------:R-:W2:Y:S04]  /*1e4b0*/  LDL.LU R2, [R1+0x140] ;  /* 0x0001400001027983 */ /* 0x000ea80000300800 */
[----:B------:R-:W3:Y:S04]  /*1e4c0*/  LDL.LU R3, [R1+0x444] ;  /* 0x0004440001037983 */ /* 0x000ee80000300800 */
[----:B------:R-:W3:Y:S04]  /*1e4d0*/  LDL.LU R50, [R1+0x148] ;  /* 0x0001480001327983 */ /* 0x000ee80000300800 */
[----:B------:R-:W3:Y:S01]  /*1e4e0*/  LDL.LU R51, [R1+0x448] ;  /* 0x0004480001337983 */ /* 0x000ee20000300800 */
[----:B----4-:R-:W-:-:S02]  /*1e4f0*/  LOP3.LUT R49, R49, R48, RZ, 0x3c, !PT ;  /* 0x0000003031317212 */ /* 0x010fc400078e3cff */
[----:B------:R-:W-:Y:S02]  /*1e500*/  LOP3.LUT R53, R53, R52, RZ, 0x3c, !PT ;  /* 0x0000003435357212 */ /* 0x000fe400078e3cff */
[----:B------:R-:W-:Y:S01]  /*1e510*/  LOP3.LUT R48, R49, R48, RZ, 0x3c, !PT ;  /* 0x0000003031307212 */ /* 0x000fe200078e3cff */
[----:B0-----:R-:W-:Y:S01]  /*1e520*/  IMAD.MOV.U32 R4, RZ, RZ, R43 ;  /* 0x000000ffff047224 */ /* 0x001fe200078e002b */
[----:B------:R-:W-:Y:S02]  /*1e530*/  LOP3.LUT R52, R53, R52, RZ, 0x3c, !PT ;  /* 0x0000003435347212 */ /* 0x000fe400078e3cff */
[----:B------:R-:W-:Y:S01]  /*1e540*/  LOP3.LUT R49, R49, R48, RZ, 0x3c, !PT ;  /* 0x0000003031317212 */ /* 0x000fe200078e3cff */
[----:B------:R-:W-:Y:S01]  /*1e550*/  STL.64 [R1+0x28], R40 ;  /* 0x0000282801007387 */ /* 0x000fe20000100a00 */
[----:B------:R-:W-:-:S03]  /*1e560*/  LOP3.LUT R53, R53, R52, RZ, 0x3c, !PT ;  /* 0x0000003435357212 */ /* 0x000fc600078e3cff */
[----:B------:R-:W-:Y:S01]  /*1e570*/  STL [R1+0x1258], R40 ;  /* 0x0012582801007387 */ /* 0x000fe20000100800 */
[----:B------:R-:W-:Y:S02]  /*1e580*/  IMAD.MOV.U32 R45, RZ, RZ, R42 ;  /* 0x000000ffff2d7224 */ /* 0x000fe400078e002a */
[----:B------:R-:W-:Y:S02]  /*1e590*/  IMAD.MOV.U32 R44, RZ, RZ, R36 ;  /* 0x000000ffff2c7224 */ /* 0x000fe400078e0024 */
[----:B------:R-:W-:Y:S02]  /*1e5a0*/  IMAD.MOV.U32 R39, RZ, RZ, R37 ;  /* 0x000000ffff277224 */ /* 0x000fe400078e0025 */
[----:B------:R-:W-:Y:S02]  /*1e5b0*/  IMAD.MOV.U32 R38, RZ, RZ, R0 ;  /* 0x000000ffff267224 */ /* 0x000fe400078e0000 */
[----:B------:R-:W-:-:S05]  /*1e5c0*/  IMAD.MOV.U32 R5, RZ, RZ, R27 ;  /* 0x000000ffff057224 */ /* 0x000fca00078e001b */
[----:B------:R-:W-:Y:S04]  /*1e5d0*/  STL.64 [R1+0xe8], R4 ;  /* 0x0000e80401007387 */ /* 0x000fe80000100a00 */
[----:B------:R-:W-:Y:S04]  /*1e5e0*/  STL.64 [R1+0xe0], R48 ;  /* 0x0000e03001007387 */ /* 0x000fe80000100a00 */
[----:B------:R-:W-:Y:S04]  /*1e5f0*/  STL.64 [R1+0x1310], R48 ;  /* 0x0013103001007387 */ /* 0x000fe80000100a00 */
[----:B------:R-:W-:Y:S04]  /*1e600*/  STL [R1+0x1248], R41 ;  /* 0x0012482901007387 */ /* 0x000fe80000100800 */
[----:B------:R-:W-:Y:S04]  /*1e610*/  STL.64 [R1+0x30], R52 ;  /* 0x0000303401007387 */ /* 0x000fe80000100a00 */
[----:B------:R-:W-:Y:S04]  /*1e620*/  STL.64 [R1+0x1250], R52 ;  /* 0x0012503401007387 */ /* 0x000fe80000100a00 */
[----:B------:R-:W4:Y:S04]  /*1e630*/  LDL.LU R42, [R1+0x180] ;  /* 0x00018000012a7983 */ /* 0x000f280000300800 */
[----:B------:R-:W4:Y:S04]  /*1e640*/  LDL.LU R36, [R1+0x4e4] ;  /* 0x0004e40001247983 */ /* 0x000f280000300800 */
[----:B------:R-:W4:Y:S04]  /*1e650*/  LDL.LU R37, [R1+0x188] ;  /* 0x0001880001257983 */ /* 0x000f280000300800 */
[----:B------:R-:W4:Y:S04]  /*1e660*/  LDL.LU R0, [R1+0x4e8] ;  /* 0x0004e80001007983 */ /* 0x000f280000300800 */
[----:B------:R-:W-:Y:S04]  /*1e670*/  STL.64 [R1+0x110], R20 ;  /* 0x0001101401007387 */ /* 0x000fe80000100a00 */
[----:B------:R0:W-:Y:S04]  /*1e680*/  STL.64 [R1+0x1130], R20 ;  /* 0x0011301401007387 */ /* 0x0001e80000100a00 */
[----:B------:R-:W-:Y:S04]  /*1e690*/  STL.64 [R1+0x120], R44 ;  /* 0x0001202c01007387 */ /* 0x000fe80000100a00 */
[----:B------:R-:W-:Y:S04]  /*1e6a0*/  STL.64 [R1+0x1188], R44 ;  /* 0x0011882c01007387 */ /* 0x000fe80000100a00 */
[----:B------:R-:W-:Y:S04]  /*1e6b0*/  STL.64 [R1+0x128], R38 ;  /* 0x0001282601007387 */ /* 0x000fe80000100a00 */
[----:B------:R-:W-:Y:S04]  /*1e6c0*/  STL [R1+0x1190], R39 ;  /* 0x0011902701007387 */ /* 0x000fe80000100800 */
[----:B------:R-:W-:Y:S04]  /*1e6d0*/  STL.64 [R1+0x11a8], R38 ;  /* 0x0011a82601007387 */ /* 0x000fe80000100a00 */
[----:B------:R-:W-:Y:S04]  /*1e6e0*/  STL.64 [R1+0x118], R6 ;  /* 0x0001180601007387 */ /* 0x000fe80000100a00 */
[----:B------:R-:W-:Y:S04]  /*1e6f0*/  STL.64 [R1+0x1198], R6 ;  /* 0x0011980601007387 */ /* 0x000fe80000100a00 */
[----:B0-----:R-:W4:Y:S01]  /*1e700*/  LDL.LU R21, [R1+0x190] ;  /* 0x0001900001157983 */ /* 0x001f220000300800 */
[----:B--2---:R-:W-:-:S02]  /*1e710*/  IMAD.MOV.U32 R5, RZ, RZ, R2 ;  /* 0x000000ffff057224 */ /* 0x004fc400078e0002 */
[----:B---3--:R-:W-:Y:S02]  /*1e720*/  IMAD.MOV.U32 R4, RZ, RZ, R3 ;  /* 0x000000ffff047224 */ /* 0x008fe400078e0003 */
[----:B------:R-:W-:-:S03]  /*1e730*/  IMAD.MOV.U32 R3, RZ, RZ, R50 ;  /* 0x000000ffff037224 */ /* 0x000fc600078e0032 */
[----:B------:R-:W-:Y:S01]  /*1e740*/  STL.64 [R1+0x140], R4 ;  /* 0x0001400401007387 */ /* 0x000fe20000100a00 */
[----:B------:R-:W-:-:S03]  /*1e750*/  IMAD.MOV.U32 R2, RZ, RZ, R51 ;  /* 0x000000ffff027224 */ /* 0x000fc600078e0033 */
[----:B------:R-:W2:Y:S01]  /*1e760*/  LDL.LU R41, [R1+0x4ec] ;  /* 0x0004ec0001297983 */ /* 0x000ea20000300800 */
[----:B------:R-:W-:-:S03]  /*1e770*/  IMAD.MOV.U32 R53, RZ, RZ, R34 ;  /* 0x000000ffff357224 */ /* 0x000fc600078e0022 */
[----:B------:R0:W-:Y:S01]  /*1e780*/  STL.64 [R1+0x148], R2 ;  /* 0x0001480201007387 */ /* 0x0001e20000100a00 */
[----:B------:R-:W-:-:S03]  /*1e790*/  IMAD.MOV.U32 R52, RZ, RZ, R35 ;  /* 0x000000ffff347224 */ /* 0x000fc600078e0023 */
[----:B------:R-:W3:Y:S04]  /*1e7a0*/  LDL.LU R48, [R1+0x198] ;  /* 0x0001980001307983 */ /* 0x000ee80000300800 */
[----:B------:R-:W3:Y:S04]  /*1e7b0*/  LDL.LU R49, [R1+0x4f0] ;  /* 0x0004f00001317983 */ /* 0x000ee80000300800 */
[----:B------:R-:W3:Y:S04]  /*1e7c0*/  LDL.LU R34, [R1+0x1a0] ;  /* 0x0001a00001227983 */ /* 0x000ee80000300800 */
[----:B------:R-:W3:Y:S04]  /*1e7d0*/  LDL.LU R35, [R1+0x4f4] ;  /* 0x0004f40001237983 */ /* 0x000ee80000300800 */
[----:B0-----:R-:W3:Y:S04]  /*1e7e0*/  LDL.LU R2, [R1+0x1a8] ;  /* 0x0001a80001027983 */ /* 0x001ee80000300800 */
[----:B------:R-:W3:Y:S01]  /*1e7f0*/  LDL.LU R3, [R1+0x4fc] ;  /* 0x0004fc0001037983 */ /* 0x000ee20000300800 */
[----:B------:R-:W-:-:S03]  /*1e800*/  LOP3.LUT R47, R47, R46, RZ, 0x3c, !PT ;  /* 0x0000002e2f2f7212 */ /* 0x000fc600078e3cff */
[----:B------:R-:W3:Y:S01]  /*1e810*/  LDL.LU R50, [R1+0x1e0] ;  /* 0x0001e00001327983 */ /* 0x000ee20000300800 */
[----:B------:R-:W-:-:S03]  /*1e820*/  LOP3.LUT R46, R47, R46, RZ, 0x3c, !PT ;  /* 0x0000002e2f2e7212 */ /* 0x000fc600078e3cff */
[----:B------:R-:W3:Y:S01]  /*1e830*/  LDL.LU R51, [R1+0x510] ;  /* 0x0005100001337983 */ /* 0x000ee20000300800 */
[----:B------:R-:W-:-:S05]  /*1e840*/  LOP3.LUT R47, R47, R46, RZ, 0x3c, !PT ;  /* 0x0000002e2f2f7212 */ /* 0x000fca00078e3cff */
[----:B------:R-:W-:Y:S04]  /*1e850*/  STL.64 [R1+0x130], R46 ;  /* 0x0001302e01007387 */ /* 0x000fe80000100a00 */
[----:B------:R0:W-:Y:S04]  /*1e860*/  STL.64 [R1+0x1260], R46 ;  /* 0x0012602e01007387 */ /* 0x0001e80000100a00 */
[----:B------:R-:W-:Y:S04]  /*1e870*/  STL.64 [R1+0x138], R52 ;  /* 0x0001383401007387 */ /* 0x000fe80000100a00 */
[----:B------:R-:W-:Y:S04]  /*1e880*/  STL [R1+0x1278], R52 ;  /* 0x0012783401007387 */ /* 0x000fe80000100800 */
[----:B------:R-:W-:Y:S04]  /*1e890*/  STL [R1+0x1268], R53 ;  /* 0x0012683501007387 */ /* 0x000fe80000100800 */
[----:B------:R-:W3:Y:S04]  /*1e8a0*/  LDL.LU R40, [R1+0x1e8] ;  /* 0x0001e80001287983 */ /* 0x000ee80000300800 */
[----:B------:R-:W3:Y:S01]  /*1e8b0*/  LDL.LU R26, [R1+0x514] ;  /* 0x00051400011a7983 */ /* 0x000ee20000300800 */
[----:B----4-:R-:W-:-:S03]  /*1e8c0*/  IMAD.MOV.U32 R5, RZ, RZ, R42 ;  /* 0x000000ffff057224 */ /* 0x010fc600078e002a */
[----:B------:R-:W4:Y:S01]  /*1e8d0*/  LDL.LU R27, [R1+0x1f0] ;  /* 0x0001f000011b7983 */ /* 0x000f220000300800 */
[----:B------:R-:W-:-:S03]  /*1e8e0*/  IMAD.MOV.U32 R4, RZ, RZ, R36 ;  /* 0x000000ffff047224 */ /* 0x000fc600078e0024 */
[----:B------:R-:W4:Y:S01]  /*1e8f0*/  LDL.LU R43, [R1+0x518] ;  /* 0x00051800012b7983 */ /* 0x000f220000300800 */
[----:B------:R-:W-:-:S03]  /*1e900*/  IMAD.MOV.U32 R45, RZ, RZ, R37 ;  /* 0x000000ffff2d7224 */ /* 0x000fc600078e0025 */
[----:B------:R-:W4:Y:S01]  /*1e910*/  LDL.LU R42, [R1+0x1f8] ;  /* 0x0001f800012a7983 */ /* 0x000f220000300800 */
[----:B------:R-:W-:-:S03]  /*1e920*/  IMAD.MOV.U32 R44, RZ, RZ, R0 ;  /* 0x000000ffff2c7224 */ /* 0x000fc600078e0000 */
[----:B------:R-:W4:Y:S04]  /*1e930*/  LDL.LU R36, [R1+0x51c] ;  /* 0x00051c0001247983 */ /* 0x000f280000300800 */
[----:B------:R-:W4:Y:S04]  /*1e940*/  LDL.LU R37, [R1+0x200] ;  /* 0x0002000001257983 */ /* 0x000f280000300800 */
[----:B------:R-:W4:Y:S04]  /*1e950*/  LDL.LU R0, [R1+0x520] ;  /* 0x0005200001007983 */ /* 0x000f280000300800 */
[----:B------:R-:W-:Y:S04]  /*1e960*/  STL.64 [R1+0x170], R22 ;  /* 0x0001701601007387 */ /* 0x000fe80000100a00 */
[----:B------:R-:W-:Y:S04]  /*1e970*/  STL.64 [R1+0x11b8], R22 ;  /* 0x0011b81601007387 */ /* 0x000fe80000100a00 */
[----:B------:R-:W-:Y:S04]  /*1e980*/  STL.64 [R1+0x178], R8 ;  /* 0x0001780801007387 */ /* 0x000fe80000100a00 */
[----:B------:R-:W-:Y:S04]  /*1e990*/  STL.64 [R1+0x11c8], R8 ;  /* 0x0011c80801007387 */ /* 0x000fe80000100a00 */
[----:B------:R-:W-:Y:S04]  /*1e9a0*/  STL.64 [R1+0x180], R4 ;  /* 0x0001800401007387 */ /* 0x000fe80000100a00 */
[----:B------:R-:W-:Y:S01]  /*1e9b0*/  STL [R1+0x11d0], R5 ;  /* 0x0011d00501007387 */ /* 0x000fe20000100800 */
[----:B0-----:R-:W-:-:S03]  /*1e9c0*/  IMAD.MOV.U32 R47, RZ, RZ, R21 ;  /* 0x000000ffff2f7224 */ /* 0x001fc600078e0015 */
[----:B------:R0:W-:Y:S04]  /*1e9d0*/  STL.64 [R1+0x11e8], R4 ;  /* 0x0011e80401007387 */ /* 0x0001e80000100a00 */
[----:B------:R-:W-:Y:S04]  /*1e9e0*/  STL.64 [R1+0x188], R44 ;  /* 0x0001882c01007387 */ /* 0x000fe80000100a00 */
[----:B------:R-:W-:Y:S01]  /*1e9f0*/  STL.64 [R1+0x11d8], R44 ;  /* 0x0011d82c01007387 */ /* 0x000fe20000100a00 */
[----:B--2---:R-:W-:Y:S02]  /*1ea00*/  IMAD.MOV.U32 R46, RZ, RZ, R41 ;  /* 0x000000ffff2e7224 */ /* 0x004fe400078e0029 */
[----:B---3--:R-:W-:-:S02]  /*1ea10*/  IMAD.MOV.U32 R7, RZ, RZ, R48 ;  /* 0x000000ffff077224 */ /* 0x008fc400078e0030 */
[----:B------:R-:W-:Y:S02]  /*1ea20*/  IMAD.MOV.U32 R6, RZ, RZ, R49 ;  /* 0x000000ffff067224 */ /* 0x000fe400078e0031 */
[----:B0-----:R-:W-:-:S03]  /*1ea30*/  IMAD.MOV.U32 R5, RZ, RZ, R34 ;  /* 0x000000ffff057224 */ /* 0x001fc600078e0022 */
[----:B------:R0:W-:Y:S01]  /*1ea40*/  STL.64 [R1+0x198], R6 ;  /* 0x0001980601007387 */ /* 0x0001e20000100a00 */
[----:B------:R-:W-:Y:S01]  /*1ea50*/  IMAD.MOV.U32 R4, RZ, RZ, R35 ;  /* 0x000000ffff047224 */ /* 0x000fe200078e0023 */
[----:B------:R-:W-:-:S04]  /*1ea60*/  LOP3.LUT R3, R3, R2, RZ, 0x3c, !PT ;  /* 0x0000000203037212 */ /* 0x000fc800078e3cff */
[C---:B------:R-:W-:Y:S01]  /*1ea70*/  LOP3.LUT R2, R3.reuse, R2, RZ, 0x3c, !PT ;  /* 0x0000000203027212 */ /* 0x040fe200078e3cff */
[----:B------:R-:W-:Y:S03]  /*1ea80*/  STL.64 [R1+0x190], R46 ;  /* 0x0001902e01007387 */ /* 0x000fe60000100a00 */
[----:B------:R-:W-:Y:S01]  /*1ea90*/  LOP3.LUT R3, R3, R2, RZ, 0x3c, !PT ;  /* 0x0000000203037212 */ /* 0x000fe200078e3cff */
[----:B------:R-:W-:Y:S04]  /*1eaa0*/  STL.64 [R1+0x1a0], R4 ;  /* 0x0001a00401007387 */ /* 0x000fe80000100a00 */
[----:B------:R-:W-:Y:S04]  /*1eab0*/  STL.64 [R1+0x1270], R46 ;  /* 0x0012702e01007387 */ /* 0x000fe80000100a00 */
[----:B------:R1:W-:Y:S04]  /*1eac0*/  STL.64 [R1+0x1a8], R2 ;  /* 0x0001a80201007387 */ /* 0x0003e80000100a00 */
[----:B------:R-:W2:Y:S04]  /*1ead0*/  LDL.LU R34, [R1+0x208] ;  /* 0x0002080001227983 */ /* 0x000ea80000300800 */
[----:B------:R-:W3:Y:S01]  /*1eae0*/  LDL.LU R35, [R1+0x528] ;  /* 0x0005280001237983 */ /* 0x000ee20000300800 */
[----:B0-----:R-:W-:-:S03]  /*1eaf0*/  IMAD.MOV.U32 R7, RZ, RZ, R50 ;  /* 0x000000ffff077224 */ /* 0x001fc600078e0032 */
[----:B-1----:R-:W3:Y:S01]  /*1eb00*/  LDL.LU R2, [R1+0x238] ;  /* 0x0002380001027983 */ /* 0x002ee20000300800 */
[----:B------:R-:W-:-:S03]  /*1eb10*/  IMAD.MOV.U32 R6, RZ, RZ, R51 ;  /* 0x000000ffff067224 */ /* 0x000fc600078e0033 */
[----:B------:R-:W3:Y:S04]  /*1eb20*/  LDL.LU R3, [R1+0x538] ;  /* 0x0005380001037983 */ /* 0x000ee80000300800 */
[----:B------:R-:W3:Y:S04]  /*1eb30*/  LDL.LU R50, [R1+0x240] ;  /* 0x0002400001327983 */ /* 0x000ee80000300800 */
[----:B------:R-:W3:Y:S04]  /*1eb40*/  LDL.LU R51, [R1+0x53c] ;  /* 0x00053c0001337983 */ /* 0x000ee80000300800 */
[----:B------:R-:W-:Y:S04]  /*1eb50*/  STL.64 [R1+0x1c8], R30 ;  /* 0x0001c81e01007387 */ /* 0x000fe80000100a00 */
[----:B------:R-:W-:Y:S01]  /*1eb60*/  STL.64 [R1+0x11f8], R30 ;  /* 0x0011f81e01007387 */ /* 0x000fe20000100a00 */
[----:B----4-:R-:W-:-:S03]  /*1eb70*/  IMAD.MOV.U32 R9, RZ, RZ, R42 ;  /* 0x000000ffff097224 */ /* 0x010fc600078e002a */
[----:B------:R-:W-:Y:S01]  /*1eb80*/  STL.64 [R1+0x1d0], R24 ;  /* 0x0001d01801007387 */ /* 0x000fe20000100a00 */
[----:B------:R-:W-:-:S03]  /*1eb90*/  IMAD.MOV.U32 R8, RZ, RZ, R36 ;  /* 0x000000ffff087224 */ /* 0x000fc600078e0024 */
[----:B------:R-:W-:Y:S01]  /*1eba0*/  STL.64 [R1+0x1208], R24 ;  /* 0x0012081801007387 */ /* 0x000fe20000100a00 */
[----:B------:R-:W-:-:S03]  /*1ebb0*/  IMAD.MOV.U32 R5, RZ, RZ, R37 ;  /* 0x000000ffff057224 */ /* 0x000fc600078e0025 */
[----:B------:R-:W-:Y:S01]  /*1ebc0*/  STL.64 [R1+0x1d8], R10 ;  /* 0x0001d80a01007387 */ /* 0x000fe20000100a00 */
[----:B------:R-:W-:-:S03]  /*1ebd0*/  IMAD.MOV.U32 R4, RZ, RZ, R0 ;  /* 0x000000ffff047224 */ /* 0x000fc600078e0000 */
[----:B------:R-:W-:Y:S04]  /*1ebe0*/  STL [R1+0x1288], R10 ;  /* 0x0012880a01007387 */ /* 0x000fe80000100800 */
[----:B------:R-:W-:Y:S04]  /*1ebf0*/  STL [R1+0x1210], R11 ;  /* 0x0012100b01007387 */ /* 0x000fe80000100800 */
[----:B------:R-:W-:Y:S04]  /*1ec00*/  STL.64 [R1+0x1e0], R6 ;  /* 0x0001e00601007387 */ /* 0x000fe80000100a00 */
[----:B------:R0:W-:Y:S04]  /*1ec10*/  STL.64 [R1+0x1280], R6 ;  /* 0x0012800601007387 */ /* 0x0001e80000100a00 */
[----:B------:R-:W4:Y:S01]  /*1ec20*/  LDL.LU R41, [R1+0x248] ;  /* 0x0002480001297983 */ /* 0x000f220000300800 */
[----:B------:R-:W-:-:S03]  /*1ec30*/  IMAD.MOV.U32 R39, RZ, RZ, R40 ;  /* 0x000000ffff277224 */ /* 0x000fc600078e0028 */
[----:B------:R-:W-:Y:S01]  /*1ec40*/  STL.64 [R1+0x1f8], R8 ;  /* 0x0001f80801007387 */ /* 0x000fe20000100a00 */
[----:B------:R-:W-:-:S03]  /*1ec50*/  IMAD.MOV.U32 R38, RZ, RZ, R26 ;  /* 0x000000ffff267224 */ /* 0x000fc600078e001a */
[----:B------:R-:W4:Y:S01]  /*1ec60*/  LDL.LU R48, [R1+0x540] ;  /* 0x0005400001307983 */ /* 0x000f220000300800 */
[----:B0-----:R-:W-:-:S03]  /*1ec70*/  IMAD.MOV.U32 R7, RZ, RZ, R27 ;  /* 0x000000ffff077224 */ /* 0x001fc600078e001b */
[----:B------:R2:W-:Y:S04]  /*1ec80*/  STL.64 [R1+0x200], R4 ;  /* 0x0002000401007387 */ /* 0x0005e80000100a00 */
[----:B------:R-:W4:Y:S04]  /*1ec90*/  LDL.LU R49, [R1+0x250] ;  /* 0x0002500001317983 */ /* 0x000f280000300800 */
[----:B------:R-:W4:Y:S04]  /*1eca0*/  LDL.LU R40, [R1+0x548] ;  /* 0x0005480001287983 */ /* 0x000f280000300800 */
[----:B------:R-:W4:Y:S04]  /*1ecb0*/  LDL.LU R26, [R1+0x258] ;  /* 0x00025800011a7983 */ /* 0x000f280000300800 */
[----:B------:R-:W4:Y:S01]  /*1ecc0*/  LDL.LU R27, [R1+0x54c] ;  /* 0x00054c00011b7983 */ /* 0x000f220000300800 */
[----:B------:R-:W-:-:S03]  /*1ecd0*/  IMAD.MOV.U32 R6, RZ, RZ, R43 ;  /* 0x000000ffff067224 */ /* 0x000fc600078e002b */
[----:B------:R-:W4:Y:S04]  /*1ece0*/  LDL.LU R42, [R1+0x260] ;  /* 0x00026000012a7983 */ /* 0x000f280000300800 */
[----:B------:R-:W4:Y:S04]  /*1ecf0*/  LDL.LU R0, [R1+0x554] ;  /* 0x0005540001007983 */ /* 0x000f280000300800 */
[----:B------:R-:W-:Y:S04]  /*1ed00*/  STL.64 [R1+0x1e8], R38 ;  /* 0x0001e82601007387 */ /* 0x000fe80000100a00 */
[----:B------:R-:W-:Y:S04]  /*1ed10*/  STL.64 [R1+0x1290], R38 ;  /* 0x0012902601007387 */ /* 0x000fe80000100a00 */
[----:B------:R-:W-:Y:S04]  /*1ed20*/  STL.64 [R1+0x1f0], R6 ;  /* 0x0001f00601007387 */ /* 0x000fe80000100a00 */
[----:B------:R-:W-:Y:S04]  /*1ed30*/  STL [R1+0x12a8], R6 ;  /* 0x0012a80601007387 */ /* 0x000fe80000100800 */
[----:B------:R-:W-:Y:S01]  /*1ed40*/  STL [R1+0x1298], R7 ;  /* 0x0012980701007387 */ /* 0x000fe20000100800 */
[----:B--2---:R-:W-:-:S02]  /*1ed50*/  IMAD.MOV.U32 R5, RZ, RZ, R34 ;  /* 0x000000ffff057224 */ /* 0x004fc400078e0022 */
[----:B---3--:R-:W-:-:S05]  /*1ed60*/  IMAD.MOV.U32 R4, RZ, RZ, R35 ;  /* 0x000000ffff047224 */ /* 0x008fca00078e0023 */
[----:B------:R-:W-:Y:S04]  /*1ed70*/  STL.64 [R1+0x208], R4 ;  /* 0x0002080401007387 */ /* 0x000fe80000100a00 */
[----:B------:R-:W2:Y:S01]  /*1ed80*/  LDL.LU R52, [R1+0x268] ;  /* 0x0002680001347983 */ /* 0x000ea20000300800 */
[----:B------:R-:W-:-:S03]  /*1ed90*/  LOP3.LUT R3, R3, R2, RZ, 0x3c, !PT ;  /* 0x0000000203037212 */ /* 0x000fc600078e3cff */
[----:B------:R-:W3:Y:S04]  /*1eda0*/  LDL.LU R20, [R1+0x558] ;  /* 0x0005580001147983 */ /* 0x000ee80000300800 */
[----:B------:R-:W3:Y:S01]  /*1edb0*/  LDL.LU R21, [R1+0x270] ;  /* 0x0002700001157983 */ /* 0x000ee20000300800 */
[----:B------:R-:W-:-:S03]  /*1edc0*/  LOP3.LUT R2, R3, R2, RZ, 0x3c, !PT ;  /* 0x0000000203027212 */ /* 0x000fc600078e3cff */
[----:B------:R-:W3:Y:S01]  /*1edd0*/  LDL.LU R43, [R1+0x55c] ;  /* 0x00055c00012b7983 */ /* 0x000ee20000300800 */
[----:B------:R-:W-:-:S03]  /*1ede0*/  IMAD.MOV.U32 R35, RZ, RZ, R50 ;  /* 0x000000ffff237224 */ /* 0x000fc600078e0032 */
[----:B------:R-:W3:Y:S01]  /*1edf0*/  LDL.LU R36, [R1+0x2a0] ;  /* 0x0002a00001247983 */ /* 0x000ee20000300800 */
[----:B------:R-:W-:-:S03]  /*1ee00*/  IMAD.MOV.U32 R34, RZ, RZ, R51 ;  /* 0x000000ffff227224 */ /* 0x000fc600078e0033 */
[----:B------:R-:W3:Y:S01]  /*1ee10*/  LDL.LU R37, [R1+0x568] ;  /* 0x0005680001257983 */ /* 0x000ee20000300800 */
[----:B------:R-:W-:-:S03]  /*1ee20*/  LOP3.LUT R3, R3, R2, RZ, 0x3c, !PT ;  /* 0x0000000203037212 */ /* 0x000fc600078e3cff */
[----:B------:R-:W3:Y:S04]  /*1ee30*/  LDL.LU R50, [R1+0x2a8] ;  /* 0x0002a80001327983 */ /* 0x000ee80000300800 */
[----:B------:R-:W3:Y:S04]  /*1ee40*/  LDL.LU R51, [R1+0x56c] ;  /* 0x00056c0001337983 */ /* 0x000ee80000300800 */
[----:B------:R-:W-:Y:S04]  /*1ee50*/  STL.64 [R1+0x228], R16 ;  /* 0x0002281001007387 */ /* 0x000fe80000100a00 */
[----:B------:R0:W-:Y:S04]  /*1ee60*/  STL.64 [R1+0x12a0], R16 ;  /* 0x0012a01001007387 */ /* 0x0001e80000100a00 */
[----:B------:R-:W-:Y:S04]  /*1ee70*/  STL.64 [R1+0x230], R14 ;  /* 0x0002300e01007387 */ /* 0x000fe80000100a00 */
[----:B------:R1:W-:Y:S04]  /*1ee80*/  STL.64 [R1+0x12b0], R14 ;  /* 0x0012b00e01007387 */ /* 0x0003e80000100a00 */
[----:B------:R-:W-:Y:S01]  /*1ee90*/  STL.64 [R1+0x238], R2 ;  /* 0x0002380201007387 */ /* 0x000fe20000100a00 */
[----:B----4-:R-:W-:-:S03]  /*1eea0*/  IMAD.MOV.U32 R23, RZ, RZ, R41 ;  /* 0x000000ffff177224 */ /* 0x010fc600078e0029 */
[----:B------:R-:W-:Y:S04]  /*1eeb0*/  STL [R1+0x12c8], R2 ;  /* 0x0012c80201007387 */ /* 0x000fe80000100800 */
[----:B------:R2:W-:Y:S01]  /*1eec0*/  STL [R1+0x12b8], R3 ;  /* 0x0012b80301007387 */ /* 0x0005e20000100800 */
[----:B------:R-:W-:-:S03]  /*1eed0*/  IMAD.MOV.U32 R22, RZ, RZ, R48 ;  /* 0x000000ffff167224 */ /* 0x000fc600078e0030 */
[----:B------:R-:W-:Y:S04]  /*1eee0*/  STL.64 [R1+0x240], R34 ;  /* 0x0002402201007387 */ /* 0x000fe80000100a00 */
[----:B------:R-:W-:Y:S04]  /*1eef0*/  STL.64 [R1+0x12c0], R34 ;  /* 0x0012c02201007387 */ /* 0x000fe80000100a00 */
[----:B------:R-:W4:Y:S01]  /*1ef00*/  LDL.LU R41, [R1+0x2b0] ;  /* 0x0002b00001297983 */ /* 0x000f220000300800 */
[----:B0-----:R-:W-:-:S03]  /*1ef10*/  IMAD.MOV.U32 R17, RZ, RZ, R26 ;  /* 0x000000ffff117224 */ /* 0x001fc600078e001a */
[----:B------:R-:W4:Y:S01]  /*1ef20*/  LDL.LU R48, [R1+0x570] ;  /* 0x0005700001307983 */ /* 0x000f220000300800 */
[----:B------:R-:W-:-:S03]  /*1ef30*/  IMAD.MOV.U32 R16, RZ, RZ, R27 ;  /* 0x000000ffff107224 */ /* 0x000fc600078e001b */
[----:B------:R-:W4:Y:S04]  /*1ef40*/  LDL.LU R26, [R1+0x2b8] ;  /* 0x0002b800011a7983 */ /* 0x000f280000300800 */
[----:B------:R-:W4:Y:S01]  /*1ef50*/  LDL.LU R27, [R1+0x574] ;  /* 0x00057400011b7983 */ /* 0x000f220000300800 */
[----:B------:R-:W-:Y:S02]  /*1ef60*/  IMAD.MOV.U32 R9, RZ, RZ, R49 ;  /* 0x000000ffff097224 */ /* 0x000fe400078e0031 */
[----:B------:R-:W-:Y:S01]  /*1ef70*/  IMAD.MOV.U32 R8, RZ, RZ, R40 ;  /* 0x000000ffff087224 */ /* 0x000fe200078e0028 */
[----:B------:R-:W4:Y:S01]  /*1ef80*/  LDL.LU R49, [R1+0x2c0] ;  /* 0x0002c00001317983 */ /* 0x000f220000300800 */
[----:B-1----:R-:W-:-:S03]  /*1ef90*/  IMAD.MOV.U32 R15, RZ, RZ, R42 ;  /* 0x000000ffff0f7224 */ /* 0x002fc600078e002a */
[----:B------:R-:W4:Y:S01]  /*1efa0*/  LDL.LU R40, [R1+0x57c] ;  /* 0x00057c0001287983 */ /* 0x000f220000300800 */
[----:B------:R-:W-:-:S03]  /*1efb0*/  IMAD.MOV.U32 R14, RZ, RZ, R0 ;  /* 0x000000ffff0e7224 */ /* 0x000fc600078e0000 */
[----:B------:R-:W4:Y:S04]  /*1efc0*/  LDL.LU R42, [R1+0x2c8] ;  /* 0x0002c800012a7983 */ /* 0x000f280000300800 */
[----:B------:R-:W4:Y:S04]  /*1efd0*/  LDL.LU R0, [R1+0x584] ;  /* 0x0005840001007983 */ /* 0x000f280000300800 */
[----:B------:R-:W-:Y:S04]  /*1efe0*/  STL.64 [R1+0x248], R22 ;  /* 0x0002481601007387 */ /* 0x000fe80000100a00 */
[----:B------:R0:W-:Y:S04]  /*1eff0*/  STL.64 [R1+0x12d0], R22 ;  /* 0x0012d01601007387 */ /* 0x0001e80000100a00 */
[----:B------:R-:W-:Y:S04]  /*1f000*/  STL.64 [R1+0x250], R8 ;  /* 0x0002500801007387 */ /* 0x000fe80000100a00 */
[----:B------:R-:W-:Y:S04]  /*1f010*/  STL [R1+0x12e8], R8 ;  /* 0x0012e80801007387 */ /* 0x000fe80000100800 */
[----:B------:R-:W-:Y:S04]  /*1f020*/  STL [R1+0x12d8], R9 ;  /* 0x0012d80901007387 */ /* 0x000fe80000100800 */
[----:B------:R-:W-:Y:S04]  /*1f030*/  STL.64 [R1+0x258], R16 ;  /* 0x0002581001007387 */ /* 0x000fe80000100a00 */
[----:B------:R-:W-:Y:S04]  /*1f040*/  STL.64 [R1+0x12e0], R16 ;  /* 0x0012e01001007387 */ /* 0x000fe80000100a00 */
[----:B------:R-:W-:Y:S04]  /*1f050*/  STL.64 [R1+0x260], R14 ;  /* 0x0002600e01007387 */ /* 0x000fe80000100a00 */
[----:B------:R-:W-:Y:S01]  /*1f060*/  STL.64 [R1+0x12f0], R14 ;  /* 0x0012f00e01007387 */ /* 0x000fe20000100a00 */
[----:B--2---:R-:W-:-:S02]  /*1f070*/  IMAD.MOV.U32 R3, RZ, RZ, R52 ;  /* 0x000000ffff037224 */ /* 0x004fc400078e0034 */
[----:B---3--:R-:W-:Y:S02]  /*1f080*/  IMAD.MOV.U32 R2, RZ, RZ, R20 ;  /* 0x000000ffff027224 */ /* 0x008fe400078e0014 */
[----:B------:R-:W-:-:S03]  /*1f090*/  IMAD.MOV.U32 R7, RZ, RZ, R21 ;  /* 0x000000ffff077224 */ /* 0x000fc600078e0015 */
[----:B------:R-:W-:Y:S01]  /*1f0a0*/  STL.64 [R1+0x268], R2 ;  /* 0x0002680201007387 */ /* 0x000fe20000100a00 */
[----:B------:R-:W-:-:S03]  /*1f0b0*/  IMAD.MOV.U32 R6, RZ, RZ, R43 ;  /* 0x000000ffff067224 */ /* 0x000fc600078e002b */
[----:B------:R1:W-:Y:S04]  /*1f0c0*/  STL.64 [R1+0x1378], R2 ;  /* 0x0013780201007387 */ /* 0x0003e80000100a00 */
[----:B------:R-:W-:Y:S01]  /*1f0d0*/  STL.64 [R1+0x270], R6 ;  /* 0x0002700601007387 */ /* 0x000fe20000100a00 */
[----:B------:R-:W-:-:S03]  /*1f0e0*/  LOP3.LUT R37, R37, R36, RZ, 0x3c, !PT ;  /* 0x0000002425257212 */ /* 0x000fc600078e3cff */
[----:B------:R-:W2:Y:S01]  /*1f0f0*/  LDL.LU R30, [R1+0x2d0] ;  /* 0x0002d000011e7983 */ /* 0x000ea20000300800 */
[----:B------:R-:W-:-:S03]  /*1f100*/  LOP3.LUT R36, R37, R36, RZ, 0x3c, !PT ;  /* 0x0000002425247212 */ /* 0x000fc600078e3cff */
[----:B------:R-:W3:Y:S01]  /*1f110*/  LDL.LU R43, [R1+0x588] ;  /* 0x00058800012b7983 */ /* 0x000ee20000300800 */
[----:B------:R-:W-:-:S03]  /*1f120*/  LOP3.LUT R51, R51, R50, RZ, 0x3c, !PT ;  /* 0x0000003233337212 */ /* 0x000fc600078e3cff */
[----:B------:R-:W3:Y:S01]  /*1f130*/  LDL.LU R31, [R1+0x2d8] ;  /* 0x0002d800011f7983 */ /* 0x000ee20000300800 */
[----:B------:R-:W-:Y:S02]  /*1f140*/  LOP3.LUT R37, R37, R36, RZ, 0x3c, !PT ;  /* 0x0000002425257212 */ /* 0x000fe400078e3cff */
[C---:B------:R-:W-:Y:S01]  /*1f150*/  LOP3.LUT R50, R51.reuse, R50, RZ, 0x3c, !PT ;  /* 0x0000003233327212 */ /* 0x040fe200078e3cff */
[----:B------:R-:W3:Y:S04]  /*1f160*/  LDL.LU R53, [R1+0x58c] ;  /* 0x00058c0001357983 */ /* 0x000ee80000300800 */
[----:B------:R-:W-:Y:S01]  /*1f170*/  STL.64 [R1+0x290], R28 ;  /* 0x0002901c01007387 */ /* 0x000fe20000100a00 */
[----:B------:R-:W-:-:S03]  /*1f180*/  LOP3.LUT R51, R51, R50, RZ, 0x3c, !PT ;  /* 0x0000003233337212 */ /* 0x000fc600078e3cff */
        /* <DEDUP_REMOVED lines=8> */
[----:B------:R-:W-:Y:S01]  /*1f210*/  STL.64 [R1+0x1330], R50 ;  /* 0x0013303201007387 */ /* 0x000fe20000100a00 */
[----:B----4-:R-:W-:-:S03]  /*1f220*/  IMAD.MOV.U32 R5, RZ, RZ, R26 ;  /* 0x000000ffff057224 */ /* 0x010fc600078e001a */
[----:B------:R-:W4:Y:S01]  /*1f230*/  LDL.LU R26, [R1+0x308] ;  /* 0x00030800011a7983 */ /* 0x000f220000300800 */
[----:B------:R-:W-:-:S03]  /*1f240*/  IMAD.MOV.U32 R4, RZ, RZ, R27 ;  /* 0x000000ffff047224 */ /* 0x000fc600078e001b */
[----:B------:R-:W4:Y:S04]  /*1f250*/  LDL.LU R27, [R1+0x59c] ;  /* 0x00059c00011b7983 */ /* 0x000f280000300800 */
[----:B------:R-:W4:Y:S04]  /*1f260*/  LDL.LU R20, [R1+0x310] ;  /* 0x0003100001147983 */ /* 0x000f280000300800 */
[----:B------:R-:W4:Y:S01]  /*1f270*/  LDL.LU R21, [R1+0x5a0] ;  /* 0x0005a00001157983 */ /* 0x000f220000300800 */
[----:B0-----:R-:W-:Y:S02]  /*1f280*/  IMAD.MOV.U32 R23, RZ, RZ, R42 ;  /* 0x000000ffff177224 */ /* 0x001fe400078e002a */
[----:B------:R-:W0:Y:S01]  /*1f290*/  S2R R42, SR_TID.X ;  /* 0x00000000002a7919 */ /* 0x000e220000002100 */
[----:B------:R-:W-:-:S02]  /*1f2a0*/  IMAD.MOV.U32 R45, RZ, RZ, R41 ;  /* 0x000000ffff2d7224 */ /* 0x000fc400078e0029 */
[----:B------:R-:W-:Y:S01]  /*1f2b0*/  IMAD.MOV.U32 R34, RZ, RZ, R40 ;  /* 0x000000ffff227224 */ /* 0x000fe200078e0028 */
        /* <DEDUP_REMOVED lines=9> */
[----:B------:R-:W4:Y:S04]  /*1f350*/  LDL.LU R48, [R1+0x330] ;  /* 0x0003300001307983 */ /* 0x000f280000300800 */
[----:B------:R-:W4:Y:S04]  /*1f360*/  LDL.LU R49, [R1+0x5b0] ;  /* 0x0005b00001317983 */ /* 0x000f280000300800 */
[----:B------:R-:W-:Y:S01]  /*1f370*/  STL.64 [R1+0x2b0], R44 ;  /* 0x0002b02c01007387 */ /* 0x000fe20000100a00 */
[----:B0-----:R-:W-:-:S03]  /*1f380*/  LOP3.LUT R42, R42, 0x7f, RZ, 0xc0, !PT ;  /* 0x0000007f2a2a7812 */ /* 0x001fc600078ec0ff */
[----:B------:R-:W-:Y:S04]  /*1f390*/  STL.64 [R1+0x1340], R44 ;  /* 0x0013402c01007387 */ /* 0x000fe80000100a00 */
[----:B------:R-:W-:Y:S04]  /*1f3a0*/  STL.64 [R1+0x2b8], R4 ;  /* 0x0002b80401007387 */ /* 0x000fe80000100a00 */
[----:B------:R-:W-:Y:S04]  /*1f3b0*/  STL [R1+0x1358], R4 ;  /* 0x0013580401007387 */ /* 0x000fe80000100800 */
[----:B------:R-:W-:Y:S04]  /*1f3c0*/  STL [R1+0x1348], R5 ;  /* 0x0013480501007387 */ /* 0x000fe80000100800 */
[----:B------:R-:W-:Y:S01]  /*1f3d0*/  STL.64 [R1+0x2c0], R34 ;  /* 0x0002c02201007387 */ /* 0x000fe20000100a00 */
[----:B-1----:R-:W-:-:S03]  /*1f3e0*/  LOP3.LUT R2, R42, 0x80, RZ, 0xfc, !PT ;  /* 0x000000802a027812 */ /* 0x002fc600078efcff */
[----:B------:R-:W-:Y:S01]  /*1f3f0*/  STL.64 [R1+0x1350], R34 ;  /* 0x0013502201007387 */ /* 0x000fe20000100a00 */
[----:B------:R-:W-:-:S03]  /*1f400*/  ISETP.GE.AND P1, PT, R42, UR5, PT ;  /* 0x000000052a007c0c */ /* 0x000fc6000bf26270 */
[----:B------:R-:W-:Y:S04]  /*1f410*/  STL.64 [R1+0x2c8], R22 ;  /* 0x0002c81601007387 */ /* 0x000fe80000100a00 */
[----:B------:R-:W-:Y:S01]  /*1f420*/  STL.64 [R1+0x1360], R22 ;  /* 0x0013601601007387 */ /* 0x000fe20000100a00 */
[----:B------:R-:W-:Y:S01]  /*1f430*/  ISETP.GE.AND P0, PT, R2, UR5, PT ;  /* 0x0000000502007c0c */ /* 0x000fe2000bf06270 */
[----:B--2---:R-:W-:Y:S02]  /*1f440*/  IMAD.MOV.U32 R9, RZ, RZ, R30 ;  /* 0x000000ffff097224 */ /* 0x004fe400078e001e */
[----:B---3--:R-:W-:Y:S02]  /*1f450*/  IMAD.MOV.U32 R8, RZ, RZ, R43 ;  /* 0x000000ffff087224 */ /* 0x008fe400078e002b */
[----:B------:R-:W2:Y:S01]  /*1f460*/  LDL.LU R43, [R1+0x338] ;  /* 0x00033800012b7983 */ /* 0x000ea20000300800 */
[----:B------:R-:W-:-:S03]  /*1f470*/  IMAD.MOV.U32 R39, RZ, RZ, R31 ;  /* 0x000000ffff277224 */ /* 0x000fc600078e001f */
[----:B------:R-:W3:Y:S01]  /*1f480*/  LDL.LU R42, [R1+0x5b4] ;  /* 0x0005b400012a7983 */ /* 0x000ee20000300800 */
[----:B------:R-:W-:-:S03]  /*1f490*/  IMAD.MOV.U32 R38, RZ, RZ, R53 ;  /* 0x000000ffff267224 */ /* 0x000fc600078e0035 */
[----:B------:R-:W-:Y:S04]  /*1f4a0*/  STL.64 [R1+0x2d0], R8 ;  /* 0x0002d00801007387 */ /* 0x000fe80000100a00 */
[----:B------:R-:W-:Y:S04]  /*1f4b0*/  STL.64 [R1+0x2d8], R38 ;  /* 0x0002d82601007387 */ /* 0x000fe80000100a00 */
[----:B------:R-:W-:Y:S04]  /*1f4c0*/  STL.64 [R1+0x2f8], R12 ;  /* 0x0002f80c01007387 */ /* 0x000fe80000100a00 */
[----:B------:R-:W-:Y:S04]  /*1f4d0*/  STL [R1+0x1368], R13 ;  /* 0x0013680d01007387 */ /* 0x000fe80000100800 */
[----:B------:R-:W-:Y:S04]  /*1f4e0*/  STL.64 [R1+0x300], R18 ;  /* 0x0003001201007387 */ /* 0x000fe80000100a00 */
[----:B------:R0:W-:Y:S01]  /*1f4f0*/  STL.64 [R1+0x1370], R18 ;  /* 0x0013701201007387 */ /* 0x0001e20000100a00 */
[----:B----4-:R-:W-:-:S04]  /*1f500*/  LOP3.LUT R27, R27, R26, RZ, 0x3c, !PT ;  /* 0x0000001a1b1b7212 */ /* 0x010fc800078e3cff */
[----:B------:R-:W-:Y:S02]  /*1f510*/  LOP3.LUT R26, R27, R26, RZ, 0x3c, !PT ;  /* 0x0000001a1b1a7212 */ /* 0x000fe400078e3cff */
[----:B------:R-:W-:-:S04]  /*1f520*/  LOP3.LUT R21, R21, R20, RZ, 0x3c, !PT ;  /* 0x0000001415157212 */ /* 0x000fc800078e3cff */
[----:B------:R-:W-:Y:S02]  /*1f530*/  LOP3.LUT R20, R21, R20, RZ, 0x3c, !PT ;  /* 0x0000001415147212 */ /* 0x000fe400078e3cff */
[----:B------:R-:W-:Y:S02]  /*1f540*/  LOP3.LUT R27, R27, R26, RZ, 0x3c, !PT ;  /* 0x0000001a1b1b7212 */ /* 0x000fe400078e3cff */
[----:B------:R-:W-:-:S03]  /*1f550*/  LOP3.LUT R21, R21, R20, RZ, 0x3c, !PT ;  /* 0x0000001415157212 */ /* 0x000fc600078e3cff */
[----:B------:R-:W-:Y:S04]  /*1f560*/  STL.64 [R1+0x308], R26 ;  /* 0x0003081a01007387 */ /* 0x000fe80000100a00 */
[----:B------:R-:W-:Y:S04]  /*1f570*/  STL.64 [R1+0x310], R20 ;  /* 0x0003101401007387 */ /* 0x000fe80000100a00 */
[----:B------:R-:W4:Y:S04]  /*1f580*/  LDL.LU R2, [R1+0x340] ;  /* 0x0003400001027983 */ /* 0x000f280000300800 */
[----:B------:R-:W4:Y:S04]  /*1f590*/  LDL.LU R3, [R1+0x5b8] ;  /* 0x0005b80001037983 */ /* 0x000f280000300800 */
[----:B------:R-:W4:Y:S01]  /*1f5a0*/  LDL R10, [R1+0x460] ;  /* 0x00046000010a7983 */ /* 0x000f220000100800 */
[----:B------:R-:W-:-:S02]  /*1f5b0*/  IMAD.MOV.U32 R30, RZ, RZ, R41 ;  /* 0x000000ffff1e7224 */ /* 0x000fc400078e0029 */
[----:B------:R-:W-:Y:S01]  /*1f5c0*/  IMAD.MOV.U32 R31, RZ, RZ, R52 ;  /* 0x000000ffff1f7224 */ /* 0x000fe200078e0034 */
[----:B------:R-:W4:Y:S01]  /*1f5d0*/  LDL R53, [R1+0x45c] ;  /* 0x00045c0001357983 */ /* 0x000f220000100800 */
[----:B------:R-:W-:Y:S02]  /*1f5e0*/  IMAD.MOV.U32 R24, RZ, RZ, R0 ;  /* 0x000000ffff187224 */ /* 0x000fe400078e0000 */
[----:B------:R-:W-:Y:S01]  /*1f5f0*/  IMAD.MOV.U32 R25, RZ, RZ, R40 ;  /* 0x000000ffff197224 */ /* 0x000fe200078e0028 */
[----:B------:R-:W4:Y:S01]  /*1f600*/  LDL R52, [R1+0x438] ;  /* 0x0004380001347983 */ /* 0x000f220000100800 */
[----:B------:R-:W-:Y:S02]  /*1f610*/  IMAD.MOV.U32 R16, RZ, RZ, R47 ;  /* 0x000000ffff107224 */ /* 0x000fe400078e002f */
[----:B------:R-:W-:Y:S01]  /*1f620*/  IMAD.MOV.U32 R17, RZ, RZ, R46 ;  /* 0x000000ffff117224 */ /* 0x000fe200078e002e */
[----:B------:R-:W4:Y:S01]  /*1f630*/  LDL R41, [R1+0x434] ;  /* 0x0004340001297983 */ /* 0x000f220000100800 */
[----:B------:R-:W-:-:S02]  /*1f640*/  IMAD.MOV.U32 R14, RZ, RZ, R49 ;  /* 0x000000ffff0e7224 */ /* 0x000fc400078e0031 */
[----:B------:R-:W-:Y:S01]  /*1f650*/  IMAD.MOV.U32 R15, RZ, RZ, R48 ;  /* 0x000000ffff0f7224 */ /* 0x000fe200078e0030 */
[----:B------:R-:W4:Y:S04]  /*1f660*/  LDL R40, [R1+0x410] ;  /* 0x0004100001287983 */ /* 0x000f280000100800 */
[----:B------:R-:W4:Y:S04]  /*1f670*/  LDL R0, [R1+0x40c] ;  /* 0x00040c0001007983 */ /* 0x000f280000100800 */
[----:B------:R-:W-:Y:S04]  /*1f680*/  STL.64 [R1+0x318], R30 ;  /* 0x0003181e01007387 */ /* 0x000fe80000100a00 */
[----:B------:R-:W-:Y:S04]  /*1f690*/  STL.64 [R1+0x320], R24 ;  /* 0x0003201801007387 */ /* 0x000fe80000100a00 */
[----:B------:R-:W-:Y:S04]  /*1f6a0*/  STL.64 [R1+0x328], R16 ;  /* 0x0003281001007387 */ /* 0x000fe80000100a00 */
[----:B------:R-:W-:Y:S04]  /*1f6b0*/  STL.64 [R1+0x330], R14 ;  /* 0x0003300e01007387 */ /* 0x000fe80000100a00 */
[----:B0-----:R-:W4:Y:S04]  /*1f6c0*/  LDL.64 R18, [R1+0x208] ;  /* 0x0002080001127983 */ /* 0x001f280000100a00 */
[----:B------:R-:W4:Y:S04]  /*1f6d0*/  LDL R13, [R1+0x3e8] ;  /* 0x0003e800010d7983 */ /* 0x000f280000100800 */
[----:B------:R-:W4:Y:S01]  /*1f6e0*/  LDL.64 R22, [R1+0x200] ;  /* 0x0002000001167983 */ /* 0x000f220000100a00 */
[----:B--2---:R-:W-:-:S02]  /*1f6f0*/  IMAD.MOV.U32 R47, RZ, RZ, R43 ;  /* 0x000000ffff2f7224 */ /* 0x004fc400078e002b */
[----:B---3--:R-:W-:-:S05]  /*1f700*/  IMAD.MOV.U32 R46, RZ, RZ, R42 ;  /* 0x000000ffff2e7224 */ /* 0x008fca00078e002a */
[----:B------:R-:W-:Y:S04]  /*1f710*/  STL.64 [R1+0x338], R46 ;  /* 0x0003382e01007387 */ /* 0x000fe80000100a00 */
[----:B------:R-:W2:Y:S04]  /*1f720*/  LDL R4, [R1+0x3e4] ;  /* 0x0003e40001047983 */ /* 0x000ea80000100800 */
[----:B------:R-:W3:Y:S04]  /*1f730*/  LDL.64 R34, [R1+0x1a8] ;  /* 0x0001a80001227983 */ /* 0x000ee80000100a00 */
[----:B------:R-:W3:Y:S04]  /*1f740*/  LDL R5, [R1+0x3c4] ;  /* 0x0003c40001057983 */ /* 0x000ee80000100800 */
        /* <DEDUP_REMOVED lines=8> */
[----:B------:R-:W3:Y:S04]  /*1f7d0*/  LDL R43, [R1+0x380] ;  /* 0x00038000012b7983 */ /* 0x000ee80000100800 */
[----:B------:R-:W3:Y:S01]  /*1f7e0*/  LDL R11, [R1+0x364] ;  /* 0x00036400010b7983 */ /* 0x000ee20000100800 */
[----:B----4-:R-:W-:-:S04]  /*1f7f0*/  LOP3.LUT R3, R3, R2, RZ, 0x3c, !PT ;  /* 0x0000000203037212 */ /* 0x010fc800078e3cff */
[----:B------:R-:W-:-:S04]  /*1f800*/  LOP3.LUT R2, R3, R2, RZ, 0x3c, !PT ;  /* 0x0000000203027212 */ /* 0x000fc800078e3cff */
[----:B------:R-:W-:Y:S01]  /*1f810*/  LOP3.LUT R3, R3, R2, RZ, 0x3c, !PT ;  /* 0x0000000203037212 */ /* 0x000fe200078e3cff */
[----:B------:R-:W4:Y:S04]  /*1f820*/  @!P0 LDG.E.U16 R53, desc[UR10][R46.64] ;  /* 0x0000000a2e358981 */ /* 0x000f28000c1e1500 */
[----:B------:R0:W-:Y:S04]  /*1f830*/  STL.64 [R1+0x340], R2 ;  /* 0x0003400201007387 */ /* 0x0001e80000100a00 */
[----:B------:R-:W4:Y:S04]  /*1f840*/  @!P1 LDG.E.U16 R10, desc[UR10][R2.64] ;  /* 0x0000000a020a9981 */ /* 0x000f28000c1e1500 */
[----:B------:R-:W4:Y:S04]  /*1f850*/  @!P1 LDG.E.U16 R52, desc[UR10][R38.64] ;  /* 0x0000000a26349981 */ /* 0x000f28000c1e1500 */
[----:B------:R-:W4:Y:S04]  /*1f860*/  @!P1 LDG.E.U16 R40, desc[UR10][R6.64] ;  /* 0x0000000a06289981 */ /* 0x000f28000c1e1500 */
[----:B0-----:R-:W4:Y:S04]  /*1f870*/  LDL.LU.64 R2, [R1+0x1378] ;  /* 0x0013780001027983 */ /* 0x001f280000300a00 */
[----:B------:R-:W4:Y:S04]  /*1f880*/  @!P0 LDG.E.U16 R41, desc[UR10][R8.64] ;  /* 0x0000000a08298981 */ /* 0x000f28000c1e1500 */
[----:B------:R-:W4:Y:S04]  /*1f890*/  LDL R29, [R1+0x360] ;  /* 0x00036000011d7983 */ /* 0x000f280000100800 */
[----:B------:R-:W4:Y:S04]  /*1f8a0*/  LDL R6, [R1+0x408] ;  /* 0x0004080001067983 */ /* 0x000f280000100800 */
[----:B------:R-:W4:Y:S04]  /*1f8b0*/  LDL R8, [R1+0x458] ;  /* 0x0004580001087983 */ /* 0x000f280000100800 */
[----:B------:R-:W4:Y:S04]  /*1f8c0*/  @!P1 LDG.E.U16 R13, desc[UR10][R18.64] ;  /* 0x0000000a120d9981 */ /* 0x000f28000c1e1500 */
[----:B------:R-:W4:Y:S04]  /*1f8d0*/  LDL R9, [R1+0x454] ;  /* 0x0004540001097983 */ /* 0x000f280000100800 */
[----:B------:R-:W4:Y:S04]  /*1f8e0*/  LDL R7, [R1+0x404] ;  /* 0x0004040001077983 */ /* 0x000f280000100800 */
[----:B------:R-:W4:Y:S04]  /*1f8f0*/  LDL.64 R38, [R1+0x1f8] ;  /* 0x0001f80001267983 */ /* 0x000f280000100a00 */
[----:B--2---:R-:W2:Y:S04]  /*1f900*/  @!P0 LDG.E.U16 R4, desc[UR10][R22.64] ;  /* 0x0000000a16048981 */ /* 0x004ea8000c1e1500 */
[----:B---3--:R-:W3:Y:S04]  /*1f910*/  @!P1 LDG.E.U16 R5, desc[UR10][R34.64] ;  /* 0x0000000a22059981 */ /* 0x008ee8000c1e1500 */
[----:B------:R-:W2:Y:S04]  /*1f920*/  @!P0 LDG.E.U16 R36, desc[UR10][R44.64] ;  /* 0x0000000a2c248981 */ /* 0x000ea8000c1e1500 */
[----:B------:R-:W2:Y:S04]  /*1f930*/  @!P1 LDG.E.U16 R37, desc[UR10][R50.64] ;  /* 0x0000000a32259981 */ /* 0x000ea8000c1e1500 */
[----:B------:R-:W2:Y:S04]  /*1f940*/  @!P0 LDG.E.U16 R28, desc[UR10][R32.64] ;  /* 0x0000000a201c8981 */ /* 0x000ea8000c1e1500 */
[----:B------:R-:W2:Y:S04]  /*1f950*/  @!P1 LDG.E.U16 R42, desc[UR10][R48.64] ;  /* 0x0000000a302a9981 */ /* 0x000ea8000c1e1500 */
[----:B----4-:R-:W4:Y:S04]  /*1f960*/  @!P0 LDG.E.U16 R0, desc[UR10][R2.64] ;  /* 0x0000000a02008981 */ /* 0x010f28000c1e1500 */
[----:B------:R-:W2:Y:S04]  /*1f970*/  LDL R2, [R1+0x430] ;  /* 0x0004300001027983 */ /* 0x000ea80000100800 */
[----:B------:R-:W2:Y:S04]  /*1f980*/  LDL R3, [R1+0x42c] ;  /* 0x00042c0001037983 */ /* 0x000ea80000100800 */
[----:B------:R0:W-:Y:S04]  /*1f990*/  @!P1 STL [R1+0x460], R10 ;  /* 0x0004600a01009387 */ /* 0x0001e80000100800 */
[----:B------:R-:W2:Y:S04]  /*1f9a0*/  @!P1 LDG.E.U16 R8, desc[UR10][R14.64] ;  /* 0x0000000a0e089981 */ /* 0x000ea8000c1e1500 */
[----:B------:R-:W2:Y:S04]  /*1f9b0*/  @!P0 LDG.E.U16 R9, desc[UR10][R16.64] ;  /* 0x0000000a10098981 */ /* 0x000ea8000c1e1500 */
[----:B0-----:R-:W2:Y:S04]  /*1f9c0*/  LDL R10, [R1+0x3e0] ;  /* 0x0003e000010a7983 */ /* 0x001ea80000100800 */
[----:B------:R0:W-:Y:S04]  /*1f9d0*/  @!P1 STL [R1+0x438], R52 ;  /* 0x0004383401009387 */ /* 0x0001e80000100800 */
[----:B------:R-:W3:Y:S04]  /*1f9e0*/  LDL.64 R46, [R1+0x198] ;  /* 0x00019800012e7983 */ /* 0x000ee80000100a00 */
[----:B0-----:R-:W3:Y:S04]  /*1f9f0*/  LDL R52, [R1+0x3dc] ;  /* 0x0003dc0001347983 */ /* 0x001ee80000100800 */
[----:B------:R0:W-:Y:S04]  /*1fa00*/  @!P0 STL [R1+0x45c], R53 ;  /* 0x00045c3501008387 */ /* 0x0001e80000100800 */
[----:B0-----:R-:W3:Y:S04]  /*1fa10*/  LDL R53, [R1+0x3bc] ;  /* 0x0003bc0001357983 */ /* 0x001ee80000100800 */
[----:B------:R0:W-:Y:S04]  /*1fa20*/  @!P1 STL [R1+0x410], R40 ;  /* 0x0004102801009387 */ /* 0x0001e80000100800 */
[----:B0-----:R-:W3:Y:S04]  /*1fa30*/  LDL R40, [R1+0x3b8] ;  /* 0x0003b80001287983 */ /* 0x001ee80000100800 */
[----:B------:R0:W-:Y:S04]  /*1fa40*/  @!P0 STL [R1+0x434], R41 ;  /* 0x0004342901008387 */ /* 0x0001e80000100800 */
[----:B0-----:R-:W3:Y:S04]  /*1fa50*/  LDL R41, [R1+0x39c] ;  /* 0x00039c0001297983 */ /* 0x001ee80000100800 */
[----:B----4-:R0:W-:Y:S04]  /*1fa60*/  @!P0 STL [R1+0x40c], R0 ;  /* 0x00040c0001008387 */ /* 0x0101e80000100800 */
[----:B0-----:R-:W4:Y:S04]  /*1fa70*/  LDL R0, [R1+0x398] ;  /* 0x0003980001007983 */ /* 0x001f280000100800 */
[----:B------:R-:W4:Y:S04]  /*1fa80*/  LDL.LU.64 R18, [R1+0x1370] ;  /* 0x0013700001127983 */ /* 0x000f280000300a00 */
[----:B------:R0:W-:Y:S04]  /*1fa90*/  @!P1 STL [R1+0x3e8], R13 ;  /* 0x0003e80d01009387 */ /* 0x0001e80000100800 */
[----:B0-----:R-:W4:Y:S04]  /*1faa0*/  LDL.LU R13, [R1+0x1368] ;  /* 0x00136800010d7983 */ /* 0x001f280000300800 */
[----:B------:R-:W4:Y:S04]  /*1fab0*/  LDL.LU.64 R22, [R1+0x1360] ;  /* 0x0013600001167983 */ /* 0x000f280000300a00 */
[----:B--2---:R0:W-:Y:S04]  /*1fac0*/  @!P0 STL [R1+0x3e4], R4 ;  /* 0x0003e40401008387 */ /* 0x0041e80000100800 */
[----:B------:R-:W2:Y:S04]  /*1fad0*/  @!P1 LDG.E.U16 R10, desc[UR10][R38.64] ;  /* 0x0000000a260a9981 */ /* 0x000ea8000c1e1500 */
[----:B0-----:R-:W2:Y:S04]  /*1fae0*/  LDL.LU R4, [R1+0x1358] ;  /* 0x0013580001047983 */ /* 0x001ea80000300800 */
[----:B------:R-:W2:Y:S04]  /*1faf0*/  LDL.LU.64 R34, [R1+0x1350] ;  /* 0x0013500001227983 */ /* 0x000ea80000300a00 */
[----:B---3--:R0:W-:Y:S04]  /*1fb00*/  @!P1 STL [R1+0x3c4], R5 ;  /* 0x0003c40501009387 */ /* 0x0081e80000100800 */
[----:B------:R-:W3:Y:S04]  /*1fb10*/  @!P1 LDG.E.U16 R53, desc[UR10][R46.64] ;  /* 0x0000000a2e359981 */ /* 0x000ee8000c1e1500 */
[----:B0-----:R-:W3:Y:S04]  /*1fb20*/  LDL.LU R5, [R1+0x1348] ;  /* 0x0013480001057983 */ /* 0x001ee80000300800 */
[----:B------:R-:W3:Y:S04]  /*1fb30*/  LDL.LU.64 R44, [R1+0x1340] ;  /* 0x00134000012c7983 */ /* 0x000ee80000300a00 */
[----:B------:R0:W-:Y:S04]  /*1fb40*/  @!P0 STL [R1+0x3c0], R36 ;  /* 0x0003c02401008387 */ /* 0x0001e80000100800 */
        /* <DEDUP_REMOVED lines=10> */
[----:B----4-:R-:W4:Y:S04]  /*1fbf0*/  @!P1 LDG.E.U16 R2, desc[UR10][R22.64] ;  /* 0x0000000a16029981 */ /* 0x010f28000c1e1500 */
[----:B--2---:R-:W2:Y:S04]  /*1fc00*/  @!P0 LDG.E.U16 R3, desc[UR10][R34.64] ;  /* 0x0000000a22038981 */ /* 0x004ea8000c1e1500 */
[----:B---3--:R-:W3:Y:S04]  /*1fc10*/  @!P0 LDG.E.U16 R43, desc[UR10][R48.64] ;  /* 0x0000000a302b8981 */ /* 0x008ee8000c1e1500 */
[----:B------:R-:W2:Y:S04]  /*1fc20*/  LDL.LU.64 R48, [R1+0x1300] ;  /* 0x0013000001307983 */ /* 0x000ea80000300a00 */
[----:B---3--:R0:W-:Y:S04]  /*1fc30*/  @!P0 STL [R1+0x380], R43 ;  /* 0x0003802b01008387 */ /* 0x0081e80000100800 */
[----:B0-----:R-:W3:Y:S04]  /*1fc40*/  LDL.LU R43, [R1+0x12fc] ;  /* 0x0012fc00012b7983 */ /* 0x001ee80000300800 */
[----:B--2---:R-:W2:Y:S04]  /*1fc50*/  @!P1 LDG.E.U16 R11, desc[UR10][R48.64] ;  /* 0x0000000a300b9981 */ /* 0x004ea8000c1e1500 */
[----:B---3--:R-:W3:Y:S04]  /*1fc60*/  @!P0 LDG.E.U16 R29, desc[UR10][R42.64] ;  /* 0x0000000a2a1d8981 */ /* 0x008ee8000c1e1500 */
[----:B--2---:R0:W-:Y:S04]  /*1fc70*/  @!P1 STL [R1+0x364], R11 ;  /* 0x0003640b01009387 */ /* 0x0041e80000100800 */
[----:B0-----:R-:W2:Y:S04]  /*1fc80*/  LDL R11, [R1+0x358] ;  /* 0x00035800010b7983 */ /* 0x001ea80000100800 */
[----:B------:R-:W-:Y:S04]  /*1fc90*/  STL [R1+0xc48], R48 ;  /* 0x000c483001007387 */ /* 0x000fe80000100800 */
[----:B------:R-:W-:Y:S04]  /*1fca0*/  STL [R1+0xf18], R48 ;  /* 0x000f183001007387 */ /* 0x000fe80000100800 */
[----:B------:R-:W-:Y:S04]  /*1fcb0*/  STL [R1+0xc44], R49 ;  /* 0x000c443101007387 */ /* 0x000fe80000100800 */
[----:B------:R-:W-:Y:S04]  /*1fcc0*/  STL [R1+0xf1c], R49 ;  /* 0x000f1c3101007387 */ /* 0x000fe80000100800 */
[----:B---3--:R0:W-:Y:S04]  /*1fcd0*/  @!P0 STL [R1+0x360], R29 ;  /* 0x0003601d01008387 */ /* 0x0081e80000100800 */
[----:B0-----:R-:W3:Y:S04]  /*1fce0*/  LDL.LU R29, [R1+0x12f8] ;  /* 0x0012f800011d7983 */ /* 0x001ee80000300800 */
[----:B------:R-:W-:Y:S04]  /*1fcf0*/  STL [R1+0xc50], R42 ;  /* 0x000c502a01007387 */ /* 0x000fe80000100800 */
[----:B------:R-:W-:Y:S04]  /*1fd00*/  STL [R1+0xf20], R42 ;  /* 0x000f202a01007387 */ /* 0x000fe80000100800 */
[----:B------:R-:W-:Y:S04]  /*1fd10*/  STL [R1+0xc4c], R43 ;  /* 0x000c4c2b01007387 */ /* 0x000fe80000100800 */
[----:B------:R-:W-:Y:S04]  /*1fd20*/  STL [R1+0xf24], R43 ;  /* 0x000f242b01007387 */ /* 0x000fe80000100800 */
[----:B------:R-:W2:Y:S04]  /*1fd30*/  LDL.LU.64 R14, [R1+0x12f0] ;  /* 0x0012f000010e7983 */ /* 0x000ea80000300a00 */
[----:B------:R0:W-:Y:S04]  /*1fd40*/  @!P1 STL [R1+0x458], R8 ;  /* 0x0004580801009387 */ /* 0x0001e80000100800 */
[----:B0-----:R-:W3:Y:S04]  /*1fd50*/  LDL.LU R8, [R1+0x12e8] ;  /* 0x0012e80001087983 */ /* 0x001ee80000300800 */
[----:B------:R-:W3:Y:S04]  /*1fd60*/  LDL.LU.64 R16, [R1+0x12e0] ;  /* 0x0012e00001107983 */ /* 0x000ee80000300a00 */
[----:B--2---:R-:W2:Y:S04]  /*1fd70*/  @!P1 LDG.E.U16 R6, desc[UR10][R14.64] ;  /* 0x0000000a0e069981 */ /* 0x004ea8000c1e1500 */
[----:B---3--:R-:W3:Y:S04]  /*1fd80*/  @!P0 LDG.E.U16 R7, desc[UR10][R16.64] ;  /* 0x0000000a10078981 */ /* 0x008ee8000c1e1500 */
[----:B------:R0:W-:Y:S04]  /*1fd90*/  @!P0 STL [R1+0x454], R9 ;  /* 0x0004540901008387 */ /* 0x0001e80000100800 */
[----:B0-----:R-:W3:Y:S04]  /*1fda0*/  LDL.LU R9, [R1+0x12d8] ;  /* 0x0012d80001097983 */ /* 0x001ee80000300800 */
[----:B------:R-:W3:Y:S04]  /*1fdb0*/  LDL.LU.64 R22, [R1+0x12d0] ;  /* 0x0012d00001167983 */ /* 0x000ee80000300a00 */
[----:B----4-:R0:W-:Y:S04]  /*1fdc0*/  @!P1 STL [R1+0x430], R2 ;  /* 0x0004300201009387 */ /* 0x0101e80000100800 */
[----:B0-----:R-:W4:Y:S04]  /*1fdd0*/  LDL.LU R2, [R1+0x12c8] ;  /* 0x0012c80001027983 */ /* 0x001f280000300800 */
[----:B------:R-:W4:Y:S04]  /*1fde0*/  LDL.LU.64 R34, [R1+0x12c0] ;  /* 0x0012c00001227983 */ /* 0x000f280000300a00 */
[----:B------:R0:W-:Y:S04]  /*1fdf0*/  @!P0 STL [R1+0x42c], R3 ;  /* 0x00042c0301008387 */ /* 0x0001e80000100800 */
[----:B0-----:R-:W4:Y:S04]  /*1fe00*/  LDL.LU R3, [R1+0x12b8] ;  /* 0x0012b80001037983 */ /* 0x001f280000300800 */
[----:B------:R-:W4:Y:S04]  /*1fe10*/  LDL.LU.64 R14, [R1+0x12b0] ;  /* 0x0012b000010e7983 */ /* 0x000f280000300a00 */
[----:B--2---:R0:W-:Y:S04]  /*1fe20*/  @!P1 STL [R1+0x408], R6 ;  /* 0x0004080601009387 */ /* 0x0041e80000100800 */
[----:B0-----:R-:W2:Y:S04]  /*1fe30*/  LDL.LU R6, [R1+0x12a8] ;  /* 0x0012a80001067983 */ /* 0x001ea80000300800 */
[----:B------:R-:W2:Y:S04]  /*1fe40*/  LDL.LU.64 R16, [R1+0x12a0] ;  /* 0x0012a00001107983 */ /* 0x000ea80000300a00 */
[----:B---3--:R0:W-:Y:S04]  /*1fe50*/  @!P0 STL [R1+0x404], R7 ;  /* 0x0004040701008387 */ /* 0x0081e80000100800 */
[----:B0-----:R-:W2:Y:S04]  /*1fe60*/  LDL.LU R7, [R1+0x1298] ;  /* 0x0012980001077983 */ /* 0x001ea80000300800 */
[----:B------:R-:W3:Y:S04]  /*1fe70*/  LDL.LU.64 R38, [R1+0x1290] ;  /* 0x0012900001267983 */ /* 0x000ee80000300a00 */
[----:B--2---:R-:W2:Y:S04]  /*1fe80*/  @!P0 LDG.E.U16 R52, desc[UR10][R6.64] ;  /* 0x0000000a06348981 */ /* 0x004ea8000c1e1500 */
[----:B------:R0:W-:Y:S04]  /*1fe90*/  @!P1 STL [R1+0x3e0], R10 ;  /* 0x0003e00a01009387 */ /* 0x0001e80000100800 */
[----:B0-----:R-:W3:Y:S04]  /*1fea0*/  LDL.LU R10, [R1+0x1288] ;  /* 0x00128800010a7983 */ /* 0x001ee80000300800 */
[----:B------:R-:W3:Y:S04]  /*1feb0*/  LDL.LU.64 R6, [R1+0x1280] ;  /* 0x0012800001067983 */ /* 0x000ee80000300a00 */
[----:B--2---:R0:W-:Y:S04]  /*1fec0*/  @!P0 STL [R1+0x3dc], R52 ;  /* 0x0003dc3401008387 */ /* 0x0041e80000100800 */
[----:B0-----:R-:W2:Y:S04]  /*1fed0*/  LDL.LU R52, [R1+0x1278] ;  /* 0x0012780001347983 */ /* 0x001ea80000300800 */
[----:B------:R-:W2:Y:S04]  /*1fee0*/  LDL.LU.64 R46, [R1+0x1270] ;  /* 0x00127000012e7983 */ /* 0x000ea80000300a00 */
[----:B------:R0:W-:Y:S04]  /*1fef0*/  @!P1 STL [R1+0x3bc], R53 ;  /* 0x0003bc3501009387 */ /* 0x0001e80000100800 */
[----:B0-----:R-:W3:Y:S04]  /*1ff00*/  LDL.LU R53, [R1+0x1268] ;  /* 0x0012680001357983 */ /* 0x001ee80000300800 */
[----:B--2---:R-:W2:Y:S04]  /*1ff10*/  @!P0 LDG.E.U16 R40, desc[UR10][R46.64] ;  /* 0x0000000a2e288981 */ /* 0x004ea8000c1e1500 */
[----:B------:R-:W2:Y:S04]  /*1ff20*/  LDL.LU.64 R46, [R1+0x1260] ;  /* 0x00126000012e7983 */ /* 0x000ea80000300a00 */
[----:B---3--:R-:W3:Y:S04]  /*1ff30*/  @!P1 LDG.E.U16 R41, desc[UR10][R52.64] ;  /* 0x0000000a34299981 */ /* 0x008ee8000c1e1500 */
[----:B--2---:R-:W2:Y:S04]  /*1ff40*/  @!P0 LDG.E.U16 R0, desc[UR10][R46.64] ;  /* 0x0000000a2e008981 */ /* 0x004ea8000c1e1500 */
[----:B------:R0:W-:Y:S04]  /*1ff50*/  @!P0 STL [R1+0x3b8], R40 ;  /* 0x0003b82801008387 */ /* 0x0001e80000100800 */
[----:B0-----:R-:W4:Y:S04]  /*1ff60*/  LDL.LU R40, [R1+0x1258] ;  /* 0x0012580001287983 */ /* 0x001f280000300800 */
[----:B------:R-:W4:Y:S04]  /*1ff70*/  LDL.LU.64 R52, [R1+0x1250] ;  /* 0x0012500001347983 */ /* 0x000f280000300a00 */
[----:B---3--:R0:W-:Y:S04]  /*1ff80*/  @!P1 STL [R1+0x39c], R41 ;  /* 0x00039c2901009387 */ /* 0x0081e80000100800 */
[----:B0-----:R-:W3:Y:S04]  /*1ff90*/  LDL.LU R41, [R1+0x1248] ;  /* 0x0012480001297983 */ /* 0x001ee80000300800 */
[----:B------:R-:W3:Y:S04]  /*1ffa0*/  LDL.LU.64 R46, [R1+0x1240] ;  /* 0x00124000012e7983 */ /* 0x000ee80000300a00 */
[----:B--2---:R0:W-:Y:S04]  /*1ffb0*/  @!P0 STL [R1+0x398], R0 ;  /* 0x0003980001008387 */ /* 0x0041e80000100800 */
[----:B0-----:R-:W4:Y:S04]  /*1ffc0*/  LDL.LU R0, [R1+0x1238] ;  /* 0x0012380001007983 */ /* 0x001f280000300800 */
[----:B----4-:R-:W2:Y:S04]  /*1ffd0*/  @!P1 LDG.E.U16 R0, desc[UR10][R52.64] ;  /* 0x0000000a34009981 */ /* 0x010ea8000c1e1500 */
[----:B------:R-:W3:Y:S04]  /*1ffe0*/  LDL.LU.64 R52, [R1+0x1230] ;  /* 0x0012300001347983 */ /* 0x000ee80000300a00 */
[----:B---3--:R-:W3:Y:S04]  /*1fff0*/  @!P0 LDG.E.U16 R52, desc[UR10][R40.64] ;  /* 0x0000000a28348981 */ /* 0x008ee8000c1e1500 */
[----:B--2---:R0:W-:Y:S04]  /*20000*/  STL [R1+0x37c], R0 ;  /* 0x00037c0001007387 */ /* 0x0041e80000100800 */
[----:B------:R-:W2:Y:S04]  /*20010*/  @!P1 LDG.E.U16 R53, desc[UR10][R46.64] ;  /* 0x0000000a2e359981 */ /* 0x000ea8000c1e1500 */
[----:B0-----:R-:W4:Y:S04]  /*20020*/  LDL.LU R0, [R1+0x1228] ;  /* 0x0012280001007983 */ /* 0x001f280000300800 */
[----:B------:R-:W2:Y:S04]  /*20030*/  LDL.LU.64 R40, [R1+0x1220] ;  /* 0x0012200001287983 */ /* 0x000ea80000300a00 */
[----:B---3--:R0:W-:Y:S04]  /*20040*/  STL [R1+0x378], R52 ;  /* 0x0003783401007387 */ /* 0x0081e80000100800 */
[----:B0-----:R-:W3:Y:S01]  /*20050*/  LDL.LU R52, [R1+0x1218] ;  /* 0x0012180001347983 */ /* 0x001ee20000300800 */
[----:B----4-:R-:W-:-:S03]  /*20060*/  PRMT R0, RZ, 0x7610, R0 ;  /* 0x00007610ff007816 */ /* 0x010fc60000000000 */
[----:B--2---:R-:W2:Y:S04]  /*20070*/  @!P0 LDG.E.U16 R11, desc[UR10][R40.64] ;  /* 0x0000000a280b8981 */ /* 0x004ea8000c1e1500 */
[----:B------:R0:W-:Y:S04]  /*20080*/  STL [R1+0x35c], R53 ;  /* 0x00035c3501007387 */ /* 0x0001e80000100800 */
[----:B------:R-:W4:Y:S04]  /*20090*/  @!P1 LDG.E.U16 R0, desc[UR10][R24.64] ;  /* 0x0000000a18009981 */ /* 0x000f28000c1e1500 */
[----:B0-----:R-:W2:Y:S01]  /*200a0*/  LDL.LU R53, [R1+0x1214] ;  /* 0x0012140001357983 */ /* 0x001ea20000300800 */
[----:B---3--:R-:W-:-:S06]  /*200b0*/  PRMT R52, RZ, 0x7610, R52 ;  /* 0x00007610ff347816 */ /* 0x008fcc0000000034 */
[----:B------:R-:W3:Y:S04]  /*200c0*/  @!P0 LDG.E.U16 R52, desc[UR10][R30.64] ;  /* 0x0000000a1e348981 */ /* 0x000ee8000c1e1500 */
[----:B------:R-:W-:Y:S04]  /*200d0*/  STL [R1+0xc58], R46 ;  /* 0x000c582e01007387 */ /* 0x000fe80000100800 */
[----:B------:R-:W-:Y:S04]  /*200e0*/  STL [R1+0xf28], R46 ;  /* 0x000f282e01007387 */ /* 0x000fe80000100800 */
[----:B------:R-:W-:Y:S04]  /*200f0*/  STL [R1+0xc54], R47 ;  /* 0x000c542f01007387 */ /* 0x000fe80000100800 */
[----:B------:R-:W-:Y:S04]  /*20100*/  STL [R1+0xf2c], R47 ;  /* 0x000f2c2f01007387 */ /* 0x000fe80000100800 */
[----:B--2---:R0:W-:Y:S01]  /*20110*/  @!P0 STL [R1+0x358], R11 ;  /* 0x0003580b01008387 */ /* 0x0041e20000100800 */
[----:B------:R-:W-:-:S06]  /*20120*/  PRMT R53, RZ, 0x7610, R53 ;  /* 0x00007610ff357816 */ /* 0x000fcc0000000035 */
[----:B------:R-:W2:Y:S04]  /*20130*/  @!P1 LDG.E.U16 R53, desc[UR10][R4.64] ;  /* 0x0000000a04359981 */ /* 0x000ea8000c1e1500 */
[----:B0-----:R-:W2:Y:S04]  /*20140*/  LDL.LU R11, [R1+0x1210] ;  /* 0x00121000010b7983 */ /* 0x001ea80000300800 */
[----:B------:R-:W-:Y:S04]  /*20150*/  STL [R1+0xc60], R40 ;  /* 0x000c602801007387 */ /* 0x000fe80000100800 */
[----:B------:R-:W-:Y:S04]  /*20160*/  STL [R1+0xf30], R40 ;  /* 0x000f302801007387 */ /* 0x000fe80000100800 */
[----:B------:R-:W-:Y:S04]  /*20170*/  STL [R1+0xc5c], R41 ;  /* 0x000c5c2901007387 */ /* 0x000fe80000100800 */
[----:B------:R-:W-:Y:S04]  /*20180*/  STL [R1+0xf34], R41 ;  /* 0x000f342901007387 */ /* 0x000fe80000100800 */
[----:B------:R-:W2:Y:S04]  /*20190*/  LDL.LU.64 R24, [R1+0x1208] ;  /* 0x0012080001187983 */ /* 0x000ea80000300a00 */
[----:B----4-:R0:W-:Y:S04]  /*201a0*/  STL [R1+0x450], R0 ;  /* 0x0004500001007387 */ /* 0x0101e80000100800 */
[----:B0-----:R-:W4:Y:S04]  /*201b0*/  LDL.LU R0, [R1+0x1200] ;  /* 0x0012000001007983 */ /* 0x001f280000300800 */
[----:B------:R-:W4:Y:S04]  /*201c0*/  LDL.LU.64 R30, [R1+0x11f8] ;  /* 0x0011f800011e7983 */ /* 0x000f280000300a00 */
[----:B---3--:R0:W-:Y:S04]  /*201d0*/  STL [R1+0x44c], R52 ;  /* 0x00044c3401007387 */ /* 0x0081e80000100800 */
[----:B0-----:R-:W3:Y:S04]  /*201e0*/  LDL.LU R52, [R1+0x11f0] ;  /* 0x0011f00001347983 */ /* 0x001ee80000300800 */
[----:B------:R-:W3:Y:S04]  /*201f0*/  LDL.LU.64 R4, [R1+0x11e8] ;  /* 0x0011e80001047983 */ /* 0x000ee80000300a00 */
[----:B--2---:R0:W-:Y:S04]  /*20200*/  STL [R1+0x428], R53 ;  /* 0x0004283501007387 */ /* 0x0041e80000100800 */
[----:B0-----:R-:W2:Y:S01]  /*20210*/  LDL.LU R53, [R1+0x11e0] ;  /* 0x0011e00001357983 */ /* 0x001ea20000300800 */
[----:B----4-:R-:W-:-:S06]  /*20220*/  PRMT R0, RZ, 0x7610, R0 ;  /* 0x00007610ff007816 */ /* 0x010fcc0000000000 */
[----:B------:R-:W4:Y:S01]  /*20230*/  @!P1 LDG.E.U16 R0, desc[UR10][R8.64] ;  /* 0x0000000a08009981 */ /* 0x000f22000c1e1500 */
[----:B---3--:R-:W-:Y:S02]  /*20240*/  PRMT R5, RZ, 0x7610, R5 ;  /* 0x00007610ff057816 */ /* 0x008fe40000000005 */
[----:B------:R-:W-:-:S04]  /*20250*/  PRMT R52, RZ, 0x7610, R52 ;  /* 0x00007610ff347816 */ /* 0x000fc80000000034 */
[----:B------:R-:W3:Y:S04]  /*20260*/  @!P0 LDG.E.U16 R5, desc[UR10][R44.64] ;  /* 0x0000000a2c058981 */ /* 0x000ee8000c1e1500 */
[----:B------:R-:W4:Y:S04]  /*20270*/  @!P0 LDG.E.U16 R52, desc[UR10][R22.64] ;  /* 0x0000000a16348981 */ /* 0x000f28000c1e1500 */
[----:B------:R-:W4:Y:S01]  /*20280*/  LDL.LU.64 R44, [R1+0x11d8] ;  /* 0x0011d800012c7983 */ /* 0x000f220000300a00 */
[----:B--2---:R-:W-:-:S06]  /*20290*/  PRMT R53, RZ, 0x7610, R53 ;  /* 0x00007610ff357816 */ /* 0x004fcc0000000035 */
[----:B------:R-:W2:Y:S04]  /*202a0*/  @!P1 LDG.E.U16 R53, desc[UR10][R38.64] ;  /* 0x0000000a26359981 */ /* 0x000ea8000c1e1500 */
[----:B---3--:R0:W-:Y:S04]  /*202b0*/  STL [R1+0x424], R5 ;  /* 0x0004240501007387 */ /* 0x0081e80000100800 */
[----:B0-----:R-:W3:Y:S04]  /*202c0*/  LDL.LU R5, [R1+0x11d0] ;  /* 0x0011d00001057983 */ /* 0x001ee80000300800 */
[----:B------:R-:W3:Y:S04]  /*202d0*/  LDL.LU.64 R8, [R1+0x11c8] ;  /* 0x0011c80001087983 */ /* 0x000ee80000300a00 */
[----:B----4-:R0:W-:Y:S04]  /*202e0*/  STL [R1+0x400], R0 ;  /* 0x0004000001007387 */ /* 0x0101e80000100800 */
[----:B0-----:R-:W4:Y:S04]  /*202f0*/  LDL.LU R0, [R1+0x11c0] ;  /* 0x0011c00001007983 */ /* 0x001f280000300800 */
[----:B------:R-:W3:Y:S04]  /*20300*/  LDL.LU.64 R22, [R1+0x11b8] ;  /* 0x0011b80001167983 */ /* 0x000ee80000300a00 */
[----:B------:R0:W-:Y:S04]  /*20310*/  STL [R1+0x3fc], R52 ;  /* 0x0003fc3401007387 */ /* 0x0001e80000100800 */
[----:B0-----:R-:W3:Y:S04]  /*20320*/  LDL.LU R52, [R1+0x11b0] ;  /* 0x0011b00001347983 */ /* 0x001ee80000300800 */
[----:B------:R-:W3:Y:S04]  /*20330*/  LDL.LU.64 R38, [R1+0x11a8] ;  /* 0x0011a80001267983 */ /* 0x000ee80000300a00 */
[----:B--2---:R0:W-:Y:S04]  /*20340*/  STL [R1+0x3d8], R53 ;  /* 0x0003d83501007387 */ /* 0x0041e80000100800 */
[----:B0-----:R-:W2:Y:S01]  /*20350*/  LDL.LU R53, [R1+0x11a0] ;  /* 0x0011a00001357983 */ /* 0x001ea20000300800 */
[----:B---3--:R-:W-:-:S06]  /*20360*/  PRMT R39, RZ, 0x7610, R39 ;  /* 0x00007610ff277816 */ /* 0x008fcc0000000027 */
[----:B------:R-:W3:Y:S01]  /*20370*/  @!P0 LDG.E.U16 R39, desc[UR10][R6.64] ;  /* 0x0000000a06278981 */ /* 0x000ee2000c1e1500 */
[----:B----4-:R-:W-:-:S06]  /*20380*/  PRMT R0, RZ, 0x7610, R0 ;  /* 0x00007610ff007816 */ /* 0x010fcc0000000000 */
[----:B------:R-:W4:Y:S01]  /*20390*/  @!P1 LDG.E.U16 R0, desc[UR10][R44.64] ;  /* 0x0000000a2c009981 */ /* 0x000f22000c1e1500 */
[----:B--2---:R-:W-:-:S03]  /*203a0*/  PRMT R53, RZ, 0x7610, R53 ;  /* 0x00007610ff357816 */ /* 0x004fc60000000035 */
[----:B------:R-:W2:Y:S04]  /*203b0*/  LDL.LU.64 R6, [R1+0x1198] ;  /* 0x0011980001067983 */ /* 0x000ea80000300a00 */
[----:B------:R-:W2:Y:S04]  /*203c0*/  @!P0 LDG.E.U16 R53, desc[UR10][R4.64] ;  /* 0x0000000a04358981 */ /* 0x000ea8000c1e1500 */
[----:B---3--:R0:W-:Y:S04]  /*203d0*/  STL [R1+0x3d4], R39 ;  /* 0x0003d42701007387 */ /* 0x0081e80000100800 */
[----:B0-----:R-:W3:Y:S01]  /*203e0*/  LDL.LU R39, [R1+0x1190] ;  /* 0x0011900001277983 */ /* 0x001ee20000300800 */
[----:B------:R-:W-:-:S03]  /*203f0*/  PRMT R52, RZ, 0x7610, R52 ;  /* 0x00007610ff347816 */ /* 0x000fc60000000034 */
[----:B------:R-:W3:Y:S04]  /*20400*/  LDL.LU.64 R44, [R1+0x1188] ;  /* 0x00118800012c7983 */ /* 0x000ee80000300a00 */
[----:B----4-:R0:W-:Y:S04]  /*20410*/  STL [R1+0x3b4], R0 ;  /* 0x0003b40001007387 */ /* 0x0101e80000100800 */
[----:B0-----:R-:W4:Y:S04]  /*20420*/  LDL.LU R0, [R1+0x1180] ;  /* 0x0011800001007983 */ /* 0x001f280000300800 */
[----:B------:R-:W4:Y:S04]  /*20430*/  LDL.LU.64 R4, [R1+0x1178] ;  /* 0x0011780001047983 */ /* 0x000f280000300a00 */
[----:B--2---:R0:W-:Y:S04]  /*20440*/  STL [R1+0x3b0], R53 ;  /* 0x0003b03501007387 */ /* 0x0041e80000100800 */
[----:B0-----:R-:W2:Y:S04]  /*20450*/  LDL.LU R53, [R1+0x1170] ;  /* 0x0011700001357983 */ /* 0x001ea80000300800 */
[----:B---3--:R0:W3:Y:S04]  /*20460*/  @!P1 LDG.E.U16 R52, desc[UR10][R38.64] ;  /* 0x0000000a26349981 */ /* 0x0080e8000c1e1500 */
[----:B------:R-:W0:Y:S02]  /*20470*/  LDL.LU.64 R38, [R1+0x1168] ;  /* 0x0011680001267983 */ /* 0x000e240000300a00 */
[----:B0-----:R-:W-:-:S06]  /*20480*/  PRMT R39, RZ, 0x7610, R39 ;  /* 0x00007610ff277816 */ /* 0x001fcc0000000027 */
[----:B------:R-:W2:Y:S04]  /*20490*/  @!P0 LDG.E.U16 R39, desc[UR10][R44.64] ;  /* 0x0000000a2c278981 */ /* 0x000ea8000c1e1500 */
[----:B---3--:R-:W-:Y:S04]  /*204a0*/  STL [R1+0xf84], R52 ;  /* 0x000f843401007387 */ /* 0x008fe80000100800 */
[----:B------:R-:W3:Y:S04]  /*204b0*/  LDL.LU.64 R44, [R1+0x1160] ;  /* 0x00116000012c7983 */ /* 0x000ee80000300a00 */
[----:B--2---:R0:W-:Y:S04]  /*204c0*/  STL [R1+0x390], R39 ;  /* 0x0003902701007387 */ /* 0x0041e80000100800 */
[----:B0-----:R-:W2:Y:S01]  /*204d0*/  LDL.LU R39, [R1+0x1158] ;  /* 0x0011580001277983 */ /* 0x001ea20000300800 */
[----:B------:R-:W-:-:S02]  /*204e0*/  PRMT R47, RZ, 0x7610, R47 ;  /* 0x00007610ff2f7816 */ /* 0x000fc4000000002f */
[----:B----4-:R-:W-:-:S04]  /*204f0*/  PRMT R0, RZ, 0x7610, R0 ;  /* 0x00007610ff007816 */ /* 0x010fc80000000000 */
[----:B---3--:R-:W3:Y:S04]  /*20500*/  @!P1 LDG.E.U16 R47, desc[UR10][R44.64] ;  /* 0x0000000a2c2f9981 */ /* 0x008ee8000c1e1500 */
[----:B------:R-:W4:Y:S04]  /*20510*/  LDL.LU.64 R44, [R1+0x1150] ;  /* 0x00115000012c7983 */ /* 0x000f280000300a00 */
[----:B--2---:R-:W2:Y:S04]  /*20520*/  @!P0 LDG.E.U16 R0, desc[UR10][R38.64] ;  /* 0x0000000a26008981 */ /* 0x004ea8000c1e1500 */
[----:B---3--:R-:W-:Y:S04]  /*20530*/  STL [R1+0xf80], R47 ;  /* 0x000f802f01007387 */ /* 0x008fe80000100800 */
[----:B------:R-:W3:Y:S01]  /*20540*/  LDL.LU.64 R38, [R1+0x1148] ;  /* 0x0011480001267983 */ /* 0x000ee20000300a00 */
[----:B------:R-:W-:-:S06]  /*20550*/  PRMT R53, RZ, 0x7610, R53 ;  /* 0x00007610ff357816 */ /* 0x000fcc0000000035 */
[----:B----4-:R-:W4:Y:S04]  /*20560*/  @!P1 LDG.E.U16 R53, desc[UR10][R44.64] ;  /* 0x0000000a2c359981 */ /* 0x010f28000c1e1500 */
[----:B--2---:R0:W-:Y:S04]  /*20570*/  STL [R1+0x370], R0 ;  /* 0x0003700001007387 */ /* 0x0041e80000100800 */
[----:B0-----:R-:W2:Y:S01]  /*20580*/  LDL.LU R0, [R1+0x1140] ;  /* 0x0011400001007983 */ /* 0x001ea20000300800 */
[----:B------:R-:W-:Y:S02]  /*20590*/  PRMT R4, RZ, 0x7610, R4 ;  /* 0x00007610ff047816 */ /* 0x000fe40000000004 */
[----:B------:R-:W-:-:S04]  /*205a0*/  PRMT R5, RZ, 0x7610, R5 ;  /* 0x00007610ff057816 */ /* 0x000fc80000000005 */
[----:B---3--:R-:W3:Y:S04]  /*205b0*/  @!P0 LDG.E.U16 R4, desc[UR10][R38.64] ;  /* 0x0000000a26048981 */ /* 0x008ee8000c1e1500 */
[----:B------:R-:W3:Y:S04]  /*205c0*/  @!P1 LDG.E.U16 R5, desc[UR10][R20.64] ;  /* 0x0000000a14059981 */ /* 0x000ee8000c1e1500 */
[----:B----4-:R0:W-:Y:S04]  /*205d0*/  STL [R1+0x354], R53 ;  /* 0x0003543501007387 */ /* 0x0101e80000100800 */
[----:B0-----:R-:W4:Y:S01]  /*205e0*/  LDL.LU R53, [R1+0x113c] ;  /* 0x00113c0001357983 */ /* 0x001f220000300800 */
[----:B--2---:R-:W-:-:S06]  /*205f0*/  PRMT R0, RZ, 0x7610, R0 ;  /* 0x00007610ff007816 */ /* 0x004fcc0000000000 */
[----:B------:R-:W2:Y:S04]  /*20600*/  @!P0 LDG.E.U16 R0, desc[UR10][R26.64] ;  /* 0x0000000a1a008981 */ /* 0x000ea8000c1e1500 */
[----:B------:R-:W-:Y:S04]  /*20610*/  STL [R1+0xc68], R44 ;  /* 0x000c682c01007387 */ /* 0x000fe80000100800 */
[----:B------:R-:W-:Y:S04]  /*20620*/  STL [R1+0xf38], R44 ;  /* 0x000f382c01007387 */ /* 0x000fe80000100800 */
[----:B------:R-:W-:Y:S04]  /*20630*/  STL [R1+0xc64], R45 ;  /* 0x000c642d01007387 */ /* 0x000fe80000100800 */
[----:B------:R-:W-:Y:S04]  /*20640*/  STL [R1+0xf3c], R45 ;  /* 0x000f3c2d01007387 */ /* 0x000fe80000100800 */
[----:B---3--:R0:W-:Y:S04]  /*20650*/  STL [R1+0x350], R4 ;  /* 0x0003500401007387 */ /* 0x0081e80000100800 */
[----:B0-----:R-:W3:Y:S04]  /*20660*/  LDL.LU R4, [R1+0x1138] ;  /* 0x0011380001047983 */ /* 0x001ee80000300800 */
[----:B------:R-:W-:Y:S04]  /*20670*/  STL [R1+0xc70], R38 ;  /* 0x000c702601007387 */ /* 0x000fe80000100800 */
[----:B------:R-:W-:Y:S04]  /*20680*/  STL [R1+0xf40], R38 ;  /* 0x000f402601007387 */ /* 0x000fe80000100800 */
[----:B------:R-:W-:Y:S04]  /*20690*/  STL [R1+0xc6c], R39 ;  /* 0x000c6c2701007387 */ /* 0x000fe80000100800 */
[----:B------:R-:W-:Y:S04]  /*206a0*/  STL [R1+0xf44], R39 ;  /* 0x000f442701007387 */ /* 0x000fe80000100800 */
[----:B------:R-:W3:Y:S04]  /*206b0*/  LDL.LU.64 R20, [R1+0x1130] ;  /* 0x0011300001147983 */ /* 0x000ee80000300a00 */
[----:B------:R0:W-:Y:S01]  /*206c0*/  STL [R1+0x448], R5 ;  /* 0x0004480501007387 */ /* 0x0001e20000100800 */
[----:B----4-:R-:W-:-:S06]  /*206d0*/  PRMT R53, RZ, 0x7610, R53 ;  /* 0x00007610ff357816 */ /* 0x010fcc0000000035 */
[----:B------:R-:W4:Y:S04]  /*206e0*/  @!P1 LDG.E.U16 R53, desc[UR10][R50.64] ;  /* 0x0000000a32359981 */ /* 0x000f28000c1e1500 */
[----:B0-----:R-:W3:Y:S04]  /*206f0*/  LDL.LU R5, [R1+0x1128] ;  /* 0x0011280001057983 */ /* 0x001ee80000300800 */
[----:B------:R-:W3:Y:S04]  /*20700*/  LDL.LU.64 R26, [R1+0x1120] ;  /* 0x00112000011a7983 */ /* 0x000ee80000300a00 */
[----:B--2---:R0:W-:Y:S04]  /*20710*/  STL [R1+0x444], R0 ;  /* 0x0004440001007387 */ /* 0x0041e80000100800 */
[----:B0-----:R-:W2:Y:S04]  /*20720*/  LDL.LU R0, [R1+0x1118] ;  /* 0x0011180001007983 */ /* 0x001ea80000300800 */
[----:B------:R-:W3:Y:S04]  /*20730*/  LDL.LU.64 R50, [R1+0x1110] ;  /* 0x0011100001327983 */ /* 0x000ee80000300a00 */
[----:B----4-:R0:W-:Y:S04]  /*20740*/  STL [R1+0x420], R53 ;  /* 0x0004203501007387 */ /* 0x0101e80000100800 */
[----:B0-----:R-:W4:Y:S01]  /*20750*/  LDL.LU R53, [R1+0x1108] ;  /* 0x0011080001357983 */ /* 0x001f220000300800 */
[----:B--2---:R-:W-:-:S06]  /*20760*/  PRMT R0, RZ, 0x7610, R0 ;  /* 0x00007610ff007816 */ /* 0x004fcc0000000000 */
[----:B------:R-:W2:Y:S01]  /*20770*/  @!P0 LDG.E.U16 R0, desc[UR10][R36.64] ;  /* 0x0000000a24008981 */ /* 0x000ea2000c1e1500 */
[----:B---3--:R-:W-:-:S06]  /*20780*/  PRMT R51, RZ, 0x7610, R51 ;  /* 0x00007610ff337816 */ /* 0x008fcc0000000033 */
[----:B------:R-:W3:Y:S04]  /*20790*/  @!P1 LDG.E.U16 R51, desc[UR10][R34.64] ;  /* 0x0000000a22339981 */ /* 0x000ee8000c1e1500 */
[----:B------:R-:W3:Y:S01]  /*207a0*/  LDL.LU.64 R36, [R1+0x1100] ;  /* 0x0011000001247983 */ /* 0x000ee20000300a00 */
[----:B----4-:R-:W-:-:S06]  /*207b0*/  PRMT R53, RZ, 0x7610, R53 ;  /* 0x00007610ff357816 */ /* 0x010fcc0000000035 */
[----:B------:R-:W4:Y:S04]  /*207c0*/  @!P0 LDG.E.U16 R53, desc[UR10][R2.64] ;  /* 0x0000000a02358981 */ /* 0x000f28000c1e1500 */
[----:B--2---:R0:W-:Y:S04]  /*207d0*/  STL [R1+0x41c], R0 ;  /* 0x00041c0001007387 */ /* 0x0041e80000100800 */
[----:B0-----:R-:W2:Y:S04]  /*207e0*/  LDL.LU R0, [R1+0x10f8] ;  /* 0x0010f80001007983 */ /* 0x001ea80000300800 */
[----:B------:R-:W2:Y:S01]  /*207f0*/  LDL.LU.64 R34, [R1+0x10f0] ;  /* 0x0010f00001227983 */ /* 0x000ea20000300a00 */
[----:B------:R-:W-:-:S02]  /*20800*/  PRMT R50, RZ, 0x7610, R50 ;  /* 0x00007610ff327816 */ /* 0x000fc40000000032 */
[----:B------:R-:W-:Y:S02]  /*20810*/  PRMT R39, RZ, 0x7610, R39 ;  /* 0x00007610ff277816 */ /* 0x000fe40000000027 */
[----:B------:R-:W-:Y:S02]  /*20820*/  PRMT R38, RZ, 0x7610, R38 ;  /* 0x00007610ff267816 */ /* 0x000fe40000000026 */
[----:B------:R-:W2:Y:S01]  /*20830*/  @!P1 LDG.E.U16 R50, desc[UR10][R10.64] ;  /* 0x0000000a0a329981 */ /* 0x000ea2000c1e1500 */
[----:B------:R-:W-:Y:S02]  /*20840*/  PRMT R45, RZ, 0x7610, R45 ;  /* 0x00007610ff2d7816 */ /* 0x000fe4000000002d */
[----:B------:R-:W-:Y:S01]  /*20850*/  PRMT R41, RZ, 0x7610, R41 ;  /* 0x00007610ff297816 */ /* 0x000fe20000000029 */
[----:B------:R-:W2:Y:S01]  /*20860*/  @!P1 LDG.E.U16 R39, desc[UR10][R6.64] ;  /* 0x0000000a06279981 */ /* 0x000ea2000c1e1500 */
[----:B------:R-:W-:-:S03]  /*20870*/  PRMT R40, RZ, 0x7610, R40 ;  /* 0x00007610ff287816 */ /* 0x000fc60000000028 */
[----:B------:R-:W2:Y:S01]  /*20880*/  @!P0 LDG.E.U16 R38, desc[UR10][R20.64] ;  /* 0x0000000a14268981 */ /* 0x000ea2000c1e1500 */
[----:B------:R-:W-:-:S03]  /*20890*/  PRMT R52, RZ, 0x7610, R52 ;  /* 0x00007610ff347816 */ /* 0x000fc60000000034 */
[----:B------:R-:W2:Y:S01]  /*208a0*/  @!P1 LDG.E.U16 R45, desc[UR10][R4.64] ;  /* 0x0000000a042d9981 */ /* 0x000ea2000c1e1500 */
[----:B------:R-:W-:-:S03]  /*208b0*/  PRMT R46, RZ, 0x7610, R46 ;  /* 0x00007610ff2e7816 */ /* 0x000fc6000000002e */
[----:B------:R-:W2:Y:S01]  /*208c0*/  @!P0 LDG.E.U16 R41, desc[UR10][R26.64] ;  /* 0x0000000a1a298981 */ /* 0x000ea2000c1e1500 */
[----:B------:R-:W-:-:S03]  /*208d0*/  PRMT R47, RZ, 0x7610, R47 ;  /* 0x00007610ff2f7816 */ /* 0x000fc6000000002f */
[----:B---3--:R-:W3:Y:S01]  /*208e0*/  @!P1 LDG.E.U16 R40, desc[UR10][R36.64] ;  /* 0x0000000a24289981 */ /* 0x008ee2000c1e1500 */
[----:B------:R-:W-:-:S03]  /*208f0*/  PRMT R44, RZ, 0x7610, R44 ;  /* 0x00007610ff2c7816 */ /* 0x000fc6000000002c */
[----:B------:R-:W3:Y:S01]  /*20900*/  @!P0 LDG.E.U16 R52, desc[UR10][R24.64] ;  /* 0x0000000a18348981 */ /* 0x000ee2000c1e1500 */
[----:B------:R-:W-:-:S03]  /*20910*/  PRMT R43, RZ, 0x7610, R43 ;  /* 0x00007610ff2b7816 */ /* 0x000fc6000000002b */
[----:B------:R-:W3:Y:S01]  /*20920*/  @!P1 LDG.E.U16 R47, desc[UR10][R8.64] ;  /* 0x0000000a082f9981 */ /* 0x000ee2000c1e1500 */
[----:B------:R-:W-:-:S03]  /*20930*/  PRMT R42, RZ, 0x7610, R42 ;  /* 0x00007610ff2a7816 */ /* 0x000fc6000000002a */
[----:B------:R0:W-:Y:S01]  /*20940*/  STL [R1+0x3f8], R51 ;  /* 0x0003f83301007387 */ /* 0x0001e20000100800 */
[----:B------:R-:W-:-:S03]  /*20950*/  PRMT R49, RZ, 0x7610, R49 ;  /* 0x00007610ff317816 */ /* 0x000fc60000000031 */
[----:B------:R-:W3:Y:S01]  /*20960*/  @!P0 LDG.E.U16 R44, desc[UR10][R22.64] ;  /* 0x0000000a162c8981 */ /* 0x000ee2000c1e1500 */
[----:B------:R-:W-:-:S03]  /*20970*/  PRMT R48, RZ, 0x7610, R48 ;  /* 0x00007610ff307816 */ /* 0x000fc60000000030 */
[----:B------:R-:W3:Y:S04]  /*20980*/  @!P1 LDG.E.U16 R43, desc[UR10][R18.64] ;  /* 0x0000000a122b9981 */ /* 0x000ee8000c1e1500 */
[----:B0-----:R-:W3:Y:S04]  /*20990*/  LDL.LU R51, [R1+0x10e8] ;  /* 0x0010e80001337983 */ /* 0x001ee80000300800 */
[----:B------:R-:W3:Y:S04]  /*209a0*/  LDL.LU.64 R2, [R1+0x10e0] ;  /* 0x0010e00001027983 */ /* 0x000ee80000300a00 */
[----:B----4-:R0:W-:Y:S04]  /*209b0*/  STL [R1+0x3f4], R53 ;  /* 0x0003f43501007387 */ /* 0x0101e80000100800 */
[----:B------:R-:W4:Y:S04]  /*209c0*/  @!P0 LDG.E.U16 R42, desc[UR10][R12.64] ;  /* 0x0000000a0c2a8981 */ /* 0x000f28000c1e1500 */
[----:B------:R-:W4:Y:S04]  /*209d0*/  @!P1 LDG.E.U16 R49, desc[UR10][R32.64] ;  /* 0x0000000a20319981 */ /* 0x000f28000c1e1500 */
[----:B0-----:R-:W4:Y:S04]  /*209e0*/  LDL.LU R53, [R1+0x10d8] ;  /* 0x0010d80001357983 */ /* 0x001f280000300800 */
[----:B------:R-:W4:Y:S04]  /*209f0*/  @!P0 LDG.E.U16 R48, desc[UR10][R28.64] ;  /* 0x0000000a1c308981 */ /* 0x000f28000c1e1500 */
[----:B------:R-:W4:Y:S04]  /*20a00*/  LDL.LU.64 R10, [R1+0x10d0] ;  /* 0x0010d000010a7983 */ /* 0x000f280000300a00 */
[----:B--2---:R-:W2:Y:S04]  /*20a10*/  @!P0 LDG.E.U16 R46, desc[UR10][R34.64] ;  /* 0x0000000a222e8981 */ /* 0x004ea8000c1e1500 */
[----:B------:R0:W-:Y:S04]  /*20a20*/  STL [R1+0x3d0], R50 ;  /* 0x0003d03201007387 */ /* 0x0001e80000100800 */
[----:B------:R-:W2:Y:S04]  /*20a30*/  LDL.LU.64 R24, [R1+0x10c8] ;  /* 0x0010c80001187983 */ /* 0x000ea80000300a00 */
[----:B------:R-:W2:Y:S01]  /*20a40*/  LDL.LU.64 R8, [R1+0x10c0] ;  /* 0x0010c00001087983 */ /* 0x000ea20000300a00 */
[----:B0-----:R-:W0:Y:S03]  /*20a50*/  LDC R50, c[0x0][0x3ac] ;  /* 0x0000eb00ff327b82 */ /* 0x001e260000000800 */
[----:B------:R-:W2:Y:S04]  /*20a60*/  LDL.LU.64 R22, [R1+0x10b8] ;  /* 0x0010b80001167983 */ /* 0x000ea80000300a00 */
[----:B------:R-:W2:Y:S04]  /*20a70*/  LDL.LU.64 R6, [R1+0x10b0] ;  /* 0x0010b00001067983 */ /* 0x000ea80000300a00 */
[----:B------:R-:W-:Y:S04]  /*20a80*/  STL [R1+0xf48], R39 ;  /* 0x000f482701007387 */ /* 0x000fe80000100800 */
[----:B------:R-:W2:Y:S04]  /*20a90*/  LDL.LU.64 R20, [R1+0x10a8] ;  /* 0x0010a80001147983 */ /* 0x000ea80000300a00 */
[----:B------:R1:W-:Y:S04]  /*20aa0*/  STL [R1+0xf4c], R38 ;  /* 0x000f4c2601007387 */ /* 0x0003e80000100800 */
[----:B------:R-:W2:Y:S04]  /*20ab0*/  LDL.LU.64 R4, [R1+0x10a0] ;  /* 0x0010a00001047983 */ /* 0x000ea80000300a00 */
[----:B------:R-:W-:Y:S04]  /*20ac0*/  STL [R1+0xf50], R45 ;  /* 0x000f502d01007387 */ /* 0x000fe80000100800 */
[----:B------:R-:W2:Y:S04]  /*20ad0*/  LDL.LU.64 R26, [R1+0x1098] ;  /* 0x00109800011a7983 */ /* 0x000ea80000300a00 */
[----:B------:R-:W-:Y:S04]  /*20ae0*/  STL [R1+0xf54], R41 ;  /* 0x000f542901007387 */ /* 0x000fe80000100800 */
[----:B---3--:R-:W-:Y:S04]  /*20af0*/  STL [R1+0xf58], R40 ;  /* 0x000f582801007387 */ /* 0x008fe80000100800 */
[----:B------:R-:W-:Y:S04]  /*20b00*/  STL [R1+0xc78], R36 ;  /* 0x000c782401007387 */ /* 0x000fe80000100800 */
[----:B------:R-:W-:Y:S04]  /*20b10*/  STL [R1+0xf5c], R36 ;  /* 0x000f5c2401007387 */ /* 0x000fe80000100800 */
[----:B------:R-:W-:Y:S04]  /*20b20*/  STL [R1+0xc74], R37 ;  /* 0x000c742501007387 */ /* 0x000fe80000100800 */
[----:B------:R-:W-:Y:S04]  /*20b30*/  STL [R1+0xf60], R37 ;  /* 0x000f602501007387 */ /* 0x000fe80000100800 */
[----:B------:R-:W-:Y:S01]  /*20b40*/  STL [R1+0x3cc], R52 ;  /* 0x0003cc3401007387 */ /* 0x000fe20000100800 */
[----:B------:R-:W-:-:S02]  /*20b50*/  PRMT R2, RZ, 0x7610, R2 ;  /* 0x00007610ff027816 */ /* 0x000fc40000000002 */
[----:B------:R-:W-:Y:S02]  /*20b60*/  PRMT R51, RZ, 0x7610, R51 ;  /* 0x00007610ff337816 */ /* 0x000fe40000000033 */
[----:B----4-:R-:W-:Y:S02]  /*20b70*/  PRMT R53, RZ, 0x7610, R53 ;  /* 0x00007610ff357816 */ /* 0x010fe40000000035 */
[----:B------:R-:W3:Y:S04]  /*20b80*/  @!P1 LDG.E.U16 R2, desc[UR10][R14.64] ;  /* 0x0000000a0e029981 */ /* 0x000ee8000c1e1500 */
[----:B------:R-:W4:Y:S04]  /*20b90*/  @!P0 LDG.E.U16 R51, desc[UR10][R16.64] ;  /* 0x0000000a10338981 */ /* 0x000f28000c1e1500 */
[----:B------:R-:W3:Y:S04]  /*20ba0*/  @!P1 LDG.E.U16 R53, desc[UR10][R30.64] ;  /* 0x0000000a1e359981 */ /* 0x000ee8000c1e1500 */
[----:B--2---:R-:W-:Y:S04]  /*20bb0*/  STL [R1+0xf64], R46 ;  /* 0x000f642e01007387 */ /* 0x004fe80000100800 */
[----:B------:R-:W-:Y:S04]  /*20bc0*/  STL [R1+0xc80], R34 ;  /* 0x000c802201007387 */ /* 0x000fe80000100800 */
[----:B------:R-:W-:Y:S04]  /*20bd0*/  STL [R1+0x3ac], R47 ;  /* 0x0003ac2f01007387 */ /* 0x000fe80000100800 */
[----:B------:R-:W-:Y:S04]  /*20be0*/  STL [R1+0xf68], R34 ;  /* 0x000f682201007387 */ /* 0x000fe80000100800 */
[----:B------:R-:W-:Y:S04]  /*20bf0*/  STL [R1+0xc7c], R35 ;  /* 0x000c7c2301007387 */ /* 0x000fe80000100800 */
[----:B------:R2:W-:Y:S04]  /*20c00*/  STL [R1+0x3a8], R44 ;  /* 0x0003a82c01007387 */ /* 0x0005e80000100800 */
[----:B------:R-:W-:Y:S04]  /*20c10*/  STL [R1+0xf6c], R35 ;  /* 0x000f6c2301007387 */ /* 0x000fe80000100800 */
[----:B------:R-:W4:Y:S04]  /*20c20*/  LDL.LU.64 R18, [R1+0x1090] ;  /* 0x0010900001127983 */ /* 0x000f280000300a00 */
[----:B------:R-:W-:Y:S04]  /*20c30*/  STL [R1+0xf70], R43 ;  /* 0x000f702b01007387 */ /* 0x000fe80000100800 */
[----:B------:R-:W4:Y:S04]  /*20c40*/  LDL.LU.64 R12, [R1+0x1088] ;  /* 0x00108800010c7983 */ /* 0x000f280000300a00 */
[----:B------:R-:W-:Y:S04]  /*20c50*/  STL [R1+0xf74], R42 ;  /* 0x000f742a01007387 */ /* 0x000fe80000100800 */
[----:B------:R-:W4:Y:S04]  /*20c60*/  LDL.LU.64 R32, [R1+0x1080] ;  /* 0x0010800001207983 */ /* 0x000f280000300a00 */
[----:B------:R-:W-:Y:S04]  /*20c70*/  STL [R1+0xf78], R49 ;  /* 0x000f783101007387 */ /* 0x000fe80000100800 */
[----:B------:R-:W4:Y:S04]  /*20c80*/  LDL.LU.64 R28, [R1+0x1078] ;  /* 0x00107800011c7983 */ /* 0x000f280000300a00 */
[----:B------:R-:W-:Y:S04]  /*20c90*/  STL [R1+0xf7c], R48 ;  /* 0x000f7c3001007387 */ /* 0x000fe80000100800 */
[----:B------:R-:W4:Y:S01]  /*20ca0*/  LDL.LU.64 R14, [R1+0x1070] ;  /* 0x00107000010e7983 */ /* 0x000f220000300a00 */
[----:B-1----:R-:W1:Y:S01]  /*20cb0*/  S2R R38, SR_TID.X ;  /* 0x0000000000267919 */ /* 0x002e620000002100 */
[----:B--2---:R-:W2:Y:S01]  /*20cc0*/  S2R R44, SR_TID.X ;  /* 0x00000000002c7919 */ /* 0x004ea20000002100 */
[----:B-1----:R-:W-:-:S05]  /*20cd0*/  LOP3.LUT R52, R38, 0x3f, RZ, 0xc0, !PT ;  /* 0x0000003f26347812 */ /* 0x002fca00078ec0ff */
[----:B------:R-:W-:Y:S01]  /*20ce0*/  IMAD.SHL.U32 R47, R52, 0x2, RZ ;  /* 0x00000002342f7824 */ /* 0x000fe200078e00ff */
[----:B--2---:R-:W-:-:S04]  /*20cf0*/  SHF.R.S32.HI R52, RZ, 0x6, R44 ;  /* 0x00000006ff347819 */ /* 0x004fc8000001142c */
[----:B------:R-:W-:-:S04]  /*20d00*/  SGXT R52, R52, 0x1 ;  /* 0x000000013434781a */ /* 0x000fc80000000200 */
[----:B------:R-:W-:Y:S01]  /*20d10*/  LOP3.LUT R52, R47, 0x90, R52, 0x78, !PT ;  /* 0x000000902f347812 */ /* 0x000fe200078e7834 */
[----:B---3--:R-:W-:Y:S03]  /*20d20*/  STL [R1+0xf88], R2 ;  /* 0x000f880201007387 */ /* 0x008fe60000100800 */
[----:B------:R-:W-:Y:S01]  /*20d30*/  LOP3.LUT R52, R52, 0x40, RZ, 0x3c, !PT ;  /* 0x0000004034347812 */ /* 0x000fe200078e3cff */
[----:B------:R-:W2:Y:S04]  /*20d40*/  LDL.LU.64 R16, [R1+0x1068] ;  /* 0x0010680001107983 */ /* 0x000ea80000300a00 */
[----:B----4-:R-:W-:Y:S04]  /*20d50*/  STL [R1+0xf8c], R51 ;  /* 0x000f8c3301007387 */ /* 0x010fe80000100800 */
[----:B------:R-:W3:Y:S04]  /*20d60*/  LDL.LU.64 R30, [R1+0x1060] ;  /* 0x00106000011e7983 */ /* 0x000ee80000300a00 */
[----:B------:R-:W-:Y:S04]  /*20d70*/  STL [R1+0xf90], R53 ;  /* 0x000f903501007387 */ /* 0x000fe80000100800 */
[----:B------:R1:W-:Y:S04]  /*20d80*/  STS.U16 [R52+UR9+0x12a00], R15 ;  /* 0x012a000f34007988 */ /* 0x0003e80008000409 */
[----:B------:R4:W-:Y:S04]  /*20d90*/  STS.U16 [R52+UR9+0x12e00], R14 ;  /* 0x012e000e34007988 */ /* 0x0009e80008000409 */
[----:B------:R0:W-:Y:S04]  /*20da0*/  STS.U16 [R52+UR9+0x13200], R29 ;  /* 0x0132001d34007988 */ /* 0x0001e80008000409 */
[----:B-1----:R-:W2:Y:S04]  /*20db0*/  LDL.LU R15, [R1+0x1058] ;  /* 0x00105800010f7983 */ /* 0x002ea80000300800 */
[----:B----4-:R-:W4:Y:S04]  /*20dc0*/  LDL.LU R14, [R1+0x1054] ;  /* 0x00105400010e7983 */ /* 0x010f280000300800 */
[----:B0-----:R-:W2:Y:S04]  /*20dd0*/  LDL.LU R29, [R1+0x1050] ;  /* 0x00105000011d7983 */ /* 0x001ea80000300800 */
        /* <DEDUP_REMOVED lines=8> */
[----:B------:R3:W-:Y:S04]  /*20e60*/  STS.U16 [R52+UR9+0x14a00], R11 ;  /* 0x014a000b34007988 */ /* 0x0007e80008000409 */
[----:B0-----:R-:W2:Y:S04]  /*20e70*/  LDL.LU R27, [R1+0x1040] ;  /* 0x00104000011b7983 */ /* 0x001ea80000300800 */
[----:B-1----:R-:W2:Y:S04]  /*20e80*/  LDL.LU R26, [R1+0x103c] ;  /* 0x00103c00011a7983 */ /* 0x002ea80000300800 */
[----:B---3--:R-:W3:Y:S04]  /*20e90*/  LDL.LU R11, [R1+0x1038] ;  /* 0x00103800010b7983 */ /* 0x008ee80000300800 */
[----:B------:R0:W-:Y:S04]  /*20ea0*/  STS.U16 [R52+UR9+0x14e00], R4 ;  /* 0x014e000434007988 */ /* 0x0001e80008000409 */
[----:B------:R1:W-:Y:S04]  /*20eb0*/  STS.U16 [R52+UR9+0x15200], R5 ;  /* 0x0152000534007988 */ /* 0x0003e80008000409 */
[----:B0-----:R-:W4:Y:S04]  /*20ec0*/  LDL.LU R4, [R1+0x1034] ;  /* 0x0010340001047983 */ /* 0x001f280000300800 */
[----:B-1----:R-:W4:Y:S04]  /*20ed0*/  LDL.LU R5, [R1+0x1030] ;  /* 0x0010300001057983 */ /* 0x002f280000300800 */
[----:B------:R0:W-:Y:S04]  /*20ee0*/  STS.U16 [R52+UR9+0x15600], R20 ;  /* 0x0156001434007988 */ /* 0x0001e80008000409 */
[----:B------:R1:W-:Y:S04]  /*20ef0*/  STS.U16 [R52+UR9+0x15a00], R21 ;  /* 0x015a001534007988 */ /* 0x0003e80008000409 */
[----:B------:R1:W-:Y:S04]  /*20f00*/  STS.U16 [R52+UR9+0x15e00], R6 ;  /* 0x015e000634007988 */ /* 0x0003e80008000409 */
[----:B0-----:R-:W4:Y:S04]  /*20f10*/  LDL.LU R20, [R1+0x102c] ;  /* 0x00102c0001147983 */ /* 0x001f280000300800 */
[----:B-1----:R-:W4:Y:S04]  /*20f20*/  LDL.LU R21, [R1+0x1028] ;  /* 0x0010280001157983 */ /* 0x002f280000300800 */
[----:B------:R-:W4:Y:S04]  /*20f30*/  LDL.LU R6, [R1+0x1024] ;  /* 0x0010240001067983 */ /* 0x000f280000300800 */
[----:B------:R0:W-:Y:S04]  /*20f40*/  STS.U16 [R52+UR9+0x16200], R7 ;  /* 0x0162000734007988 */ /* 0x0001e80008000409 */
[----:B0-----:R-:W4:Y:S01]  /*20f50*/  LDL.LU R7, [R1+0x1020] ;  /* 0x0010200001077983 */ /* 0x001f220000300800 */
[----:B------:R-:W-:-:S03]  /*20f60*/  SHF.R.S32.HI R2, RZ, 0x6, R44 ;  /* 0x00000006ff027819 */ /* 0x000fc6000001142c */
[----:B------:R0:W-:Y:S01]  /*20f70*/  STS.U16 [R52+UR9+0x16600], R22 ;  /* 0x0166001634007988 */ /* 0x0001e20008000409 */
[----:B------:R-:W-:-:S03]  /*20f80*/  SGXT R2, R2, 0x1 ;  /* 0x000000010202781a */ /* 0x000fc60000000200 */
[----:B------:R1:W-:Y:S01]  /*20f90*/  STS.U16 [R52+UR9+0x16a00], R23 ;  /* 0x016a001734007988 */ /* 0x0003e20008000409 */
[----:B------:R-:W-:-:S03]  /*20fa0*/  LOP3.LUT R2, R47, 0x90, R2, 0x78, !PT ;  /* 0x000000902f027812 */ /* 0x000fc600078e7802 */
[----:B------:R1:W-:Y:S04]  /*20fb0*/  STS.U16 [R52+UR9+0x16e00], R8 ;  /* 0x016e000834007988 */ /* 0x0003e80008000409 */
[----:B0-----:R-:W4:Y:S04]  /*20fc0*/  LDL.LU R22, [R1+0x101c] ;  /* 0x00101c0001167983 */ /* 0x001f280000300800 */
[----:B-1----:R-:W4:Y:S04]  /*20fd0*/  LDL.LU R23, [R1+0x1018] ;  /* 0x0010180001177983 */ /* 0x002f280000300800 */
[----:B------:R-:W4:Y:S01]  /*20fe0*/  LDL.LU R8, [R1+0x1014] ;  /* 0x0010140001087983 */ /* 0x000f220000300800 */
[----:B------:R-:W-:-:S03]  /*20ff0*/  LOP3.LUT R2, R2, 0x60, RZ, 0x3c, !PT ;  /* 0x0000006002027812 */ /* 0x000fc600078e3cff */
[----:B------:R0:W-:Y:S01]  /*21000*/  STS.U16 [R52+UR9+0x17200], R9 ;  /* 0x0172000934007988 */ /* 0x0001e20008000409 */
[----:B------:R-:W-:-:S03]  /*21010*/  IMAD.SHL.U32 R50, R50, 0x100, RZ ;  /* 0x0000010032327824 */ /* 0x000fc600078e00ff */
[----:B------:R1:W-:Y:S04]  /*21020*/  STS.U16 [R52+UR9+0x17600], R24 ;  /* 0x0176001834007988 */ /* 0x0003e80008000409 */
[----:B------:R1:W-:Y:S04]  /*21030*/  STS.U16 [R52+UR9+0x17a00], R25 ;  /* 0x017a001934007988 */ /* 0x0003e80008000409 */
[----:B0-----:R-:W4:Y:S04]  /*21040*/  LDL.LU R9, [R1+0x1010] ;  /* 0x0010100001097983 */ /* 0x001f280000300800 */
[----:B-1----:R-:W4:Y:S04]  /*21050*/  LDL.LU R24, [R1+0x100c] ;  /* 0x00100c0001187983 */ /* 0x002f280000300800 */
[----:B------:R-:W4:Y:S04]  /*21060*/  LDL.LU R25, [R1+0x1008] ;  /* 0x0010080001197983 */ /* 0x000f280000300800 */
[----:B------:R0:W-:Y:S01]  /*21070*/  STS.U16 [R52+UR9+0x17e00], R10 ;  /* 0x017e000a34007988 */ /* 0x0001e20008000409 */
[----:B------:R-:W-:-:S03]  /*21080*/  IMAD.SHL.U32 R50, R50, 0x2, RZ ;  /* 0x0000000232327824 */ /* 0x000fc600078e00ff */
[----:B0-----:R-:W4:Y:S04]  /*21090*/  LDL.LU R10, [R1+0x1004] ;  /* 0x00100400010a7983 */ /* 0x001f280000300800 */
[----:B---3--:R0:W-:Y:S04]  /*210a0*/  STS.U16 [R2+UR9+0x10300], R11 ;  /* 0x0103000b02007988 */ /* 0x0081e80008000409 */
[----:B--2---:R1:W-:Y:S04]  /*210b0*/  STS.U16 [R2+UR9+0x10700], R26 ;  /* 0x0107001a02007988 */ /* 0x0043e80008000409 */
[----:B------:R2:W-:Y:S04]  /*210c0*/  STS.U16 [R2+UR9+0x10b00], R27 ;  /* 0x010b001b02007988 */ /* 0x0005e80008000409 */
[----:B0-----:R-:W3:Y:S04]  /*210d0*/  LDL.LU R11, [R1+0x1000] ;  /* 0x00100000010b7983 */ /* 0x001ee80000300800 */
[----:B-1----:R-:W3:Y:S04]  /*210e0*/  LDL.LU R26, [R1+0xffc] ;  /* 0x000ffc00011a7983 */ /* 0x002ee80000300800 */
[----:B--2---:R-:W2:Y:S04]  /*210f0*/  LDL.LU R27, [R1+0xff8] ;  /* 0x000ff800011b7983 */ /* 0x004ea80000300800 */
[----:B------:R0:W-:Y:S04]  /*21100*/  STS.U16 [R2+UR9+0x10f00], R12 ;  /* 0x010f000c02007988 */ /* 0x0001e80008000409 */
[----:B------:R1:W-:Y:S01]  /*21110*/  STS.U16 [R2+UR9+0x11300], R13 ;  /* 0x0113000d02007988 */ /* 0x0003e20008000409 */
[----:B----4-:R-:W-:-:S03]  /*21120*/  IADD3 R34, P3, PT, R4, R50, RZ ;  /* 0x0000003204227210 */ /* 0x010fc60007f7e0ff */
[----:B------:R4:W-:Y:S04]  /*21130*/  STS.U16 [R2+UR9+0x11700], R28 ;  /* 0x0117001c02007988 */ /* 0x0009e80008000409 */
[----:B0-----:R-:W2:Y:S04]  /*21140*/  LDL.LU R12, [R1+0xff4] ;  /* 0x000ff400010c7983 */ /* 0x001ea80000300800 */
[----:B-1----:R-:W2:Y:S04]  /*21150*/  LDL.LU R13, [R1+0xff0] ;  /* 0x000ff000010d7983 */ /* 0x002ea80000300800 */
[----:B----4-:R-:W4:Y:S04]  /*21160*/  LDL.LU R28, [R1+0xfec] ;  /* 0x000fec00011c7983 */ /* 0x010f280000300800 */
[----:B------:R0:W-:Y:S04]  /*21170*/  STS.U16 [R2+UR9+0x11b00], R29 ;  /* 0x011b001d02007988 */ /* 0x0001e80008000409 */
[----:B------:R1:W-:Y:S04]  /*21180*/  STS.U16 [R2+UR9+0x11f00], R14 ;  /* 0x011f000e02007988 */ /* 0x0003e80008000409 */
[----:B------:R1:W-:Y:S04]  /*21190*/  STS.U16 [R2+UR9+0x12300], R15 ;  /* 0x0123000f02007988 */ /* 0x0003e80008000409 */
[----:B0-----:R-:W4:Y:S04]  /*211a0*/  LDL.LU R29, [R1+0xfe8] ;  /* 0x000fe800011d7983 */ /* 0x001f280000300800 */
[----:B-1----:R-:W4:Y:S04]  /*211b0*/  LDL.LU R14, [R1+0xfe4] ;  /* 0x000fe400010e7983 */ /* 0x002f280000300800 */
[----:B------:R-:W4:Y:S04]  /*211c0*/  LDL.LU R15, [R1+0xfe0] ;  /* 0x000fe000010f7983 */ /* 0x000f280000300800 */
[----:B------:R0:W-:Y:S01]  /*211d0*/  STS.U16 [R2+UR9+0x12700], R30 ;  /* 0x0127001e02007988 */ /* 0x0001e20008000409 */
[----:B------:R-:W-:-:S03]  /*211e0*/  IMAD.X R4, R5, 0x1, R3, P3 ;  /* 0x0000000105047824 */ /* 0x000fc600018e0603 */
[----:B------:R1:W-:Y:S04]  /*211f0*/  STS.U16 [R2+UR9+0x12b00], R31 ;  /* 0x012b001f02007988 */ /* 0x0003e80008000409 */
[----:B------:R1:W-:Y:S04]  /*21200*/  STS.U16 [R2+UR9+0x12f00], R16 ;  /* 0x012f001002007988 */ /* 0x0003e80008000409 */
[----:B0-----:R-:W4:Y:S04]  /*21210*/  LDL.LU R30, [R1+0xfdc] ;  /* 0x000fdc00011e7983 */ /* 0x001f280000300800 */
[----:B-1----:R-:W4:Y:S04]  /*21220*/  LDL.LU R31, [R1+0xfd8] ;  /* 0x000fd800011f7983 */ /* 0x002f280000300800 */
        /* <DEDUP_REMOVED lines=8> */
[----:B------:R1:W-:Y:S04]  /*212b0*/  STS.U16 [R2+UR9+0x14300], R19 ;  /* 0x0143001302007988 */ /* 0x0003e80008000409 */
[----:B0-----:R-:W4:Y:S04]  /*212c0*/  LDL.LU R18, [R1+0xfc4] ;  /* 0x000fc40001127983 */ /* 0x001f280000300800 */
[----:B-1----:R-:W4:Y:S04]  /*212d0*/  LDL.LU R19, [R1+0xfc0] ;  /* 0x000fc00001137983 */ /* 0x002f280000300800 */
[----:B------:R0:W-:Y:S04]  /*212e0*/  STL [R1+0xf98], R4 ;  /* 0x000f980401007387 */ /* 0x0001e80000100800 */
[----:B------:R-:W-:Y:S04]  /*212f0*/  STL [R1+0x468], R34 ;  /* 0x0004682201007387 */ /* 0x000fe80000100800 */
[----:B------:R1:W-:Y:S01]  /*21300*/  STL [R1+0xf94], R5 ;  /* 0x000f940501007387 */ /* 0x0003e20000100800 */
[----:B0-----:R-:W-:-:S02]  /*21310*/  IADD3 R4, P4, PT, R6, R50, RZ ;  /* 0x0000003206047210 */ /* 0x001fc40007f9e0ff */
[----:B-1----:R-:W-:-:S03]  /*21320*/  IADD3 R5, P3, PT, R20, R50, RZ ;  /* 0x0000003214057210 */ /* 0x002fc60007f7e0ff */
[--C-:B------:R-:W-:Y:S02]  /*21330*/  IMAD.X R6, R7, 0x1, R3.reuse, P4 ;  /* 0x0000000107067824 */ /* 0x100fe400020e0603 */
[----:B------:R-:W-:Y:S01]  /*21340*/  IMAD.X R20, R21, 0x1, R3, P3 ;  /* 0x0000000115147824 */ /* 0x000fe200018e0603 */
[----:B------:R-:W-:Y:S04]  /*21350*/  STL [R1+0x470], R5 ;  /* 0x0004700501007387 */ /* 0x000fe80000100800 */
[----:B------:R-:W-:Y:S04]  /*21360*/  STL [R1+0xfa0], R20 ;  /* 0x000fa01401007387 */ /* 0x000fe80000100800 */
[----:B------:R-:W-:Y:S04]  /*21370*/  STL [R1+0x478], R4 ;  /* 0x0004780401007387 */ /* 0x000fe80000100800 */
[----:B------:R-:W-:Y:S04]  /*21380*/  STL [R1+0xf9c], R21 ;  /* 0x000f9c1501007387 */ /* 0x000fe80000100800 */
[----:B------:R-:W-:Y:S04]  /*21390*/  STL [R1+0xfa8], R6 ;  /* 0x000fa80601007387 */ /* 0x000fe80000100800 */
[----:B------:R0:W-:Y:S04]  /*213a0*/  STL [R1+0xfa4], R7 ;  /* 0x000fa40701007387 */ /* 0x0001e80000100800 */
[----:B0-----:R-:W4:Y:S01]  /*213b0*/  LDL.LU.64 R6, [R1] ;  /* 0x0000000001067983 */ /* 0x001f220000300a00 */
[----:B------:R-:W-:-:S02]  /*213c0*/  IADD3 R4, P3, PT, R22, R50, RZ ;  /* 0x0000003216047210 */ /* 0x000fc40007f7e0ff */
[----:B------:R-:W-:-:S03]  /*213d0*/  IADD3 R20, P4, PT, R8, R50, RZ ;  /* 0x0000003208147210 */ /* 0x000fc60007f9e0ff */
[--C-:B------:R-:W-:Y:S01]  /*213e0*/  IMAD.X R22, R23, 0x1, R3.reuse, P3 ;  /* 0x0000000117167824 */ /* 0x100fe200018e0603 */
[----:B------:R0:W-:Y:S01]  /*213f0*/  STL [R1+0x480], R4 ;  /* 0x0004800401007387 */ /* 0x0001e20000100800 */
[----:B------:R-:W-:-:S03]  /*21400*/  IMAD.X R8, R9, 0x1, R3, P4 ;  /* 0x0000000109087824 */ /* 0x000fc600020e0603 */
[----:B0-----:R-:W4:Y:S04]  /*21410*/  LDL.LU.64 R4, [R1+0x38] ;  /* 0x0000380001047983 */ /* 0x001f280000300a00 */
[----:B------:R-:W-:Y:S04]  /*21420*/  STL [R1+0x488], R20 ;  /* 0x0004881401007387 */ /* 0x000fe80000100800 */
[----:B------:R-:W-:Y:S04]  /*21430*/  STL.64 [R1+0xfb0], R22 ;  /* 0x000fb01601007387 */ /* 0x000fe80000100a00 */
[----:B------:R0:W-:Y:S02]  /*21440*/  STL.64 [R1+0xfb8], R8 ;  /* 0x000fb80801007387 */ /* 0x0001e40000100a00 */
[----:B0-----:R-:W-:-:S02]  /*21450*/  IADD3 R9, P3, PT, R24, R50, RZ ;  /* 0x0000003218097210 */ /* 0x001fc40007f7e0ff */
[----:B------:R-:W-:-:S03]  /*21460*/  IADD3 R8, P4, PT, R10, R50, RZ ;  /* 0x000000320a087210 */ /* 0x000fc60007f9e0ff */
[--C-:B------:R-:W-:Y:S01]  /*21470*/  IMAD.X R24, R25, 0x1, R3.reuse, P3 ;  /* 0x0000000119187824 */ /* 0x100fe200018e0603 */
[----:B------:R0:W-:Y:S04]  /*21480*/  STL [R1+0x490], R9 ;  /* 0x0004900901007387 */ /* 0x0001e80000100800 */
[----:B------:R1:W-:Y:S01]  /*21490*/  STL [R1+0x498], R8 ;  /* 0x0004980801007387 */ /* 0x0003e20000100800 */
[----:B---3--:R-:W-:Y:S01]  /*214a0*/  IMAD.X R10, R11, 0x1, R3, P4 ;  /* 0x000000010b0a7824 */ /* 0x008fe200020e0603 */
[----:B0-----:R-:W-:-:S05]  /*214b0*/  IADD3 R9, P3, PT, R26, R50, RZ ;  /* 0x000000321a097210 */ /* 0x001fca0007f7e0ff */
[----:B--2---:R-:W-:Y:S01]  /*214c0*/  IMAD.X R26, R27, 0x1, R3, P3 ;  /* 0x000000011b1a7824 */ /* 0x004fe200018e0603 */
[----:B------:R4:W-:Y:S01]  /*214d0*/  STL [R1+0x4a0], R9 ;  /* 0x0004a00901007387 */ /* 0x0009e20000100800 */
[----:B-1----:R-:W-:-:S05]  /*214e0*/  IADD3 R8, P4, PT, R12, R50, RZ ;  /* 0x000000320c087210 */ /* 0x002fca0007f9e0ff */
[----:B------:R0:W-:Y:S01]  /*214f0*/  STL [R1+0x4a8], R8 ;  /* 0x0004a80801007387 */ /* 0x0001e20000100800 */
[-C--:B----4-:R-:W-:Y:S01]  /*21500*/  IADD3 R9, P3, PT, R28, R50.reuse, RZ ;  /* 0x000000321c097210 */ /* 0x090fe20007f7e0ff */
[--C-:B------:R-:W-:Y:S02]  /*21510*/  IMAD.X R12, R13, 0x1, R3.reuse, P4 ;  /* 0x000000010d0c7824 */ /* 0x100fe400020e0603 */
[----:B------:R-:W2:Y:S04]  /*21520*/  LDL.LU.64 R38, [R1+0xf0] ;  /* 0x0000f00001267983 */ /* 0x000ea80000300a00 */
[----:B------:R1:W-:Y:S04]  /*21530*/  STL [R1+0x4b0], R9 ;  /* 0x0004b00901007387 */ /* 0x0003e80000100800 */
[----:B------:R-:W3:Y:S01]  /*21540*/  LDL.LU.64 R36, [R1+0x40] ;  /* 0x0000400001247983 */ /* 0x000ee20000300a00 */
[----:B------:R-:W-:Y:S01]  /*21550*/  IMAD.X R28, R29, 0x1, R3, P3 ;  /* 0x000000011d1c7824 */ /* 0x000fe200018e0603 */
[----:B0-----:R-:W-:-:S05]  /*21560*/  IADD3 R8, P4, PT, R14, R50, RZ ;  /* 0x000000320e087210 */ /* 0x001fca0007f9e0ff */
[----:B------:R0:W-:Y:S01]  /*21570*/  STL [R1+0x4b8], R8 ;  /* 0x0004b80801007387 */ /* 0x0001e20000100800 */
[----:B------:R-:W-:Y:S01]  /*21580*/  IMAD.X R14, R15, 0x1, R3, P4 ;  /* 0x000000010f0e7824 */ /* 0x000fe200020e0603 */
[----:B-1----:R-:W-:-:S05]  /*21590*/  IADD3 R9, P3, PT, R30, R50, RZ ;  /* 0x000000321e097210 */ /* 0x002fca0007f7e0ff */
[----:B------:R-:W-:Y:S01]  /*215a0*/  IMAD.X R30, R31, 0x1, R3, P3 ;  /* 0x000000011f1e7824 */ /* 0x000fe200018e0603 */
[----:B------:R1:W-:Y:S01]  /*215b0*/  STL [R1+0x4bc], R9 ;  /* 0x0004bc0901007387 */ /* 0x0003e20000100800 */
[----:B0-----:R-:W-:-:S05]  /*215c0*/  IADD3 R8, P4, PT, R16, R50, RZ ;  /* 0x0000003210087210 */ /* 0x001fca0007f9e0ff */
[----:B------:R0:W-:Y:S04]  /*215d0*/  STL [R1+0x4c0], R8 ;  /* 0x0004c00801007387 */ /* 0x0001e80000100800 */
[----:B------:R-:W4:Y:S01]  /*215e0*/  LDL.LU.64 R34, [R1+0xf8] ;  /* 0x0000f80001227983 */ /* 0x000f220000300a00 */
[----:B------:R-:W-:Y:S01]  /*215f0*/  IMAD.X R16, R17, 0x1, R3, P4 ;  /* 0x0000000111107824 */ /* 0x000fe200020e0603 */
[----:B-1----:R-:W-:-:S05]  /*21600*/  IADD3 R9, P3, PT, R32, R50, RZ ;  /* 0x0000003220097210 */ /* 0x002fca0007f7e0ff */
[----:B------:R-:W-:Y:S01]  /*21610*/  STL [R1+0x4c4], R9 ;  /* 0x0004c40901007387 */ /* 0x000fe20000100800 */
[----:B------:R-:W-:-:S03]  /*21620*/  IMAD.X R32, R33, 0x1, R3, P3 ;  /* 0x0000000121207824 */ /* 0x000fc600018e0603 */
[----:B------:R-:W4:Y:S01]  /*21630*/  LDL.LU.64 R22, [R1+0x48] ;  /* 0x0000480001167983 */ /* 0x000f220000300a00 */
[----:B0-----:R-:W-:-:S05]  /*21640*/  IADD3 R8, P4, PT, R18, R50, RZ ;  /* 0x0000003212087210 */ /* 0x001fca0007f9e0ff */
[----:B------:R0:W-:Y:S04]  /*21650*/  STL [R1+0x4c8], R8 ;  /* 0x0004c80801007387 */ /* 0x0001e80000100800 */
[----:B------:R-:W4:Y:S01]  /*21660*/  LDL.LU.64 R20, [R1+0x100] ;  /* 0x0001000001147983 */ /* 0x000f220000300a00 */
[----:B0-----:R-:W-:-:S05]  /*21670*/  IADD3 R8, P3, PT, R6, R50, RZ ;  /* 0x0000003206087210 */ /* 0x001fca0007f7e0ff */
[----:B------:R0:W-:Y:S04]  /*21680*/  STL [R1+0x4cc], R8 ;  /* 0x0004cc0801007387 */ /* 0x0001e80000100800 */
[----:B0-----:R-:W4:Y:S01]  /*21690*/  LDL.LU.64 R8, [R1+0x50] ;  /* 0x0000500001087983 */ /* 0x001f220000300a00 */
[--C-:B------:R-:W-:Y:S01]  /*216a0*/  IMAD.X R18, R19, 0x1, R3.reuse, P4 ;  /* 0x0000000113127824 */ /* 0x100fe200020e0603 */
[----:B------:R-:W-:Y:S01]  /*216b0*/  IADD3 R40, P4, PT, R4, R50, RZ ;  /* 0x0000003204287210 */ /* 0x000fe20007f9e0ff */
[----:B------:R-:W-:-:S04]  /*216c0*/  IMAD.X R6, R7, 0x1, R3, P3 ;  /* 0x0000000107067824 */ /* 0x000fc800018e0603 */
[----:B------:R-:W-:Y:S01]  /*216d0*/  IMAD.X R5, R5, 0x1, R3, P4 ;  /* 0x0000000105057824 */ /* 0x000fe200020e0603 */
[----:B------:R-:W-:Y:S04]  /*216e0*/  STL [R1+0x4d0], R40 ;  /* 0x0004d02801007387 */ /* 0x000fe80000100800 */
[----:B------:R0:W-:Y:S04]  /*216f0*/  STL [R1], R6 ;  /* 0x0000000601007387 */ /* 0x0001e80000100800 */
[----:B------:R-:W-:Y:S04]  /*21700*/  STL [R1+0x38], R5 ;  /* 0x0000380501007387 */ /* 0x000fe80000100800 */
[----:B0-----:R-:W4:Y:S01]  /*21710*/  LDL.LU.64 R6, [R1+0x108] ;  /* 0x0001080001067983 */ /* 0x001f220000300a00 */
[----:B--2---:R-:W-:-:S05]  /*21720*/  IADD3 R4, P3, PT, R38, R50, RZ ;  /* 0x0000003226047210 */ /* 0x004fca0007f7e0ff */
[----:B------:R0:W-:Y:S01]  /*21730*/  STL [R1+0xf0], R4 ;  /* 0x0000f00401007387 */ /* 0x0001e20000100800 */
[----:B---3--:R-:W-:Y:S01]  /*21740*/  IADD3 R40, P4, PT, R36, R50, RZ ;  /* 0x0000003224287210 */ /* 0x008fe20007f9e0ff */
[----:B------:R-:W-:-:S04]  /*21750*/  IMAD.X R38, R39, 0x1, R3, P3 ;  /* 0x0000000127267824 */ /* 0x000fc800018e0603 */
[----:B------:R-:W-:Y:S01]  /*21760*/  IMAD.X R37, R37, 0x1, R3, P4 ;  /* 0x0000000125257824 */ /* 0x000fe200020e0603 */
[----:B0-----:R-:W2:Y:S04]  /*21770*/  LDL.LU.64 R4, [R1+0x58] ;  /* 0x0000580001047983 */ /* 0x001ea80000300a00 */
[----:B------:R-:W-:Y:S04]  /*21780*/  STL [R1+0x4d4], R40 ;  /* 0x0004d42801007387 */ /* 0x000fe80000100800 */
[----:B------:R0:W-:Y:S04]  /*21790*/  STL [R1+0x40], R38 ;  /* 0x0000402601007387 */ /* 0x0001e80000100800 */
[----:B------:R-:W-:Y:S04]  /*217a0*/  STL [R1+0x44], R37 ;  /* 0x0000442501007387 */ /* 0x000fe80000100800 */
[----:B0-----:R-:W3:Y:S01]  /*217b0*/  LDL.LU.64 R38, [R1+0x150] ;  /* 0x0001500001267983 */ /* 0x001ee20000300a00 */
[----:B----4-:R-:W-:-:S05]  /*217c0*/  IADD3 R36, P3, PT, R34, R50, RZ ;  /* 0x0000003222247210 */ /* 0x010fca0007f7e0ff */
[----:B------:R0:W-:Y:S01]  /*217d0*/  STL [R1+0xf8], R36 ;  /* 0x0000f82401007387 */ /* 0x0001e20000100800 */
[----:B------:R-:W-:-:S03]  /*217e0*/  IMAD.X R34, R35, 0x1, R3, P3 ;  /* 0x0000000123227824 */ /* 0x000fc600018e0603 */
[----:B0-----:R-:W4:Y:S01]  /*217f0*/  LDL.LU.64 R36, [R1+0x60] ;  /* 0x0000600001247983 */ /* 0x001f220000300a00 */
[----:B------:R-:W-:-:S05]  /*21800*/  IADD3 R40, P4, PT, R22, R50, RZ ;  /* 0x0000003216287210 */ /* 0x000fca0007f9e0ff */
[----:B------:R-:W-:Y:S01]  /*21810*/  IMAD.X R23, R23, 0x1, R3, P4 ;  /* 0x0000000117177824 */ /* 0x000fe200020e0603 */
[----:B------:R-:W-:Y:S04]  /*21820*/  STL [R1+0x4d8], R40 ;  /* 0x0004d82801007387 */ /* 0x000fe80000100800 */
[----:B------:R0:W-:Y:S04]  /*21830*/  STL [R1+0x48], R34 ;  /* 0x0000482201007387 */ /* 0x0001e80000100800 */
[----:B------:R-:W-:Y:S01]  /*21840*/  STL [R1+0x4c], R23 ;  /* 0x00004c1701007387 */ /* 0x000fe20000100800 */
[----:B------:R-:W-:-:S03]  /*21850*/  IADD3 R22, P3, PT, R20, R50, RZ ;  /* 0x0000003214167210 */ /* 0x000fc60007f7e0ff */
[----:B0-----:R-:W4:Y:S02]  /*21860*/  LDL.LU.64 R34, [R1+0x158] ;  /* 0x0001580001227983 */ /* 0x001f240000300a00 */
[----:B------:R-:W-:Y:S02]  /*21870*/  IMAD.X R20, R21, 0x1, R3, P3 ;  /* 0x0000000115147824 */ /* 0x000fe400018e0603 */
[----:B------:R0:W-:Y:S04]  /*21880*/  STL [R1+0x100], R22 ;  /* 0x0001001601007387 */ /* 0x0001e80000100800 */
[----:B0-----:R-:W4:Y:S01]  /*21890*/  LDL.LU.64 R22, [R1+0x68] ;  /* 0x0000680001167983 */ /* 0x001f220000300a00 */
[----:B------:R-:W-:-:S05]  /*218a0*/  IADD3 R40, P4, PT, R8, R50, RZ ;  /* 0x0000003208287210 */ /* 0x000fca0007f9e0ff */
[----:B------:R-:W-:Y:S01]  /*218b0*/  IMAD.X R9, R9, 0x1, R3, P4 ;  /* 0x0000000109097824 */ /* 0x000fe200020e0603 */
[----:B------:R-:W-:Y:S04]  /*218c0*/  STL [R1+0x4dc], R40 ;  /* 0x0004dc2801007387 */ /* 0x000fe80000100800 */
[----:B------:R0:W-:Y:S04]  /*218d0*/  STL [R1+0x50], R20 ;  /* 0x0000501401007387 */ /* 0x0001e80000100800 */
[----:B------:R-:W-:Y:S04]  /*218e0*/  STL [R1+0x54], R9 ;  /* 0x0000540901007387 */ /* 0x000fe80000100800 */
[----:B0-----:R-:W4:Y:S01]  /*218f0*/  LDL.LU.64 R20, [R1+0x160] ;  /* 0x0001600001147983 */ /* 0x001f220000300a00 */
[----:B------:R-:W-:-:S05]  /*21900*/  IADD3 R8, P3, PT, R6, R50, RZ ;  /* 0x0000003206087210 */ /* 0x000fca0007f7e0ff */
[----:B------:R0:W-:Y:S01]  /*21910*/  STL [R1+0x108], R8 ;  /* 0x0001080801007387 */ /* 0x0001e20000100800 */
[----:B------:R-:W-:-:S03]  /*21920*/  IMAD.X R6, R7, 0x1, R3, P3 ;  /* 0x0000000107067824 */ /* 0x000fc600018e0603 */
[----:B0-----:R-:W4:Y:S01]  /*21930*/  LDL.LU.64 R8, [R1+0x70] ;  /* 0x0000700001087983 */ /* 0x001f220000300a00 */
[----:B--2---:R-:W-:-:S05]  /*21940*/  IADD3 R40, P4, PT, R4, R50, RZ ;  /* 0x0000003204287210 */ /* 0x004fca0007f9e0ff */
[----:B------:R-:W-:Y:S01]  /*21950*/  IMAD.X R5, R5, 0x1, R3, P4 ;  /* 0x0000000105057824 */ /* 0x000fe200020e0603 */
[----:B------:R-:W-:Y:S04]  /*21960*/  STL [R1+0x4e0], R40 ;  /* 0x0004e02801007387 */ /* 0x000fe80000100800 */
[----:B------:R0:W-:Y:S04]  /*21970*/  STL [R1+0x58], R6 ;  /* 0x0000580601007387 */ /* 0x0001e80000100800 */
[----:B------:R-:W-:Y:S01]  /*21980*/  STL [R1+0x5c], R5 ;  /* 0x00005c0501007387 */ /* 0x000fe20000100800 */
[----:B---3--:R-:W-:-:S03]  /*21990*/  IADD3 R4, P3, PT, R38, R50, RZ ;  /* 0x0000003226047210 */ /* 0x008fc60007f7e0ff */
[----:B0-----:R-:W2:Y:S04]  /*219a0*/  LDL.LU.64 R6, [R1+0x168] ;  /* 0x0001680001067983 */ /* 0x001ea80000300a00 */
[----:B------:R0:W-:Y:S01]  /*219b0*/  STL [R1+0x150], R4 ;  /* 0x0001500401007387 */ /* 0x0001e20000100800 */
[----:B------:R-:W-:-:S03]  /*219c0*/  IMAD.X R38, R39, 0x1, R3, P3 ;  /* 0x0000000127267824 */ /* 0x000fc600018e0603 */
[----:B0-----:R-:W3:Y:S01]  /*219d0*/  LDL.LU.64 R4, [R1+0x78] ;  /* 0x0000780001047983 */ /* 0x001ee20000300a00 */
[----:B----4-:R-:W-:-:S05]  /*219e0*/  IADD3 R40, P4, PT, R36, R50, RZ ;  /* 0x0000003224287210 */ /* 0x010fca0007f9e0ff */
[----:B------:R-:W-:Y:S01]  /*219f0*/  IMAD.X R37, R37, 0x1, R3, P4 ;  /* 0x0000000125257824 */ /* 0x000fe200020e0603 */
[----:B------:R-:W-:Y:S04]  /*21a00*/  STL [R1+0x4e4], R40 ;  /* 0x0004e42801007387 */ /* 0x000fe80000100800 */
[----:B------:R0:W-:Y:S04]  /*21a10*/  STL [R1+0x60], R38 ;  /* 0x0000602601007387 */ /* 0x0001e80000100800 */
[----:B------:R-:W-:Y:S04]  /*21a20*/  STL [R1+0x64], R37 ;  /* 0x0000642501007387 */ /* 0x000fe80000100800 */
[----:B0-----:R-:W4:Y:S01]  /*21a30*/  LDL.LU.64 R38, [R1+0x1b0] ;  /* 0x0001b00001267983 */ /* 0x001f220000300a00 */
[----:B------:R-:W-:-:S05]  /*21a40*/  IADD3 R36, P3, PT, R34, R50, RZ ;  /* 0x0000003222247210 */ /* 0x000fca0007f7e0ff */
[----:B------:R-:W-:Y:S01]  /*21a50*/  IMAD.X R34, R35, 0x1, R3, P3 ;  /* 0x0000000123227824 */ /* 0x000fe200018e0603 */
[----:B------:R0:W-:Y:S01]  /*21a60*/  STL [R1+0x158], R36 ;  /* 0x0001582401007387 */ /* 0x0001e20000100800 */
[----:B------:R-:W-:-:S03]  /*21a70*/  IADD3 R40, P4, PT, R22, R50, RZ ;  /* 0x0000003216287210 */ /* 0x000fc60007f9e0ff */
[----:B0-----:R-:W4:Y:S02]  /*21a80*/  LDL.LU.64 R36, [R1+0x80] ;  /* 0x0000800001247983 */ /* 0x001f240000300a00 */
[----:B------:R-:W-:Y:S02]  /*21a90*/  IMAD.X R23, R23, 0x1, R3, P4 ;  /* 0x0000000117177824 */ /* 0x000fe400020e0603 */
[----:B------:R-:W-:Y:S04]  /*21aa0*/  STL [R1+0x4e8], R40 ;  /* 0x0004e82801007387 */ /* 0x000fe80000100800 */
[----:B------:R0:W-:Y:S04]  /*21ab0*/  STL [R1+0x68], R34 ;  /* 0x0000682201007387 */ /* 0x0001e80000100800 */
[----:B------:R-:W-:Y:S04]  /*21ac0*/  STL [R1+0x6c], R23 ;  /* 0x00006c1701007387 */ /* 0x000fe80000100800 */
[----:B0-----:R-:W4:Y:S01]  /*21ad0*/  LDL.LU.64 R34, [R1+0x1b8] ;  /* 0x0001b80001227983 */ /* 0x001f220000300a00 */
[----:B------:R-:W-:-:S05]  /*21ae0*/  IADD3 R22, P3, PT, R20, R50, RZ ;  /* 0x0000003214167210 */ /* 0x000fca0007f7e0ff */
[----:B------:R0:W-:Y:S04]  /*21af0*/  STL [R1+0x160], R22 ;  /* 0x0001601601007387 */ /* 0x0001e80000100800 */
[----:B0-----:R-:W4:Y:S01]  /*21b00*/  LDL.LU.64 R22, [R1+0x88] ;  /* 0x0000880001167983 */ /* 0x001f220000300a00 */
[----:B------:R-:W-:Y:S01]  /*21b10*/  IADD3 R40, P4, PT, R8, R50, RZ ;  /* 0x0000003208287210 */ /* 0x000fe20007f9e0ff */
[----:B------:R-:W-:-:S04]  /*21b20*/  IMAD.X R20, R21, 0x1, R3, P3 ;  /* 0x0000000115147824 */ /* 0x000fc800018e0603 */
[----:B------:R-:W-:Y:S01]  /*21b30*/  IMAD.X R9, R9, 0x1, R3, P4 ;  /* 0x0000000109097824 */ /* 0x000fe200020e0603 */
[----:B------:R-:W-:Y:S04]  /*21b40*/  STL [R1+0x4ec], R40 ;  /* 0x0004ec2801007387 */ /* 0x000fe80000100800 */
[----:B------:R0:W-:Y:S04]  /*21b50*/  STL [R1+0x70], R20 ;  /* 0x0000701401007387 */ /* 0x0001e80000100800 */
[----:B------:R-:W-:Y:S04]  /*21b60*/  STL [R1+0x74], R9 ;  /* 0x0000740901007387 */ /* 0x000fe80000100800 */
[----:B0-----:R-:W4:Y:S01]  /*21b70*/  LDL.LU.64 R20, [R1+0x1c0] ;  /* 0x0001c00001147983 */ /* 0x001f220000300a00 */
[----:B--2---:R-:W-:-:S05]  /*21b80*/  IADD3 R8, P3, PT, R6, R50, RZ ;  /* 0x0000003206087210 */ /* 0x004fca0007f7e0ff */
[----:B------:R0:W-:Y:S01]  /*21b90*/  STL [R1+0x168], R8 ;  /* 0x0001680801007387 */ /* 0x0001e20000100800 */
[--C-:B------:R-:W-:Y:S01]  /*21ba0*/  IMAD.X R6, R7, 0x1, R3.reuse, P3 ;  /* 0x0000000107067824 */ /* 0x100fe200018e0603 */
[-C--:B---3--:R-:W-:Y:S02]  /*21bb0*/  IADD3 R40, P4, PT, R4, R50.reuse, RZ ;  /* 0x0000003204287210 */ /* 0x088fe40007f9e0ff */
[----:B0-----:R-:W2:Y:S03]  /*21bc0*/  LDL.LU.64 R8, [R1+0x90] ;  /* 0x0000900001087983 */ /* 0x001ea60000300a00 */
[----:B------:R-:W-:Y:S01]  /*21bd0*/  IMAD.X R5, R5, 0x1, R3, P4 ;  /* 0x0000000105057824 */ /* 0x000fe200020e0603 */
        /* <DEDUP_REMOVED lines=10> */
[----:B------:R0:W-:Y:S04]  /*21c80*/  STL [R1+0x4f4], R40 ;  /* 0x0004f42801007387 */ /* 0x0001e80000100800 */
[----:B------:R-:W-:Y:S04]  /*21c90*/  STL [R1+0x80], R39 ;  /* 0x0000802701007387 */ /* 0x000fe80000100800 */
[----:B------:R-:W-:Y:S01]  /*21ca0*/  STL [R1+0x84], R38 ;  /* 0x0000842601007387 */ /* 0x000fe20000100800 */
[----:B------:R-:W-:-:S05]  /*21cb0*/  IADD3 R37, P3, PT, R34, R50, RZ ;  /* 0x0000003222257210 */ /* 0x000fca0007f7e0ff */
[----:B------:R-:W-:Y:S01]  /*21cc0*/  STL [R1+0x1b8], R37 ;  /* 0x0001b82501007387 */ /* 0x000fe20000100800 */
[----:B------:R-:W-:-:S05]  /*21cd0*/  IADD3 R36, P4, PT, R22, R50, RZ ;  /* 0x0000003216247210 */ /* 0x000fca0007f9e0ff */
[----:B------:R-:W-:Y:S04]  /*21ce0*/  STL [R1+0x4f8], R36 ;  /* 0x0004f82401007387 */ /* 0x000fe80000100800 */
[----:B------:R-:W4:Y:S01]  /*21cf0*/  LDL.LU.64 R42, [R1+0xa0] ;  /* 0x0000a000012a7983 */ /* 0x000f220000300a00 */
[--C-:B------:R-:W-:Y:S02]  /*21d00*/  IMAD.X R34, R35, 0x1, R3.reuse, P3 ;  /* 0x0000000123227824 */ /* 0x100fe400018e0603 */
[----:B------:R-:W-:-:S03]  /*21d10*/  IMAD.X R22, R23, 0x1, R3, P4 ;  /* 0x0000000117167824 */ /* 0x000fc600020e0603 */
[----:B------:R-:W-:Y:S04]  /*21d20*/  STL [R1+0x88], R34 ;  /* 0x0000882201007387 */ /* 0x000fe80000100800 */
[----:B0-----:R-:W4:Y:S01]  /*21d30*/  LDL.LU.64 R40, [R1+0x218] ;  /* 0x0002180001287983 */ /* 0x001f220000300a00 */
[----:B------:R-:W-:-:S03]  /*21d40*/  IADD3 R23, P3, PT, R20, R50, RZ ;  /* 0x0000003214177210 */ /* 0x000fc60007f7e0ff */
[----:B------:R2:W-:Y:S02]  /*21d50*/  STL [R1+0x8c], R22 ;  /* 0x00008c1601007387 */ /* 0x0005e40000100800 */
[----:B------:R-:W-:Y:S02]  /*21d60*/  IMAD.X R20, R21, 0x1, R3, P3 ;  /* 0x0000000115147824 */ /* 0x000fe400018e0603 */
[----:B------:R-:W-:Y:S01]  /*21d70*/  STL [R1+0x1c0], R23 ;  /* 0x0001c01701007387 */ /* 0x000fe20000100800 */
[----:B--2---:R-:W-:-:S05]  /*21d80*/  IADD3 R22, P4, PT, R8, R50, RZ ;  /* 0x0000003208167210 */ /* 0x004fca0007f9e0ff */
[----:B------:R0:W-:Y:S01]  /*21d90*/  STL [R1+0x4fc], R22 ;  /* 0x0004fc1601007387 */ /* 0x0001e20000100800 */
[----:B------:R-:W-:-:S03]  /*21da0*/  IMAD.X R8, R9, 0x1, R3, P4 ;  /* 0x0000000109087824 */ /* 0x000fc600020e0603 */
[----:B------:R-:W2:Y:S04]  /*21db0*/  LDL.LU.64 R38, [R1+0xa8] ;  /* 0x0000a80001267983 */ /* 0x000ea80000300a00 */
[----:B------:R-:W-:Y:S04]  /*21dc0*/  STL [R1+0x90], R20 ;  /* 0x0000901401007387 */ /* 0x000fe80000100800 */
[----:B------:R-:W2:Y:S01]  /*21dd0*/  LDL.LU.64 R36, [R1+0x220] ;  /* 0x0002200001247983 */ /* 0x000ea20000300a00 */
[----:B---3--:R-:W-:-:S03]  /*21de0*/  IADD3 R9, P3, PT, R6, R50, RZ ;  /* 0x0000003206097210 */ /* 0x008fc60007f7e0ff */
[----:B------:R4:W-:Y:S04]  /*21df0*/  STL [R1+0x94], R8 ;  /* 0x0000940801007387 */ /* 0x0009e80000100800 */
[----:B------:R-:W3:Y:S01]  /*21e00*/  LDL.LU.64 R34, [R1+0xb0] ;  /* 0x0000b00001227983 */ /* 0x000ee20000300a00 */
[----:B------:R-:W-:-:S03]  /*21e10*/  IMAD.X R6, R7, 0x1, R3, P3 ;  /* 0x0000000107067824 */ /* 0x000fc600018e0603 */
[----:B------:R-:W-:Y:S04]  /*21e20*/  STL [R1+0x500], R9 ;  /* 0x0005000901007387 */ /* 0x000fe80000100800 */
[----:B0-----:R-:W3:Y:S01]  /*21e30*/  LDL.LU.64 R22, [R1+0x278] ;  /* 0x0002780001167983 */ /* 0x001ee20000300a00 */
[----:B----4-:R-:W-:-:S05]  /*21e40*/  IADD3 R8, P4, PT, R4, R50, RZ ;  /* 0x0000003204087210 */ /* 0x010fca0007f9e0ff */
[----:B------:R-:W-:Y:S01]  /*21e50*/  STL [R1+0x504], R8 ;  /* 0x0005040801007387 */ /* 0x000fe20000100800 */
[----:B------:R-:W-:-:S03]  /*21e60*/  IMAD.X R4, R5, 0x1, R3, P4 ;  /* 0x0000000105047824 */ /* 0x000fc600020e0603 */
[----:B------:R-:W4:Y:S04]  /*21e70*/  LDL.LU.64 R20, [R1+0xb8] ;  /* 0x0000b80001147983 */ /* 0x000f280000300a00 */
[----:B------:R0:W-:Y:S04]  /*21e80*/  STL [R1+0x98], R6 ;  /* 0x0000980601007387 */ /* 0x0001e80000100800 */
[----:B0-----:R-:W4:Y:S04]  /*21e90*/  LDL.LU.64 R6, [R1+0x280] ;  /* 0x0002800001067983 */ /* 0x001f280000300a00 */
[----:B------:R0:W-:Y:S04]  /*21ea0*/  STL [R1+0x210], R4 ;  /* 0x0002100401007387 */ /* 0x0001e80000100800 */
        /* <DEDUP_REMOVED lines=8> */
[----:B------:R-:W-:Y:S04]  /*21f30*/  STL [R1+0xa0], R43 ;  /* 0x0000a02b01007387 */ /* 0x000fe80000100800 */
[----:B------:R-:W-:Y:S01]  /*21f40*/  STL [R1+0x218], R42 ;  /* 0x0002182a01007387 */ /* 0x000fe20000100800 */
[----:B--2---:R-:W-:-:S02]  /*21f50*/  IADD3 R41, P3, PT, R38, R50, RZ ;  /* 0x0000003226297210 */ /* 0x004fc40007f7e0ff */
[----:B------:R-:W-:-:S03]  /*21f60*/  IADD3 R40, P4, PT, R36, R50, RZ ;  /* 0x0000003224287210 */ /* 0x000fc60007f9e0ff */
[--C-:B------:R-:W-:Y:S02]  /*21f70*/  IMAD.X R39, R39, 0x1, R3.reuse, P3 ;  /* 0x0000000127277824 */ /* 0x100fe400018e0603 */
[----:B------:R-:W-:Y:S01]  /*21f80*/  IMAD.X R38, R37, 0x1, R3, P4 ;  /* 0x0000000125267824 */ /* 0x000fe200020e0603 */
[-C--:B---3--:R-:W-:Y:S01]  /*21f90*/  IADD3 R37, P3, PT, R34, R50.reuse, RZ ;  /* 0x0000003222257210 */ /* 0x088fe20007f7e0ff */
[----:B------:R-:W-:Y:S01]  /*21fa0*/  STL [R1+0x510], R41 ;  /* 0x0005102901007387 */ /* 0x000fe20000100800 */
[----:B------:R-:W-:-:S03]  /*21fb0*/  IADD3 R36, P4, PT, R22, R50, RZ ;  /* 0x0000003216247210 */ /* 0x000fc60007f9e0ff */
[--C-:B------:R-:W-:Y:S01]  /*21fc0*/  IMAD.X R35, R35, 0x1, R3.reuse, P3 ;  /* 0x0000000123237824 */ /* 0x100fe200018e0603 */
[----:B------:R-:W-:Y:S01]  /*21fd0*/  STL [R1+0x514], R40 ;  /* 0x0005142801007387 */ /* 0x000fe20000100800 */
[----:B------:R-:W-:-:S03]  /*21fe0*/  IMAD.X R34, R23, 0x1, R3, P4 ;  /* 0x0000000117227824 */ /* 0x000fc600020e0603 */
[----:B------:R-:W-:Y:S04]  /*21ff0*/  STL [R1+0xa8], R39 ;  /* 0x0000a82701007387 */ /* 0x000fe80000100800 */
[----:B------:R-:W-:Y:S04]  /*22000*/  STL [R1+0x220], R38 ;  /* 0x0002202601007387 */ /* 0x000fe80000100800 */
[----:B------:R-:W-:Y:S04]  /*22010*/  STL [R1+0x518], R37 ;  /* 0x0005182501007387 */ /* 0x000fe80000100800 */
[----:B------:R-:W-:Y:S04]  /*22020*/  STL [R1+0x51c], R36 ;  /* 0x00051c2401007387 */ /* 0x000fe80000100800 */
[----:B------:R-:W-:Y:S01]  /*22030*/  STL [R1+0xb0], R35 ;  /* 0x0000b02301007387 */ /* 0x000fe20000100800 */
[----:B----4-:R-:W-:-:S03]  /*22040*/  IADD3 R23, P3, PT, R20, R50, RZ ;  /* 0x0000003214177210 */ /* 0x010fc60007f7e0ff */
[----:B------:R-:W-:Y:S02]  /*22050*/  STL [R1+0x278], R34 ;  /* 0x0002782201007387 */ /* 0x000fe40000100800 */
[----:B------:R-:W-:Y:S02]  /*22060*/  IMAD.X R21, R21, 0x1, R3, P3 ;  /* 0x0000000115157824 */ /* 0x000fe400018e0603 */
[----:B------:R-:W-:Y:S01]  /*22070*/  STL [R1+0x520], R23 ;  /* 0x0005201701007387 */ /* 0x000fe20000100800 */
[----:B------:R-:W-:-:S05]  /*22080*/  IADD3 R22, P4, PT, R6, R50, RZ ;  /* 0x0000003206167210 */ /* 0x000fca0007f9e0ff */
[----:B------:R-:W-:Y:S01]  /*22090*/  IMAD.X R20, R7, 0x1, R3, P4 ;  /* 0x0000000107147824 */ /* 0x000fe200020e0603 */
[----:B------:R0:W-:Y:S04]  /*220a0*/  STL [R1+0x524], R22 ;  /* 0x0005241601007387 */ /* 0x0001e80000100800 */
[----:B------:R-:W-:Y:S01]  /*220b0*/  STL [R1+0xb8], R21 ;  /* 0x0000b81501007387 */ /* 0x000fe20000100800 */
[----:B------:R-:W-:-:S03]  /*220c0*/  IADD3 R7, P3, PT, R4, R50, RZ ;  /* 0x0000003204077210 */ /* 0x000fc60007f7e0ff */
[----:B------:R1:W-:Y:S04]  /*220d0*/  STL [R1+0x280], R20 ;  /* 0x0002801401007387 */ /* 0x0003e80000100800 */
[----:B------:R-:W-:Y:S04]  /*220e0*/  STL [R1+0x528], R7 ;  /* 0x0005280701007387 */ /* 0x000fe80000100800 */
[----:B0-----:R-:W2:Y:S01]  /*220f0*/  LDL.LU.64 R22, [R1+0xc8] ;  /* 0x0000c80001167983 */ /* 0x001ea20000300a00 */
[----:B------:R-:W-:Y:S01]  /*22100*/  IMAD.X R4, R5, 0x1, R3, P3 ;  /* 0x0000000105047824 */ /* 0x000fe200018e0603 */
[----:B------:R-:W-:-:S05]  /*22110*/  IADD3 R6, P4, PT, R8, R50, RZ ;  /* 0x0000003208067210 */ /* 0x000fca0007f9e0ff */
[----:B------:R0:W-:Y:S04]  /*22120*/  STL [R1+0x52c], R6 ;  /* 0x00052c0601007387 */ /* 0x0001e80000100800 */
[----:B------:R-:W3:Y:S04]  /*22130*/  LDL.LU.64 R52, [R1+0x2e0] ;  /* 0x0002e00001347983 */ /* 0x000ee80000300a00 */
[----:B------:R4:W-:Y:S04]  /*22140*/  STL [R1+0xc0], R4 ;  /* 0x0000c00401007387 */ /* 0x0009e80000100800 */
[----:B------:R-:W3:Y:S04]  /*22150*/  LDL.LU.64 R40, [R1+0xd0] ;  /* 0x0000d00001287983 */ /* 0x000ee80000300a00 */
[----:B-1----:R-:W3:Y:S04]  /*22160*/  LDL.LU.64 R20, [R1+0x2e8] ;  /* 0x0002e80001147983 */ /* 0x002ee80000300a00 */
[----:B0-----:R-:W3:Y:S04]  /*22170*/  LDL.LU.64 R6, [R1+0xd8] ;  /* 0x0000d80001067983 */ /* 0x001ee80000300a00 */
[----:B----4-:R-:W4:Y:S04]  /*22180*/  LDL.LU.64 R4, [R1+0x2f0] ;  /* 0x0002f00001047983 */ /* 0x010f280000300a00 */
        /* <DEDUP_REMOVED lines=12> */
[----:B------:R-:W-:-:S03]  /*22250*/  IMAD.X R45, R9, 0x1, R3, P4 ;  /* 0x00000001092d7824 */ /* 0x000fc600020e0603 */
[----:B------:R-:W4:Y:S04]  /*22260*/  LDL.LU.64 R8, [R1+0xfb8] ;  /* 0x000fb80001087983 */ /* 0x000f280000300a00 */
[----:B------:R0:W-:Y:S01]  /*22270*/  STL [R1+0x288], R45 ;  /* 0x0002882d01007387 */ /* 0x0001e20000100800 */
[----:B--2---:R-:W-:-:S05]  /*22280*/  IADD3 R51, P3, PT, R22, R50, RZ ;  /* 0x0000003216337210 */ /* 0x004fca0007f7e0ff */
[----:B0-----:R-:W-:Y:S01]  /*22290*/  IMAD.X R45, R23, 0x1, R3, P3 ;  /* 0x00000001172d7824 */ /* 0x001fe200018e0603 */
[----:B------:R0:W-:Y:S04]  /*222a0*/  STL [R1+0x530], R51 ;  /* 0x0005303301007387 */ /* 0x0001e80000100800 */
[----:B------:R-:W2:Y:S01]  /*222b0*/  LDL.LU.64 R22, [R1+0xfb0] ;  /* 0x000fb00001167983 */ /* 0x000ea20000300a00 */
[----:B---3--:R-:W-:-:S05]  /*222c0*/  IADD3 R38, P4, PT, R52, R50, RZ ;  /* 0x0000003234267210 */ /* 0x008fca0007f9e0ff */
[----:B------:R1:W-:Y:S01]  /*222d0*/  STL [R1+0x534], R38 ;  /* 0x0005342601007387 */ /* 0x0003e20000100800 */
[----:B0-----:R-:W-:-:S03]  /*222e0*/  IMAD.X R51, R53, 0x1, R3, P4 ;  /* 0x0000000135337824 */ /* 0x001fc600020e0603 */
[----:B------:R0:W-:Y:S01]  /*222f0*/  STL [R1+0xc8], R45 ;  /* 0x0000c82d01007387 */ /* 0x0001e20000100800 */
[----:B-1----:R-:W-:-:S03]  /*22300*/  IADD3 R38, P3, PT, R40, R50, RZ ;  /* 0x0000003228267210 */ /* 0x002fc60007f7e0ff */
[----:B------:R-:W-:Y:S01]  /*22310*/  STL [R1+0x2e0], R51 ;  /* 0x0002e03301007387 */ /* 0x000fe20000100800 */
[-C--:B0-----:R-:W-:Y:S01]  /*22320*/  IADD3 R45, P4, PT, R20, R50.reuse, RZ ;  /* 0x00000032142d7210 */ /* 0x081fe20007f9e0ff */
[--C-:B------:R-:W-:Y:S02]  /*22330*/  IMAD.X R40, R41, 0x1, R3.reuse, P3 ;  /* 0x0000000129287824 */ /* 0x100fe400018e0603 */
[----:B------:R0:W-:Y:S04]  /*22340*/  STL [R1+0x538], R38 ;  /* 0x0005382601007387 */ /* 0x0001e80000100800 */
[----:B------:R-:W-:Y:S01]  /*22350*/  STL [R1+0x53c], R45 ;  /* 0x00053c2d01007387 */ /* 0x000fe20000100800 */
[----:B0-----:R-:W-:Y:S01]  /*22360*/  IMAD.X R38, R21, 0x1, R3, P4 ;  /* 0x0000000115267824 */ /* 0x001fe200020e0603 */
[----:B------:R-:W-:-:S02]  /*22370*/  IADD3 R21, P3, PT, R6, R50, RZ ;  /* 0x0000003206157210 */ /* 0x000fc40007f7e0ff */
[----:B------:R0:W-:Y:S01]  /*22380*/  STL [R1+0xd0], R40 ;  /* 0x0000d02801007387 */ /* 0x0001e20000100800 */
[----:B----4-:R-:W-:-:S03]  /*22390*/  IADD3 R20, P4, PT, R4, R50, RZ ;  /* 0x0000003204147210 */ /* 0x010fc60007f9e0ff */
[----:B------:R1:W-:Y:S04]  /*223a0*/  STL [R1+0x2e8], R38 ;  /* 0x0002e82601007387 */ /* 0x0003e80000100800 */
[----:B------:R-:W-:Y:S04]  /*223b0*/  STS.U16 [R2+UR9+0x14700], R48 ;  /* 0x0147003002007988 */ /* 0x000fe80008000409 */
[----:B0-----:R-:W3:Y:S01]  /*223c0*/  LDL.LU R40, [R1+0x46c] ;  /* 0x00046c0001287983 */ /* 0x001ee20000300800 */
[----:B------:R-:W-:-:S03]  /*223d0*/  IMAD.X R6, R7, 0x1, R3, P3 ;  /* 0x0000000107067824 */ /* 0x000fc600018e0603 */
[----:B------:R-:W-:Y:S04]  /*223e0*/  STL [R1+0x540], R21 ;  /* 0x0005401501007387 */ /* 0x000fe80000100800 */
[----:B------:R-:W-:Y:S04]  /*223f0*/  STS.U16 [R2+UR9+0x14b00], R49 ;  /* 0x014b003102007988 */ /* 0x000fe80008000409 */
[----:B------:R-:W4:Y:S04]  /*22400*/  LDL.LU R41, [R1+0x464] ;  /* 0x0004640001297983 */ /* 0x000f280000300800 */
[----:B------:R-:W-:Y:S04]  /*22410*/  STS.U16 [R2+UR9+0x14f00], R42 ;  /* 0x014f002a02007988 */ /* 0x000fe80008000409 */
[----:B------:R-:W-:Y:S01]  /*22420*/  STS.U16 [R2+UR9+0x15300], R43 ;  /* 0x0153002b02007988 */ /* 0x000fe20008000409 */
[----:B------:R-:W-:-:S03]  /*22430*/  IMAD.X R4, R5, 0x1, R3, P4 ;  /* 0x0000000105047824 */ /* 0x000fc600020e0603 */
[----:B------:R-:W-:Y:S04]  /*22440*/  STS.U16 [R2+UR9+0x15700], R35 ;  /* 0x0157002302007988 */ /* 0x000fe80008000409 */
[----:B------:R-:W-:Y:S04]  /*22450*/  STS.U16 [R2+UR9+0x15b00], R34 ;  /* 0x015b002202007988 */ /* 0x000fe80008000409 */
[----:B------:R-:W-:Y:S04]  /*22460*/  STL [R1+0x544], R20 ;  /* 0x0005441401007387 */ /* 0x000fe80000100800 */
[----:B------:R-:W-:Y:S04]  /*22470*/  STS.U16 [R2+UR9+0x15f00], R46 ;  /* 0x015f002e02007988 */ /* 0x000fe80008000409 */
[----:B------:R-:W2:Y:S04]  /*22480*/  LDL.LU R45, [R1+0x460] ;  /* 0x00046000012d7983 */ /* 0x000ea80000300800 */
[----:B------:R-:W-:Y:S04]  /*22490*/  STS.U16 [R2+UR9+0x16300], R37 ;  /* 0x0163002502007988 */ /* 0x000fe80008000409 */
[----:B-1----:R-:W2:Y:S04]  /*224a0*/  LDL.LU R38, [R1+0x45c] ;  /* 0x00045c0001267983 */ /* 0x002ea80000300800 */
[----:B------:R-:W-:Y:S04]  /*224b0*/  STS.U16 [R2+UR9+0x16700], R36 ;  /* 0x0167002402007988 */ /* 0x000fe80008000409 */
[----:B------:R-:W-:Y:S04]  /*224c0*/  STL [R1+0xd8], R6 ;  /* 0x0000d80601007387 */ /* 0x000fe80000100800 */
[----:B------:R-:W-:Y:S04]  /*224d0*/  STS.U16 [R2+UR9+0x16b00], R39 ;  /* 0x016b002702007988 */ /* 0x000fe80008000409 */
[----:B------:R-:W2:Y:S04]  /*224e0*/  LDL.LU R52, [R1+0x438] ;  /* 0x0004380001347983 */ /* 0x000ea80000300800 */
[----:B------:R-:W-:Y:S04]  /*224f0*/  STS.U16 [R2+UR9+0x16f00], R44 ;  /* 0x016f002c02007988 */ /* 0x000fe80008000409 */
[----:B------:R-:W-:Y:S04]  /*22500*/  STL [R1+0xc84], R3 ;  /* 0x000c840301007387 */ /* 0x000fe80000100800 */
[----:B------:R-:W-:Y:S04]  /*22510*/  STS.U16 [R2+UR9+0x17300], R47 ;  /* 0x0173002f02007988 */ /* 0x000fe80008000409 */
[----:B------:R-:W-:Y:S04]  /*22520*/  STL [R1+0x2f0], R4 ;  /* 0x0002f00401007387 */ /* 0x000fe80000100800 */
[----:B------:R0:W-:Y:S04]  /*22530*/  STS.U16 [R2+UR9+0x17700], R0 ;  /* 0x0177000002007988 */ /* 0x0001e80008000409 */
[----:B0-----:R-:W2:Y:S04]  /*22540*/  LDL.LU R0, [R1+0xfac] ;  /* 0x000fac0001007983 */ /* 0x001ea80000300800 */
        /* <DEDUP_REMOVED lines=12> */
[----:B---3--:R-:W-:Y:S04]  /*22610*/  STS.U16 [R2+UR9+0x17b00], R40 ;  /* 0x017b002802007988 */ /* 0x008fe80008000409 */
[----:B----4-:R0:W-:Y:S04]  /*22620*/  STS.U16 [R2+UR9+0x17f00], R41 ;  /* 0x017f002902007988 */ /* 0x0101e80008000409 */
        /* <DEDUP_REMOVED lines=11> */
[----:B--2---:R0:W-:Y:S04]  /*226e0*/  STS.U16 [R0+UR9+0x18000], R45 ;  /* 0x0180002d00007988 */ /* 0x0041e80008000409 */
[----:B------:R1:W-:Y:S04]  /*226f0*/  STS.U16 [R0+UR9+0x1c000], R38 ;  /* 0x01c0002600007988 */ /* 0x0003e80008000409 */
[----:B------:R2:W-:Y:S04]  /*22700*/  STS.U16 [R0+UR9+0x18400], R52 ;  /* 0x0184003400007988 */ /* 0x0005e80008000409 */
[----:B0-----:R-:W4:Y:S04]  /*22710*/  LDL.LU R45, [R1+0x39c] ;  /* 0x00039c00012d7983 */ /* 0x001f280000300800 */
[----:B-1----:R-:W4:Y:S04]  /*22720*/  LDL.LU R38, [R1+0x398] ;  /* 0x0003980001267983 */ /* 0x002f280000300800 */
[----:B--2---:R-:W2:Y:S04]  /*22730*/  LDL.LU R52, [R1+0x37c] ;  /* 0x00037c0001347983 */ /* 0x004ea80000300800 */
[----:B------:R0:W-:Y:S04]  /*22740*/  STS.U16 [R0+UR9+0x19400], R39 ;  /* 0x0194002700007988 */ /* 0x0001e80008000409 */
[----:B------:R-:W-:Y:S04]  /*22750*/  STS.U16 [R0+UR9+0x1d400], R44 ;  /* 0x01d4002c00007988 */ /* 0x000fe80008000409 */
[----:B------:R1:W-:Y:S04]  /*22760*/  STS.U16 [R0+UR9+0x19800], R47 ;  /* 0x0198002f00007988 */ /* 0x0003e80008000409 */
[----:B0-----:R-:W2:Y:S04]  /*22770*/  LDL.LU R39, [R1+0x378] ;  /* 0x0003780001277983 */ /* 0x001ea80000300800 */
[----:B-1----:R-:W2:Y:S04]  /*22780*/  LDL.LU R47, [R1+0x35c] ;  /* 0x00035c00012f7983 */ /* 0x002ea80000300800 */
[----:B------:R-:W2:Y:S04]  /*22790*/  LDL.LU R44, [R1+0x358] ;  /* 0x00035800012c7983 */ /* 0x000ea80000300800 */
[----:B------:R0:W-:Y:S04]  /*227a0*/  STS.U16 [R0+UR9+0x1d800], R34 ;  /* 0x01d8002200007988 */ /* 0x0001e80008000409 */
[----:B------:R-:W-:Y:S01]  /*227b0*/  STS.U16 [R0+UR9+0x1c400], R7 ;  /* 0x01c4000700007988 */ /* 0x000fe20008000409 */
[----:B0-----:R-:W-:-:S03]  /*227c0*/  LOP3.LUT R34, R0, 0x10, RZ, 0x3c, !PT ;  /* 0x0000001000227812 */ /* 0x001fc600078e3cff */
[----:B------:R0:W-:Y:S04]  /*227d0*/  STS.U16 [R0+UR9+0x18800], R6 ;  /* 0x0188000600007988 */ /* 0x0001e80008000409 */
[----:B------:R-:W-:Y:S04]  /*227e0*/  STS.U16 [R0+UR9+0x1c800], R21 ;  /* 0x01c8001500007988 */ /* 0x000fe80008000409 */
[----:B------:R1:W-:Y:S04]  /*227f0*/  STS.U16 [R0+UR9+0x18c00], R20 ;  /* 0x018c001400007988 */ /* 0x0003e80008000409 */
[----:B------:R-:W-:Y:S04]  /*22800*/  STS.U16 [R0+UR9+0x1cc00], R5 ;  /* 0x01cc000500007988 */ /* 0x000fe80008000409 */
[----:B------:R0:W-:Y:S04]  /*22810*/  STS.U16 [R0+UR9+0x19000], R4 ;  /* 0x0190000400007988 */ /* 0x0001e80008000409 */
[----:B------:R0:W-:Y:S04]  /*22820*/  STS.U16 [R0+UR9+0x1d000], R53 ;  /* 0x01d0003500007988 */ /* 0x0001e80008000409 */
[----:B------:R1:W-:Y:S04]  /*22830*/  STS.U16 [R0+UR9+0x19c00], R51 ;  /* 0x019c003300007988 */ /* 0x0003e80008000409 */
[----:B------:R-:W-:Y:S04]  /*22840*/  STL [R1+0xdd8], R0 ;  /* 0x000dd80001007387 */ /* 0x000fe80000100800 */
[----:B0-----:R-:W2:Y:S04]  /*22850*/  LDL.LU R6, [R1+0x450] ;  /* 0x0004500001067983 */ /* 0x001ea80000300800 */
[----:B------:R-:W2:Y:S04]  /*22860*/  LDL.LU R7, [R1+0x44c] ;  /* 0x00044c0001077983 */ /* 0x000ea80000300800 */
[----:B-1----:R-:W2:Y:S04]  /*22870*/  LDL.LU R20, [R1+0x428] ;  /* 0x0004280001147983 */ /* 0x002ea80000300800 */
[----:B------:R-:W2:Y:S04]  /*22880*/  LDL.LU R21, [R1+0x424] ;  /* 0x0004240001157983 */ /* 0x000ea80000300800 */
[----:B------:R-:W2:Y:S04]  /*22890*/  LDL.LU R4, [R1+0x400] ;  /* 0x0004000001047983 */ /* 0x000ea80000300800 */
[----:B------:R-:W2:Y:S04]  /*228a0*/  LDL.LU R5, [R1+0x3fc] ;  /* 0x0003fc0001057983 */ /* 0x000ea80000300800 */
[----:B------:R-:W2:Y:S04]  /*228b0*/  LDL.LU R53, [R1+0x3d8] ;  /* 0x0003d80001357983 */ /* 0x000ea80000300800 */
[----:B------:R-:W2:Y:S04]  /*228c0*/  LDL.LU R51, [R1+0x3d4] ;  /* 0x0003d40001337983 */ /* 0x000ea80000300800 */
[----:B---3--:R0:W-:Y:S04]  /*228d0*/  STS.U16 [R0+UR9+0x1dc00], R2 ;  /* 0x01dc000200007988 */ /* 0x0081e80008000409 */
[----:B----4-:R-:W-:Y:S04]  /*228e0*/  STS.U16 [R34+UR9+0x18080], R48 ;  /* 0x0180803022007988 */ /* 0x010fe80008000409 */
        /* <DEDUP_REMOVED lines=9> */
[----:B0-----:R-:W3:Y:S04]  /*22980*/  LDL.LU R2, [R1+0x3b4] ;  /* 0x0003b40001027983 */ /* 0x001ee80000300800 */
[----:B------:R-:W-:Y:S04]  /*22990*/  STS.U16 [R34+UR9+0x19480], R45 ;  /* 0x0194802d22007988 */ /* 0x000fe80008000409 */
[----:B------:R-:W-:Y:S04]  /*229a0*/  STS.U16 [R34+UR9+0x1d480], R38 ;  /* 0x01d4802622007988 */ /* 0x000fe80008000409 */
[----:B--2---:R0:W-:Y:S04]  /*229b0*/  STS.U16 [R34+UR9+0x19880], R52 ;  /* 0x0198803422007988 */ /* 0x0041e80008000409 */
[----:B0-----:R-:W2:Y:S01]  /*229c0*/  LDL.LU R52, [R1+0x3b0] ;  /* 0x0003b00001347983 */ /* 0x001ea20000300800 */
[----:B------:R-:W0:Y:S03]  /*229d0*/  S2R R36, SR_TID.X ;  /* 0x0000000000247919 */ /* 0x000e260000002100 */
[----:B------:R-:W-:Y:S04]  /*229e0*/  STS.U16 [R34+UR9+0x1d880], R39 ;  /* 0x01d8802722007988 */ /* 0x000fe80008000409 */
[----:B------:R1:W-:Y:S04]  /*229f0*/  STS.U16 [R34+UR9+0x19c80], R47 ;  /* 0x019c802f22007988 */ /* 0x0003e80008000409 */
[----:B------:R4:W-:Y:S04]  /*22a00*/  STS.U16 [R34+UR9+0x1dc80], R44 ;  /* 0x01dc802c22007988 */ /* 0x0009e80008000409 */
[----:B-1----:R-:W2:Y:S01]  /*22a10*/  LDL.LU R47, [R1+0x390] ;  /* 0x00039000012f7983 */ /* 0x002ea20000300800 */
[----:B----4-:R-:W1:Y:S01]  /*22a20*/  S2R R44, SR_TID.X ;  /* 0x00000000002c7919 */ /* 0x010e620000002100 */
[----:B0-----:R-:W-:-:S02]  /*22a30*/  LOP3.LUT R39, R36, 0x3f, RZ, 0xc0, !PT ;  /* 0x0000003f24277812 */ /* 0x001fc400078ec0ff */
[----:B------:R-:W4:Y:S03]  /*22a40*/  LDL.LU R48, [R1+0x370] ;  /* 0x0003700001307983 */ /* 0x000f260000300800 */
[----:B------:R-:W-:Y:S01]  /*22a50*/  IMAD.SHL.U32 R39, R39, 0x2, RZ ;  /* 0x0000000227277824 */ /* 0x000fe200078e00ff */
[----:B------:R-:W4:Y:S04]  /*22a60*/  LDL.LU R49, [R1+0x354] ;  /* 0x0003540001317983 */ /* 0x000f280000300800 */
[----:B------:R-:W4:Y:S04]  /*22a70*/  LDL.LU R43, [R1+0x350] ;  /* 0x00035000012b7983 */ /* 0x000f280000300800 */
[----:B------:R-:W4:Y:S04]  /*22a80*/  LDL.LU R35, [R1+0x448] ;  /* 0x0004480001237983 */ /* 0x000f280000300800 */
[----:B------:R-:W4:Y:S04]  /*22a90*/  LDL.LU R34, [R1+0x444] ;  /* 0x0004440001227983 */ /* 0x000f280000300800 */
[----:B------:R-:W4:Y:S04]  /*22aa0*/  LDL.LU R46, [R1+0x420] ;  /* 0x00042000012e7983 */ /* 0x000f280000300800 */
[----:B------:R-:W4:Y:S01]  /*22ab0*/  LDL.LU R37, [R1+0x41c] ;  /* 0x00041c0001257983 */ /* 0x000f220000300800 */
[----:B-1----:R-:W-:-:S03]  /*22ac0*/  LOP3.LUT R42, R44, 0x40, RZ, 0xc0, !PT ;  /* 0x000000402c2a7812 */ /* 0x002fc600078ec0ff */
[----:B------:R-:W4:Y:S02]  /*22ad0*/  LDL.LU R36, [R1+0x3f8] ;  /* 0x0003f80001247983 */ /* 0x000f240000300800 */
[----:B------:R-:W-:Y:S02]  /*22ae0*/  IMAD R42, R42, 0x80, R39 ;  /* 0x000000802a2a7824 */ /* 0x000fe400078e0227 */
[----:B------:R-:W4:Y:S03]  /*22af0*/  LDL.LU R40, [R1+0x3f4] ;  /* 0x0003f40001287983 */ /* 0x000f260000300800 */
[----:B------:R-:W-:Y:S01]  /*22b00*/  LOP3.LUT R42, R42, 0x20, RZ, 0x3c, !PT ;  /* 0x000000202a2a7812 */ /* 0x000fe200078e3cff */
[----:B------:R-:W4:Y:S04]  /*22b10*/  LDL.LU R41, [R1+0x3d0] ;  /* 0x0003d00001297983 */ /* 0x000f280000300800 */
[----:B------:R-:W4:Y:S04]  /*22b20*/  LDL.LU R45, [R1+0x3cc] ;  /* 0x0003cc00012d7983 */ /* 0x000f280000300800 */
        /* <DEDUP_REMOVED lines=18> */
[----:B---3--:R0:W-:Y:S04]  /*22c50*/  STS.U16 [R42+UR9+0x19100], R2 ;  /* 0x019100022a007988 */ /* 0x0081e80008000409 */
[----:B0-----:R-:W3:Y:S04]  /*22c60*/  LDL.LU R2, [R1+0xf88] ;  /* 0x000f880001027983 */ /* 0x001ee80000300800 */
[----:B--2---:R0:W-:Y:S04]  /*22c70*/  STS.U16 [R42+UR9+0x1d100], R52 ;  /* 0x01d100342a007988 */ /* 0x0041e80008000409 */
[----:B0-----:R-:W2:Y:S01]  /*22c80*/  LDL.LU R52, [R1+0xf84] ;  /* 0x000f840001347983 */ /* 0x001ea20000300800 */
[----:B------:R-:W-:-:S03]  /*22c90*/  LOP3.LUT R44, R44, 0x3f, RZ, 0xc0, !PT ;  /* 0x0000003f2c2c7812 */ /* 0x000fc600078ec0ff */
[----:B--2---:R-:W-:Y:S04]  /*22ca0*/  STS.U16 [R42+UR9+0x19500], R52 ;  /* 0x019500342a007988 */ /* 0x004fe80008000409 */
[----:B------:R0:W-:Y:S04]  /*22cb0*/  STS.U16 [R42+UR9+0x1d500], R47 ;  /* 0x01d5002f2a007988 */ /* 0x0001e80008000409 */
[----:B0-----:R-:W2:Y:S01]  /*22cc0*/  LDL.LU R47, [R1+0xf80] ;  /* 0x000f8000012f7983 */ /* 0x001ea20000300800 */
[----:B------:R-:W0:Y:S01]  /*22cd0*/  S2R R52, SR_TID.X ;  /* 0x0000000000347919 */ /* 0x000e220000002100 */
[----:B------:R-:W-:-:S02]  /*22ce0*/  IMAD.SHL.U32 R44, R44, 0x2, RZ ;  /* 0x000000022c2c7824 */ /* 0x000fc400078e00ff */
[----:B--2---:R0:W-:Y:S02]  /*22cf0*/  STS.U16 [R42+UR9+0x19900], R47 ;  /* 0x0199002f2a007988 */ /* 0x0041e40008000409 */
[----:B0-----:R-:W-:-:S05]  /*22d00*/  LOP3.LUT R47, R52, 0x40, RZ, 0xc0, !PT ;  /* 0x00000040342f7812 */ /* 0x001fca00078ec0ff */
[----:B------:R-:W-:Y:S01]  /*22d10*/  IMAD R47, R47, 0x80, R44 ;  /* 0x000000802f2f7824 */ /* 0x000fe200078e022c */
[----:B----4-:R0:W-:Y:S04]  /*22d20*/  STS.U16 [R42+UR9+0x1d900], R48 ;  /* 0x01d900302a007988 */ /* 0x0101e80008000409 */
[----:B------:R-:W-:Y:S01]  /*22d30*/  LOP3.LUT R47, R47, 0x30, RZ, 0x3c, !PT ;  /* 0x000000302f2f7812 */ /* 0x000fe200078e3cff */
[----:B------:R1:W-:Y:S04]  /*22d40*/  STS.U16 [R42+UR9+0x19d00], R49 ;  /* 0x019d00312a007988 */ /* 0x0003e80008000409 */
[----:B------:R2:W-:Y:S04]  /*22d50*/  STS.U16 [R42+UR9+0x1dd00], R43 ;  /* 0x01dd002b2a007988 */ /* 0x0005e80008000409 */
[----:B0-----:R-:W4:Y:S04]  /*22d60*/  LDL.LU R48, [R1+0xf7c] ;  /* 0x000f7c0001307983 */ /* 0x001f280000300800 */
[----:B-1----:R-:W3:Y:S04]  /*22d70*/  LDL.LU R49, [R1+0xf78] ;  /* 0x000f780001317983 */ /* 0x002ee80000300800 */
[----:B--2---:R-:W2:Y:S04]  /*22d80*/  LDL.LU R42, [R1+0xf74] ;  /* 0x000f7400012a7983 */ /* 0x004ea80000300800 */
[----:B------:R-:W2:Y:S04]  /*22d90*/  LDL.LU R43, [R1+0xf70] ;  /* 0x000f7000012b7983 */ /* 0x000ea80000300800 */
        /* <DEDUP_REMOVED lines=19> */
[----:B0-----:R-:W2:Y:S01]  /*22ed0*/  LDL.LU R39, [R1+0xf48] ;  /* 0x000f480001277983 */ /* 0x001ea20000300800 */
[----:B------:R-:W-:-:S05]  /*22ee0*/  LOP3.LUT R52, R52, 0x40, RZ, 0xc0, !PT ;  /* 0x0000004034347812 */ /* 0x000fca00078ec0ff */
[----:B------:R-:W-:-:S05]  /*22ef0*/  IMAD R52, R52, 0x80, R44 ;  /* 0x0000008034347824 */ /* 0x000fca00078e022c */
[----:B------:R-:W-:Y:S01]  /*22f00*/  LOP3.LUT R52, R52, 0x40, RZ, 0x3c, !PT ;  /* 0x0000004034347812 */ /* 0x000fe200078e3cff */
[----:B--2---:R0:W-:Y:S04]  /*22f10*/  STS.U16 [R47+UR9+0x19580], R39 ;  /* 0x019580272f007988 */ /* 0x0041e80008000409 */
[----:B------:R1:W-:Y:S04]  /*22f20*/  STS.U16 [R47+UR9+0x1d580], R38 ;  /* 0x01d580262f007988 */ /* 0x0003e80008000409 */
[----:B------:R2:W-:Y:S04]  /*22f30*/  STS.U16 [R47+UR9+0x19980], R45 ;  /* 0x0199802d2f007988 */ /* 0x0005e80008000409 */
[----:B0-----:R-:W4:Y:S04]  /*22f40*/  LDL.LU R39, [R1+0xf44] ;  /* 0x000f440001277983 */ /* 0x001f280000300800 */
[----:B-1----:R-:W4:Y:S04]  /*22f50*/  LDL.LU R38, [R1+0xf40] ;  /* 0x000f400001267983 */ /* 0x002f280000300800 */
[----:B--2---:R-:W2:Y:S04]  /*22f60*/  LDL.LU R45, [R1+0xf3c] ;  /* 0x000f3c00012d7983 */ /* 0x004ea80000300800 */
[----:B------:R-:W2:Y:S04]  /*22f70*/  LDL.LU R44, [R1+0xf38] ;  /* 0x000f3800012c7983 */ /* 0x000ea80000300800 */
[----:B------:R0:W-:Y:S04]  /*22f80*/  STS.U16 [R47+UR9+0x1d980], R41 ;  /* 0x01d980292f007988 */ /* 0x0001e80008000409 */
[----:B------:R1:W-:Y:S04]  /*22f90*/  STS.U16 [R47+UR9+0x19d80], R40 ;  /* 0x019d80282f007988 */ /* 0x0003e80008000409 */
[----:B------:R3:W-:Y:S04]  /*22fa0*/  STS.U16 [R47+UR9+0x1dd80], R46 ;  /* 0x01dd802e2f007988 */ /* 0x0007e80008000409 */
[----:B0-----:R-:W2:Y:S04]  /*22fb0*/  LDL.LU R41, [R1+0xf34] ;  /* 0x000f340001297983 */ /* 0x001ea80000300800 */
[----:B-1----:R-:W2:Y:S04]  /*22fc0*/  LDL.LU R40, [R1+0xf30] ;  /* 0x000f300001287983 */ /* 0x002ea80000300800 */
[----:B---3--:R-:W3:Y:S04]  /*22fd0*/  LDL.LU R47, [R1+0xf2c] ;  /* 0x000f2c00012f7983 */ /* 0x008ee80000300800 */
[----:B------:R-:W2:Y:S04]  /*22fe0*/  LDL.LU R46, [R1+0xf28] ;  /* 0x000f2800012e7983 */ /* 0x000ea80000300800 */
[----:B------:R0:W-:Y:S04]  /*22ff0*/  STS.U16 [R52+UR9+0x18200], R43 ;  /* 0x0182002b34007988 */ /* 0x0001e80008000409 */
[----:B------:R1:W-:Y:S04]  /*23000*/  STS.U16 [R52+UR9+0x1c200], R42 ;  /* 0x01c2002a34007988 */ /* 0x0003e80008000409 */
[----:B------:R1:W-:Y:S04]  /*23010*/  STS.U16 [R52+UR9+0x18600], R49 ;  /* 0x0186003134007988 */ /* 0x0003e80008000409 */
[----:B0-----:R-:W2:Y:S04]  /*23020*/  LDL.LU R43, [R1+0xf24] ;  /* 0x000f2400012b7983 */ /* 0x001ea80000300800 */
[----:B-1----:R-:W2:Y:S04]  /*23030*/  LDL.LU R42, [R1+0xf20] ;  /* 0x000f2000012a7983 */ /* 0x002ea80000300800 */
[----:B------:R-:W2:Y:S04]  /*23040*/  LDL.LU R49, [R1+0xf1c] ;  /* 0x000f1c0001317983 */ /* 0x000ea80000300800 */
[----:B----4-:R0:W-:Y:S04]  /*23050*/  STS.U16 [R52+UR9+0x1c600], R48 ;  /* 0x01c6003034007988 */ /* 0x0101e80008000409 */
[----:B------:R1:W-:Y:S04]  /*23060*/  STS.U16 [R52+UR9+0x18a00], R2 ;  /* 0x018a000234007988 */ /* 0x0003e80008000409 */
[----:B------:R4:W-:Y:S04]  /*23070*/  STS.U16 [R52+UR9+0x1ca00], R51 ;  /* 0x01ca003334007988 */ /* 0x0009e80008000409 */
[----:B0-----:R-:W2:Y:S04]  /*23080*/  LDL.LU R48, [R1+0xf18] ;  /* 0x000f180001307983 */ /* 0x001ea80000300800 */
[----:B-1----:R-:W2:Y:S04]  /*23090*/  LDL.LU R2, [R1+0xf14] ;  /* 0x000f140001027983 */ /* 0x002ea80000300800 */
[----:B----4-:R-:W4:Y:S04]  /*230a0*/  LDL.LU R51, [R1+0xf10] ;  /* 0x000f100001337983 */ /* 0x010f280000300800 */
[----:B------:R0:W-:Y:S04]  /*230b0*/  STS.U16 [R52+UR9+0x18e00], R53 ;  /* 0x018e003534007988 */ /* 0x0001e80008000409 */
        /* <DEDUP_REMOVED lines=14> */
[----:B------:R-:W-:Y:S02]  /*231a0*/  PRMT R38, RZ, 0x7610, R38 ;  /* 0x00007610ff267816 */ /* 0x000fe40000000026 */
[----:B------:R-:W-:-:S05]  /*231b0*/  PRMT R39, RZ, 0x7610, R39 ;  /* 0x00007610ff277816 */ /* 0x000fca0000000027 */
[----:B------:R-:W-:Y:S01]  /*231c0*/  STL.64 [R1+0xd78], R38 ;  /* 0x000d782601007387 */ /* 0x000fe20000100a00 */
        /* <DEDUP_REMOVED lines=17> */
[----:B0-----:R-:W2:Y:S01]  /*232e0*/  LDL.LU R53, [R1+0xee4] ;  /* 0x000ee40001357983 */ /* 0x001ea20000300800 */
        /* <DEDUP_REMOVED lines=8> */
[----:B---3--:R-:W-:Y:S02]  /*23370*/  PRMT R47, RZ, 0x7610, R47 ;  /* 0x00007610ff2f7816 */ /* 0x008fe4000000002f */
        /* <DEDUP_REMOVED lines=16> */
[----:B--2---:R-:W-:-:S05]  /*23480*/  PRMT R53, RZ, 0x7610, R53 ;  /* 0x00007610ff357816 */ /* 0x004fca0000000035 */
[----:B------:R0:W-:Y:S04]  /*23490*/  STL.S16 [R1+0x3f4], R53 ;  /* 0x0003f43501007387 */ /* 0x0001e80000100600 */
[----:B0-----:R-:W2:Y:S04]  /*234a0*/  LDL.LU R53, [R1+0xee0] ;  /* 0x000ee00001357983 */ /* 0x001ea80000300800 */
[----:B------:R-:W-:Y:S04]  /*234b0*/  STL.S16 [R1+0x3f0], R45 ;  /* 0x0003f02d01007387 */ /* 0x000fe80000100600 */
[----:B------:R-:W-:Y:S04]  /*234c0*/  STL.S16 [R1+0x3ec], R44 ;  /* 0x0003ec2c01007387 */ /* 0x000fe80000100600 */
[----:B------:R0:W-:Y:S02]  /*234d0*/  STL.64 [R1+0xd88], R40 ;  /* 0x000d882801007387 */ /* 0x0001e40000100a00 */
[----:B0-----:R-:W-:-:S02]  /*234e0*/  PRMT R41, RZ, 0x7610, R41 ;  /* 0x00007610ff297816 */ /* 0x001fc40000000029 */
[----:B------:R-:W-:-:S03]  /*234f0*/  PRMT R40, RZ, 0x7610, R40 ;  /* 0x00007610ff287816 */ /* 0x000fc60000000028 */
[----:B------:R-:W-:Y:S04]  /*23500*/  STL.S16 [R1+0x3e0], R41 ;  /* 0x0003e02901007387 */ /* 0x000fe80000100600 */
[----:B------:R-:W-:Y:S04]  /*23510*/  STL.S16 [R1+0x3dc], R40 ;  /* 0x0003dc2801007387 */ /* 0x000fe80000100600 */
[----:B------:R-:W-:Y:S04]  /*23520*/  STL.S16 [R1+0x3d8], R39 ;  /* 0x0003d82701007387 */ /* 0x000fe80000100600 */
[----:B------:R-:W-:Y:S04]  /*23530*/  STL.S16 [R1+0x3d4], R38 ;  /* 0x0003d42601007387 */ /* 0x000fe80000100600 */
[----:B------:R-:W-:Y:S04]  /*23540*/  STL.S16 [R1+0x3d0], R33 ;  /* 0x0003d02101007387 */ /* 0x000fe80000100600 */
[----:B------:R-:W-:Y:S04]  /*23550*/  STL.64 [R1+0xd70], R46 ;  /* 0x000d702e01007387 */ /* 0x000fe80000100a00 */
[----:B------:R-:W-:Y:S04]  /*23560*/  STL.S16 [R1+0x3c4], R31 ;  /* 0x0003c41f01007387 */ /* 0x000fe80000100600 */
        /* <DEDUP_REMOVED lines=8> */
[----:B------:R0:W-:Y:S04]  /*235f0*/  STL.S16 [R1+0x39c], R5 ;  /* 0x00039c0501007387 */ /* 0x0001e80000100600 */
[----:B0-----:R-:W3:Y:S04]  /*23600*/  LDL.LU R5, [R1+0x468] ;  /* 0x0004680001057983 */ /* 0x001ee80000300800 */
[----:B------:R-:W-:Y:S04]  /*23610*/  STL.S16 [R1+0x398], R15 ;  /* 0x0003980f01007387 */ /* 0x000fe80000100600 */
[----:B------:R-:W-:Y:S04]  /*23620*/  STL.S16 [R1+0x394], R13 ;  /* 0x0003940d01007387 */ /* 0x000fe80000100600 */
[----:B------:R-:W-:Y:S04]  /*23630*/  STL.64 [R1+0xd28], R48 ;  /* 0x000d283001007387 */ /* 0x000fe80000100a00 */
[----:B------:R-:W3:Y:S04]  /*23640*/  LDL.LU R21, [R1+0x470] ;  /* 0x0004700001157983 */ /* 0x000ee80000300800 */
[----:B------:R0:W-:Y:S04]  /*23650*/  STL.S16 [R1+0x384], R7 ;  /* 0x0003840701007387 */ /* 0x0001e80000100600 */
[----:B0-----:R-:W3:Y:S01]  /*23660*/  LDL.LU R7, [R1+0x478] ;  /* 0x0004780001077983 */ /* 0x001ee20000300800 */
[----:B------:R-:W-:-:S02]  /*23670*/  PRMT R9, RZ, 0x7610, R9 ;  /* 0x00007610ff097816 */ /* 0x000fc40000000009 */
[----:B------:R-:W-:Y:S02]  /*23680*/  PRMT R36, RZ, 0x7610, R36 ;  /* 0x00007610ff247816 */ /* 0x000fe40000000024 */
[----:B------:R-:W-:Y:S01]  /*23690*/  PRMT R11, RZ, 0x7610, R11 ;  /* 0x00007610ff0b7816 */ /* 0x000fe2000000000b */
[----:B------:R0:W-:Y:S01]  /*236a0*/  STL.S16 [R1+0x380], R9 ;  /* 0x0003800901007387 */ /* 0x0001e20000100600 */
[----:B------:R-:W-:Y:S02]  /*236b0*/  PRMT R3, RZ, 0x7610, R3 ;  /* 0x00007610ff037816 */ /* 0x000fe40000000003 */
[----:B------:R-:W-:Y:S01]  /*236c0*/  PRMT R2, RZ, 0x7610, R2 ;  /* 0x00007610ff027816 */ /* 0x000fe20000000002 */
[----:B------:R-:W-:Y:S04]  /*236d0*/  STL [R1+0xddc], R36 ;  /* 0x000ddc2401007387 */ /* 0x000fe80000100800 */
[----:B------:R-:W3:Y:S04]  /*236e0*/  LDL.LU R23, [R1+0x480] ;  /* 0x0004800001177983 */ /* 0x000ee80000300800 */
[----:B0-----:R-:W3:Y:S04]  /*236f0*/  LDL.LU R9, [R1+0x488] ;  /* 0x0004880001097983 */ /* 0x001ee80000300800 */
[----:B------:R-:W-:Y:S04]  /*23700*/  STL.S16 [R1+0x378], R11 ;  /* 0x0003780b01007387 */ /* 0x000fe80000100600 */
[----:B------:R0:W-:Y:S04]  /*23710*/  STL.64 [R1+0xd98], R2 ;  /* 0x000d980201007387 */ /* 0x0001e80000100a00 */
[----:B------:R-:W3:Y:S01]  /*23720*/  LDL.LU R25, [R1+0x490] ;  /* 0x0004900001197983 */ /* 0x000ee20000300800 */
[----:B0-----:R-:W-:-:S05]  /*23730*/  PRMT R3, RZ, 0x7610, R3 ;  /* 0x00007610ff037816 */ /* 0x001fca0000000003 */
[----:B------:R-:W-:Y:S04]  /*23740*/  STL.S16 [R1+0x364], R3 ;  /* 0x0003640301007387 */ /* 0x000fe80000100600 */
[----:B------:R-:W3:Y:S01]  /*23750*/  LDL.LU R11, [R1+0x498] ;  /* 0x00049800010b7983 */ /* 0x000ee20000300800 */
[----:B------:R-:W-:Y:S02]  /*23760*/  PRMT R2, RZ, 0x7610, R2 ;  /* 0x00007610ff027816 */ /* 0x000fe40000000002 */
[----:B------:R-:W-:Y:S01]  /*23770*/  PRMT R0, RZ, 0x7610, R0 ;  /* 0x00007610ff007816 */ /* 0x000fe20000000000 */
[----:B------:R-:W3:Y:S01]  /*23780*/  LDL.LU R27, [R1+0x4a0] ;  /* 0x0004a000011b7983 */ /* 0x000ee20000300800 */
[----:B------:R-:W-:Y:S02]  /*23790*/  PRMT R34, RZ, 0x7610, R34 ;  /* 0x00007610ff227816 */ /* 0x000fe40000000022 */
[----:B------:R-:W-:Y:S01]  /*237a0*/  PRMT R35, RZ, 0x7610, R35 ;  /* 0x00007610ff237816 */ /* 0x000fe20000000023 */
[----:B------:R-:W-:Y:S01]  /*237b0*/  STL.S16 [R1+0x360], R2 ;  /* 0x0003600201007387 */ /* 0x000fe20000100600 */
[----:B------:R-:W-:-:S03]  /*237c0*/  PRMT R37, RZ, 0x7610, R37 ;  /* 0x00007610ff257816 */ /* 0x000fc60000000025 */
[----:B------:R0:W-:Y:S01]  /*237d0*/  STL [R1+0xde8], R0 ;  /* 0x000de80001007387 */ /* 0x0001e20000100800 */
[----:B------:R-:W-:Y:S02]  /*237e0*/  PRMT R52, RZ, 0x7610, R52 ;  /* 0x00007610ff347816 */ /* 0x000fe40000000034 */
[----:B----4-:R-:W-:Y:S01]  /*237f0*/  PRMT R51, RZ, 0x7610, R51 ;  /* 0x00007610ff337816 */ /* 0x010fe20000000033 */
[----:B------:R-:W-:Y:S01]  /*23800*/  STL.64 [R1+0xd90], R34 ;  /* 0x000d902201007387 */ /* 0x000fe20000100a00 */
[----:B------:R-:W-:Y:S02]  /*23810*/  PRMT R50, RZ, 0x7610, R50 ;  /* 0x00007610ff327816 */ /* 0x000fe40000000032 */
[----:B0-----:R-:W-:-:S05]  /*23820*/  PRMT R0, RZ, 0x7610, R0 ;  /* 0x00007610ff007816 */ /* 0x001fca0000000000 */
[----:B------:R-:W-:Y:S04]  /*23830*/  STL.S16 [R1+0x358], R0 ;  /* 0x0003580001007387 */ /* 0x000fe80000100600 */
[----:B------:R-:W-:Y:S01]  /*23840*/  STL [R1+0xdf8], R37 ;  /* 0x000df82501007387 */ /* 0x000fe20000100800 */
[----:B--2---:R-:W-:-:S05]  /*23850*/  PRMT R53, RZ, 0x7610, R53 ;  /* 0x00007610ff357816 */ /* 0x004fca0000000035 */
[----:B------:R-:W-:Y:S04]  /*23860*/  STL.64 [R1+0xd18], R52 ;  /* 0x000d183401007387 */ /* 0x000fe80000100a00 */
[----:B------:R0:W-:Y:S04]  /*23870*/  STL.64 [R1+0xda0], R50 ;  /* 0x000da03201007387 */ /* 0x0001e80000100a00 */
[----:B------:R-:W2:Y:S01]  /*23880*/  LDL.LU R13, [R1+0x4a8] ;  /* 0x0004a800010d7983 */ /* 0x000ea20000300800 */
[----:B---3--:R-:W-:-:S04]  /*23890*/  LOP3.LUT R5, R5, R4, RZ, 0x3c, !PT ;  /* 0x0000000405057212 */ /* 0x008fc800078e3cff */
[----:B------:R-:W-:-:S04]  /*238a0*/  LOP3.LUT R4, R5, R4, RZ, 0x3c, !PT ;  /* 0x0000000405047212 */ /* 0x000fc800078e3cff */
[----:B------:R-:W-:Y:S02]  /*238b0*/  LOP3.LUT R5, R5, R4, RZ, 0x3c, !PT ;  /* 0x0000000405057212 */ /* 0x000fe400078e3cff */
[----:B------:R-:W-:-:S04]  /*238c0*/  LOP3.LUT R21, R21, R20, RZ, 0x3c, !PT ;  /* 0x0000001415157212 */ /* 0x000fc800078e3cff */
[C---:B------:R-:W-:Y:S01]  /*238d0*/  LOP3.LUT R20, R21.reuse, R20, RZ, 0x3c, !PT ;  /* 0x0000001415147212 */ /* 0x040fe200078e3cff */
[----:B------:R1:W-:Y:S03]  /*238e0*/  STL.64 [R1+0xd20], R4 ;  /* 0x000d200401007387 */ /* 0x0003e60000100a00 */
[----:B------:R-:W-:Y:S01]  /*238f0*/  LOP3.LUT R21, R21, R20, RZ, 0x3c, !PT ;  /* 0x0000001415157212 */ /* 0x000fe200078e3cff */
[----:B------:R-:W3:Y:S01]  /*23900*/  LDL.LU R29, [R1+0x4b0] ;  /* 0x0004b000011d7983 */ /* 0x000ee20000300800 */
[----:B------:R-:W-:-:S04]  /*23910*/  LOP3.LUT R7, R7, R6, RZ, 0x3c, !PT ;  /* 0x0000000607077212 */ /* 0x000fc800078e3cff */
[C---:B------:R-:W-:Y:S01]  /*23920*/  LOP3.LUT R6, R7.reuse, R6, RZ, 0x3c, !PT ;  /* 0x0000000607067212 */ /* 0x040fe200078e3cff */
[----:B------:R-:W-:Y:S03]  /*23930*/  STL.64 [R1+0xd30], R20 ;  /* 0x000d301401007387 */ /* 0x000fe60000100a00 */
[----:B------:R-:W-:Y:S01]  /*23940*/  LOP3.LUT R7, R7, R6, RZ, 0x3c, !PT ;  /* 0x0000000607077212 */ /* 0x000fe200078e3cff */
[----:B------:R-:W4:Y:S04]  /*23950*/  LDL.LU R15, [R1+0x4b8] ;  /* 0x0004b800010f7983 */ /* 0x000f280000300800 */
[----:B------:R-:W-:Y:S04]  /*23960*/  STL.64 [R1+0xda8], R6 ;  /* 0x000da80601007387 */ /* 0x000fe80000100a00 */
[----:B------:R-:W4:Y:S04]  /*23970*/  LDL.LU R31, [R1+0x4bc] ;  /* 0x0004bc00011f7983 */ /* 0x000f280000300800 */
[----:B------:R-:W4:Y:S01]  /*23980*/  LDL.LU R17, [R1+0x4c0] ;  /* 0x0004c00001117983 */ /* 0x000f220000300800 */
        /* <DEDUP_REMOVED lines=9> */
[----:B------:R-:W-:-:S04]  /*23a20*/  LOP3.LUT R11, R11, R10, RZ, 0x3c, !PT ;  /* 0x0000000a0b0b7212 */ /* 0x000fc800078e3cff */
[C---:B------:R-:W-:Y:S01]  /*23a30*/  LOP3.LUT R10, R11.reuse, R10, RZ, 0x3c, !PT ;  /* 0x0000000a0b0a7212 */ /* 0x040fe200078e3cff */
[----:B------:R-:W-:Y:S03]  /*23a40*/  STL.64 [R1+0xdb0], R22 ;  /* 0x000db01601007387 */ /* 0x000fe60000100a00 */
[----:B------:R-:W-:Y:S01]  /*23a50*/  LOP3.LUT R11, R11, R10, RZ, 0x3c, !PT ;  /* 0x0000000a0b0b7212 */ /* 0x000fe200078e3cff */
[----:B------:R-:W4:Y:S04]  /*23a60*/  LDL.LU R33, [R1+0x4c4] ;  /* 0x0004c40001217983 */ /* 0x000f280000300800 */
[----:B------:R-:W-:Y:S04]  /*23a70*/  STL.64 [R1+0xde0], R8 ;  /* 0x000de00801007387 */ /* 0x000fe80000100a00 */
[----:B------:R-:W-:Y:S04]  /*23a80*/  STL.64 [R1+0xdf0], R24 ;  /* 0x000df01801007387 */ /* 0x000fe80000100a00 */
[----:B------:R-:W-:Y:S04]  /*23a90*/  STL [R1+0xea0], R10 ;  /* 0x000ea00a01007387 */ /* 0x000fe80000100800 */
[----:B------:R-:W-:Y:S04]  /*23aa0*/  STL [R1+0xe9c], R11 ;  /* 0x000e9c0b01007387 */ /* 0x000fe80000100800 */
[----:B------:R-:W4:Y:S01]  /*23ab0*/  LDL.LU R19, [R1+0x4c8] ;  /* 0x0004c80001137983 */ /* 0x000f220000300800 */
[----:B------:R-:W-:-:S03]  /*23ac0*/  LOP3.LUT R27, R27, R26, RZ, 0x3c, !PT ;  /* 0x0000001a1b1b7212 */ /* 0x000fc600078e3cff */
[----:B------:R-:W4:Y:S01]  /*23ad0*/  LDL.LU R48, [R1] ;  /* 0x0000000001307983 */ /* 0x000f220000300800 */
[----:B------:R-:W-:-:S03]  /*23ae0*/  LOP3.LUT R26, R27, R26, RZ, 0x3c, !PT ;  /* 0x0000001a1b1a7212 */ /* 0x000fc600078e3cff */
[----:B------:R-:W4:Y:S01]  /*23af0*/  LDL.LU R49, [R1+0x4cc] ;  /* 0x0004cc0001317983 */ /* 0x000f220000300800 */
[----:B------:R-:W-:-:S03]  /*23b00*/  LOP3.LUT R27, R27, R26, RZ, 0x3c, !PT ;  /* 0x0000001a1b1b7212 */ /* 0x000fc600078e3cff */
[----:B------:R-:W4:Y:S04]  /*23b10*/  LDL.LU R46, [R1+0x38] ;  /* 0x00003800012e7983 */ /* 0x000f280000300800 */
[----:B------:R-:W4:Y:S04]  /*23b20*/  LDL.LU R47, [R1+0x4d0] ;  /* 0x0004d000012f7983 */ /* 0x000f280000300800 */
[----:B------:R-:W1:Y:S04]  /*23b30*/  LDL.LU R40, [R1+0x40] ;  /* 0x0000400001287983 */ /* 0x000e680000300800 */
[----:B------:R-:W4:Y:S04]  /*23b40*/  LDL.LU R41, [R1+0xf0] ;  /* 0x0000f00001297983 */ /* 0x000f280000300800 */
[----:B------:R-:W4:Y:S04]  /*23b50*/  LDL.LU R38, [R1+0x44] ;  /* 0x0000440001267983 */ /* 0x000f280000300800 */
[----:B------:R-:W4:Y:S04]  /*23b60*/  LDL.LU R39, [R1+0x4d4] ;  /* 0x0004d40001277983 */ /* 0x000f280000300800 */
[----:B------:R-:W-:Y:S04]  /*23b70*/  STL [R1+0xeb0], R26 ;  /* 0x000eb01a01007387 */ /* 0x000fe80000100800 */
[----:B------:R-:W-:Y:S01]  /*23b80*/  STL [R1+0xea4], R27 ;  /* 0x000ea41b01007387 */ /* 0x000fe20000100800 */
[----:B--2---:R-:W-:-:S04]  /*23b90*/  LOP3.LUT R13, R13, R12, RZ, 0x3c, !PT ;  /* 0x0000000c0d0d7212 */ /* 0x004fc800078e3cff */
[----:B------:R-:W-:-:S04]  /*23ba0*/  LOP3.LUT R12, R13, R12, RZ, 0x3c, !PT ;  /* 0x0000000c0d0c7212 */ /* 0x000fc800078e3cff */
[----:B------:R-:W-:-:S05]  /*23bb0*/  LOP3.LUT R13, R13, R12, RZ, 0x3c, !PT ;  /* 0x0000000c0d0d7212 */ /* 0x000fca00078e3cff */
[----:B------:R-:W-:Y:S04]  /*23bc0*/  STL.64 [R1+0xd38], R12 ;  /* 0x000d380c01007387 */ /* 0x000fe80000100a00 */
[----:B------:R-:W2:Y:S04]  /*23bd0*/  LDL.LU R44, [R1+0x48] ;  /* 0x00004800012c7983 */ /* 0x000ea80000300800 */
[----:B------:R-:W2:Y:S01]  /*23be0*/  LDL.LU R45, [R1+0xf8] ;  /* 0x0000f800012d7983 */ /* 0x000ea20000300800 */
[----:B---3--:R-:W-:-:S04]  /*23bf0*/  LOP3.LUT R29, R29, R28, RZ, 0x3c, !PT ;  /* 0x0000001c1d1d7212 */ /* 0x008fc800078e3cff */
[----:B------:R-:W-:Y:S02]  /*23c00*/  LOP3.LUT R28, R29, R28, RZ, 0x3c, !PT ;  /* 0x0000001c1d1c7212 */ /* 0x000fe400078e3cff */
[----:B----4-:R-:W-:-:S04]  /*23c10*/  LOP3.LUT R15, R15, R14, RZ, 0x3c, !PT ;  /* 0x0000000e0f0f7212 */ /* 0x010fc800078e3cff */
        /* <DEDUP_REMOVED lines=8> */
[----:B------:R-:W-:Y:S01]  /*23ca0*/  LOP3.LUT R17, R17, R16, RZ, 0x3c, !PT ;  /* 0x0000001011117212 */ /* 0x000fe200078e3cff */
[----:B------:R-:W-:Y:S04]  /*23cb0*/  STL.64 [R1+0xd40], R28 ;  /* 0x000d401c01007387 */ /* 0x000fe80000100a00 */
[----:B------:R-:W-:Y:S04]  /*23cc0*/  STL.64 [R1+0xdb8], R14 ;  /* 0x000db80e01007387 */ /* 0x000fe80000100a00 */
[----:B------:R-:W-:Y:S04]  /*23cd0*/  STL.64 [R1+0xdc0], R30 ;  /* 0x000dc01e01007387 */ /* 0x000fe80000100a00 */
[----:B------:R-:W-:Y:S04]  /*23ce0*/  STL.64 [R1+0xe00], R16 ;  /* 0x000e001001007387 */ /* 0x000fe80000100a00 */
[----:B0-----:R-:W3:Y:S04]  /*23cf0*/  LDL.LU R51, [R1+0x4c] ;  /* 0x00004c0001337983 */ /* 0x001ee80000300800 */
[----:B------:R-:W4:Y:S04]  /*23d00*/  LDL.LU R37, [R1+0x4d8] ;  /* 0x0004d80001257983 */ /* 0x000f280000300800 */
[----:B------:R-:W3:Y:S04]  /*23d10*/  LDL.LU R34, [R1+0x50] ;  /* 0x0000500001227983 */ /* 0x000ee80000300800 */
[----:B------:R-:W3:Y:S04]  /*23d20*/  LDL.LU R35, [R1+0x100] ;  /* 0x0001000001237983 */ /* 0x000ee80000300800 */
[----:B------:R-:W3:Y:S04]  /*23d30*/  LDL.LU R0, [R1+0x54] ;  /* 0x0000540001007983 */ /* 0x000ee80000300800 */
[----:B------:R-:W4:Y:S04]  /*23d40*/  LDL.LU R36, [R1+0x4dc] ;  /* 0x0004dc0001247983 */ /* 0x000f280000300800 */
[----:B------:R-:W4:Y:S04]  /*23d50*/  LDL.LU R42, [R1+0x58] ;  /* 0x00005800012a7983 */ /* 0x000f280000300800 */
[----:B------:R-:W4:Y:S01]  /*23d60*/  LDL.LU R43, [R1+0x108] ;  /* 0x00010800012b7983 */ /* 0x000f220000300800 */
[----:B------:R-:W-:-:S02]  /*23d70*/  LOP3.LUT R33, R33, R32, RZ, 0x3c, !PT ;  /* 0x0000002021217212 */ /* 0x000fc400078e3cff */
[----:B------:R-:W-:Y:S02]  /*23d80*/  LOP3.LUT R19, R19, R18, RZ, 0x3c, !PT ;  /* 0x0000001213137212 */ /* 0x000fe400078e3cff */
[----:B------:R-:W-:Y:S02]  /*23d90*/  LOP3.LUT R32, R33, R32, RZ, 0x3c, !PT ;  /* 0x0000002021207212 */ /* 0x000fe400078e3cff */
[----:B------:R-:W-:Y:S02]  /*23da0*/  LOP3.LUT R18, R19, R18, RZ, 0x3c, !PT ;  /* 0x0000001213127212 */ /* 0x000fe400078e3cff */
[----:B------:R-:W-:Y:S02]  /*23db0*/  LOP3.LUT R33, R33, R32, RZ, 0x3c, !PT ;  /* 0x0000002021217212 */ /* 0x000fe400078e3cff */
[----:B------:R-:W-:Y:S01]  /*23dc0*/  LOP3.LUT R19, R19, R18, RZ, 0x3c, !PT ;  /* 0x0000001213137212 */ /* 0x000fe200078e3cff */
[----:B------:R-:W-:Y:S04]  /*23dd0*/  STL [R1+0xe18], R32 ;  /* 0x000e182001007387 */ /* 0x000fe80000100800 */
[----:B------:R-:W-:Y:S04]  /*23de0*/  STL [R1+0xe08], R33 ;  /* 0x000e082101007387 */ /* 0x000fe80000100800 */
[----:B------:R0:W-:Y:S01]  /*23df0*/  STL.64 [R1+0xea8], R18 ;  /* 0x000ea81201007387 */ /* 0x0001e20000100a00 */
[----:B-1----:R-:W-:-:S02]  /*23e00*/  IMAD.MOV.U32 R5, RZ, RZ, R40 ;  /* 0x000000ffff057224 */ /* 0x002fc400078e0028 */
[----:B------:R-:W-:Y:S02]  /*23e10*/  IMAD.MOV.U32 R4, RZ, RZ, R41 ;  /* 0x000000ffff047224 */ /* 0x000fe400078e0029 */
[----:B0-----:R-:W-:Y:S02]  /*23e20*/  IMAD.MOV.U32 R18, RZ, RZ, R49 ;  /* 0x000000ffff127224 */ /* 0x001fe400078e0031 */
[----:B------:R-:W-:Y:S02]  /*23e30*/  IMAD.MOV.U32 R19, RZ, RZ, R48 ;  /* 0x000000ffff137224 */ /* 0x000fe400078e0030 */
[----:B------:R-:W4:Y:S04]  /*23e40*/  LDL.LU R48, [R1+0x5c] ;  /* 0x00005c0001307983 */ /* 0x000f280000300800 */
[----:B------:R-:W4:Y:S04]  /*23e50*/  LDL.LU R49, [R1+0x4e0] ;  /* 0x0004e00001317983 */ /* 0x000f280000300800 */
[----:B------:R-:W4:Y:S04]  /*23e60*/  LDL.LU R2, [R1+0x60] ;  /* 0x0000600001027983 */ /* 0x000f280000300800 */
[----:B------:R-:W4:Y:S01]  /*23e70*/  LDL.LU R3, [R1+0x150] ;  /* 0x0001500001037983 */ /* 0x000f220000300800 */
[----:B------:R-:W-:-:S03]  /*23e80*/  LOP3.LUT R39, R39, R38, RZ, 0x3c, !PT ;  /* 0x0000002627277212 */ /* 0x000fc600078e3cff */
[----:B------:R-:W-:Y:S01]  /*23e90*/  STL.64 [R1], R18 ;  /* 0x0000001201007387 */ /* 0x000fe20000100a00 */
[----:B------:R-:W-:-:S03]  /*23ea0*/  IMAD.MOV.U32 R53, RZ, RZ, R46 ;  /* 0x000000ffff357224 */ /* 0x000fc600078e002e */
[----:B------:R3:W-:Y:S01]  /*23eb0*/  STL.64 [R1+0xeb8], R18 ;  /* 0x000eb81201007387 */ /* 0x0007e20000100a00 */
[----:B------:R-:W-:-:S03]  /*23ec0*/  IMAD.MOV.U32 R52, RZ, RZ, R47 ;  /* 0x000000ffff347224 */ /* 0x000fc600078e002f */
[----:B------:R-:W4:Y:S04]  /*23ed0*/  LDL.LU R40, [R1+0x64] ;  /* 0x0000640001287983 */ /* 0x000f280000300800 */
[----:B------:R-:W4:Y:S01]  /*23ee0*/  LDL.LU R41, [R1+0x4e4] ;  /* 0x0004e40001297983 */ /* 0x000f220000300800 */
[----:B------:R-:W-:-:S03]  /*23ef0*/  LOP3.LUT R38, R39, R38, RZ, 0x3c, !PT ;  /* 0x0000002627267212 */ /* 0x000fc600078e3cff */
[----:B------:R-:W4:Y:S04]  /*23f00*/  LDL.LU R46, [R1+0x68] ;  /* 0x00006800012e7983 */ /* 0x000f280000300800 */
[----:B------:R-:W4:Y:S01]  /*23f10*/  LDL.LU R47, [R1+0x158] ;  /* 0x00015800012f7983 */ /* 0x000f220000300800 */
[----:B------:R-:W-:-:S03]  /*23f20*/  LOP3.LUT R39, R39, R38, RZ, 0x3c, !PT ;  /* 0x0000002627277212 */ /* 0x000fc600078e3cff */
[----:B------:R-:W-:Y:S04]  /*23f30*/  STL.64 [R1+0x38], R52 ;  /* 0x0000383401007387 */ /* 0x000fe80000100a00 */
[----:B------:R-:W-:Y:S04]  /*23f40*/  STL.64 [R1+0xd48], R52 ;  /* 0x000d483401007387 */ /* 0x000fe80000100a00 */
[----:B------:R-:W-:Y:S04]  /*23f50*/  STL.64 [R1+0x40], R38 ;  /* 0x0000402601007387 */ /* 0x000fe80000100a00 */
[----:B------:R-:W-:Y:S01]  /*23f60*/  STL.64 [R1+0xdc8], R38 ;  /* 0x000dc82601007387 */ /* 0x000fe20000100a00 */
[----:B--2---:R-:W-:-:S04]  /*23f70*/  LOP3.LUT R45, R45, R44, RZ, 0x3c, !PT ;  /* 0x0000002c2d2d7212 */ /* 0x004fc800078e3cff */
[----:B------:R-:W-:-:S04]  /*23f80*/  LOP3.LUT R44, R45, R44, RZ, 0x3c, !PT ;  /* 0x0000002c2d2c7212 */ /* 0x000fc800078e3cff */
[----:B------:R-:W-:-:S05]  /*23f90*/  LOP3.LUT R45, R45, R44, RZ, 0x3c, !PT ;  /* 0x0000002c2d2d7212 */ /* 0x000fca00078e3cff */
[----:B------:R-:W-:Y:S04]  /*23fa0*/  STL.64 [R1+0xf8], R44 ;  /* 0x0000f82c01007387 */ /* 0x000fe80000100a00 */
[----:B------:R-:W-:Y:S04]  /*23fb0*/  STL.64 [R1+0xdd0], R44 ;  /* 0x000dd02c01007387 */ /* 0x000fe80000100a00 */
[----:B------:R-:W-:Y:S04]  /*23fc0*/  STL.64 [R1+0xf0], R4 ;  /* 0x0000f00401007387 */ /* 0x000fe80000100a00 */
[----:B------:R0:W-:Y:S01]  /*23fd0*/  STL.64 [R1+0xd50], R4 ;  /* 0x000d500401007387 */ /* 0x0001e20000100a00 */
[----:B---3--:R-:W-:-:S03]  /*23fe0*/  IMAD.MOV.U32 R19, RZ, RZ, R0 ;  /* 0x000000ffff137224 */ /* 0x008fc600078e0000 */
[----:B------:R-:W2:Y:S01]  /*23ff0*/  LDL.LU R0, [R1+0x6c] ;  /* 0x00006c0001007983 */ /* 0x000ea20000300800 */
[----:B----4-:R-:W-:-:S03]  /*24000*/  IMAD.MOV.U32 R18, RZ, RZ, R36 ;  /* 0x000000ffff127224 */ /* 0x010fc600078e0024 */
[----:B------:R-:W3:Y:S01]  /*24010*/  LDL.LU R36, [R1+0x4e8] ;  /* 0x0004e80001247983 */ /* 0x000ee20000300800 */
[----:B0-----:R-:W-:Y:S02]  /*24020*/  IMAD.MOV.U32 R5, RZ, RZ, R42 ;  /* 0x000000ffff057224 */ /* 0x001fe400078e002a */
[----:B------:R-:W-:-:S05]  /*24030*/  IMAD.MOV.U32 R4, RZ, RZ, R43 ;  /* 0x000000ffff047224 */ /* 0x000fca00078e002b */
[----:B------:R-:W-:Y:S04]  /*24040*/  STL.64 [R1+0x108], R4 ;  /* 0x0001080401007387 */ /* 0x000fe80000100a00 */
[----:B------:R-:W4:Y:S04]  /*24050*/  LDL.LU R42, [R1+0x70] ;  /* 0x00007000012a7983 */ /* 0x000f280000300800 */
[----:B------:R-:W4:Y:S01]  /*24060*/  LDL.LU R43, [R1+0x160] ;  /* 0x00016000012b7983 */ /* 0x000f220000300800 */
[----:B------:R-:W-:Y:S02]  /*24070*/  IMAD.MOV.U32 R8, RZ, RZ, R37 ;  /* 0x000000ffff087224 */ /* 0x000fe400078e0025 */
[----:B------:R-:W-:-:S02]  /*24080*/  IMAD.MOV.U32 R9, RZ, RZ, R51 ;  /* 0x000000ffff097224 */ /* 0x000fc400078e0033 */
[----:B------:R-:W-:Y:S02]  /*24090*/  IMAD.MOV.U32 R24, RZ, RZ, R35 ;  /* 0x000000ffff187224 */ /* 0x000fe400078e0023 */
[----:B------:R-:W-:Y:S01]  /*240a0*/  IMAD.MOV.U32 R25, RZ, RZ, R34 ;  /* 0x000000ffff197224 */ /* 0x000fe200078e0022 */
[----:B------:R-:W-:Y:S04]  /*240b0*/  STL.64 [R1+0x48], R8 ;  /* 0x0000480801007387 */ /* 0x000fe80000100a00 */
[----:B------:R4:W-:Y:S04]  /*240c0*/  STL.64 [R1+0xe10], R8 ;  /* 0x000e100801007387 */ /* 0x0009e80000100a00 */
[----:B------:R-:W-:Y:S04]  /*240d0*/  STL.64 [R1+0x50], R18 ;  /* 0x0000501201007387 */ /* 0x000fe80000100a00 */
[----:B------:R-:W-:Y:S04]  /*240e0*/  STL [R1+0xed0], R18 ;  /* 0x000ed01201007387 */ /* 0x000fe80000100800 */
[----:B------:R-:W-:Y:S04]  /*240f0*/  STL [R1+0xec0], R19 ;  /* 0x000ec01301007387 */ /* 0x000fe80000100800 */
[----:B------:R-:W-:Y:S04]  /*24100*/  STL.64 [R1+0x100], R24 ;  /* 0x0001001801007387 */ /* 0x000fe80000100a00 */
[----:B------:R0:W-:Y:S04]  /*24110*/  STL.64 [R1+0xe20], R24 ;  /* 0x000e201801007387 */ /* 0x0001e80000100a00 */
[----:B------:R-:W4:Y:S01]  /*24120*/  LDL.LU R13, [R1+0x74] ;  /* 0x00007400010d7983 */ /* 0x000f220000300800 */
[----:B------:R-:W-:-:S03]  /*24130*/  LOP3.LUT R49, R49, R48, RZ, 0x3c, !PT ;  /* 0x0000003031317212 */ /* 0x000fc600078e3cff */
[----:B------:R-:W4:Y:S01]  /*24140*/  LDL.LU R27, [R1+0x4ec] ;  /* 0x0004ec00011b7983 */ /* 0x000f220000300800 */
[----:B------:R-:W-:-:S03]  /*24150*/  IMAD.MOV.U32 R21, RZ, RZ, R2 ;  /* 0x000000ffff157224 */ /* 0x000fc600078e0002 */
[----:B------:R-:W4:Y:S01]  /*24160*/  LDL.LU R22, [R1+0x78] ;  /* 0x0000780001167983 */ /* 0x000f220000300800 */
[----:B------:R-:W-:-:S03]  /*24170*/  IMAD.MOV.U32 R20, RZ, RZ, R3 ;  /* 0x000000ffff147224 */ /* 0x000fc600078e0003 */
[----:B------:R-:W4:Y:S01]  /*24180*/  LDL.LU R23, [R1+0x168] ;  /* 0x0001680001177983 */ /* 0x000f220000300800 */
[----:B------:R-:W-:Y:S02]  /*24190*/  LOP3.LUT R48, R49, R48, RZ, 0x3c, !PT ;  /* 0x0000003031307212 */ /* 0x000fe400078e3cff */
[----:B------:R-:W-:Y:S01]  /*241a0*/  LOP3.LUT R41, R41, R40, RZ, 0x3c, !PT ;  /* 0x0000002829297212 */ /* 0x000fe200078e3cff */
[----:B------:R-:W4:Y:S04]  /*241b0*/  LDL.LU R6, [R1+0x7c] ;  /* 0x00007c0001067983 */ /* 0x000f280000300800 */
[----:B------:R-:W4:Y:S01]  /*241c0*/  LDL.LU R7, [R1+0x4f0] ;  /* 0x0004f00001077983 */ /* 0x000f220000300800 */
[----:B------:R-:W-:-:S03]  /*241d0*/  IMAD.MOV.U32 R35, RZ, RZ, R46 ;  /* 0x000000ffff237224 */ /* 0x000fc600078e002e */
[----:B------:R-:W4:Y:S01]  /*241e0*/  LDL.LU R2, [R1+0x80] ;  /* 0x0000800001027983 */ /* 0x000f220000300800 */
[----:B------:R-:W-:Y:S01]  /*241f0*/  IMAD.MOV.U32 R34, RZ, RZ, R47 ;  /* 0x000000ffff227224 */ /* 0x000fe200078e002f */
[----:B------:R-:W-:Y:S02]  /*24200*/  LOP3.LUT R40, R41, R40, RZ, 0x3c, !PT ;  /* 0x0000002829287212 */ /* 0x000fe400078e3cff */
[----:B------:R-:W4:Y:S01]  /*24210*/  LDL.LU R3, [R1+0x1b0] ;  /* 0x0001b00001037983 */ /* 0x000f220000300800 */
[----:B------:R-:W-:-:S03]  /*24220*/  LOP3.LUT R49, R49, R48, RZ, 0x3c, !PT ;  /* 0x0000003031317212 */ /* 0x000fc600078e3cff */
[----:B------:R-:W4:Y:S04]  /*24230*/  LDL.LU R46, [R1+0x84] ;  /* 0x00008400012e7983 */ /* 0x000f280000300800 */
[----:B------:R-:W4:Y:S01]  /*24240*/  LDL.LU R47, [R1+0x4f4] ;  /* 0x0004f400012f7983 */ /* 0x000f220000300800 */
[----:B------:R-:W-:-:S03]  /*24250*/  LOP3.LUT R41, R41, R40, RZ, 0x3c, !PT ;  /* 0x0000002829297212 */ /* 0x000fc600078e3cff */
[----:B------:R-:W4:Y:S04]  /*24260*/  LDL.LU R50, [R1+0x88] ;  /* 0x0000880001327983 */ /* 0x000f280000300800 */
[----:B------:R-:W4:Y:S04]  /*24270*/  LDL.LU R51, [R1+0x1b8] ;  /* 0x0001b80001337983 */ /* 0x000f280000300800 */
[----:B------:R-:W-:Y:S04]  /*24280*/  STL.64 [R1+0x58], R48 ;  /* 0x0000583001007387 */ /* 0x000fe80000100a00 */
[----:B------:R-:W-:Y:S04]  /*24290*/  STL.64 [R1+0xd58], R48 ;  /* 0x000d583001007387 */ /* 0x000fe80000100a00 */
[----:B------:R-:W-:Y:S04]  /*242a0*/  STL.64 [R1+0x60], R40 ;  /* 0x0000602801007387 */ /* 0x000fe80000100a00 */
[----:B------:R-:W-:Y:S04]  /*242b0*/  STL [R1+0xe38], R40 ;  /* 0x000e382801007387 */ /* 0x000fe80000100800 */
[----:B------:R-:W-:Y:S04]  /*242c0*/  STL [R1+0xe28], R41 ;  /* 0x000e282901007387 */ /* 0x000fe80000100800 */
[----:B------:R-:W-:Y:S04]  /*242d0*/  STL.64 [R1+0x158], R34 ;  /* 0x0001582201007387 */ /* 0x000fe80000100a00 */
[----:B------:R1:W-:Y:S04]  /*242e0*/  STL.64 [R1+0xe30], R34 ;  /* 0x000e302201007387 */ /* 0x0003e80000100a00 */
[----:B------:R-:W-:Y:S04]  /*242f0*/  STL.64 [R1+0x150], R20 ;  /* 0x0001501401007387 */ /* 0x000fe80000100a00 */
[----:B------:R-:W-:Y:S04]  /*24300*/  STL.64 [R1+0xd68], R20 ;  /* 0x000d681401007387 */ /* 0x000fe80000100a00 */
[----:B------:R-:W4:Y:S04]  /*24310*/  LDL.LU R26, [R1+0x8c] ;  /* 0x00008c00011a7983 */ /* 0x000f280000300800 */
[----:B------:R-:W0:Y:S04]  /*24320*/  LDL.LU R11, [R1+0x4f8] ;  /* 0x0004f800010b7983 */ /* 0x000e280000300800 */
[----:B------:R-:W4:Y:S04]  /*24330*/  LDL.LU R10, [R1+0x90] ;  /* 0x00009000010a7983 */ /* 0x000f280000300800 */
[----:B------:R-:W1:Y:S01]  /*24340*/  LDL.LU R37, [R1+0x1c0] ;  /* 0x0001c00001257983 */ /* 0x000e620000300800 */
[----:B--2---:R-:W-:-:S03]  /*24350*/  IMAD.MOV.U32 R17, RZ, RZ, R0 ;  /* 0x000000ffff117224 */ /* 0x004fc600078e0000 */
[----:B------:R-:W2:Y:S01]  /*24360*/  LDL.LU R0, [R1+0x94] ;  /* 0x0000940001007983 */ /* 0x000ea20000300800 */
[----:B---3--:R-:W-:-:S03]  /*24370*/  IMAD.MOV.U32 R16, RZ, RZ, R36 ;  /* 0x000000ffff107224 */ /* 0x008fc600078e0024 */
[----:B------:R-:W3:Y:S01]  /*24380*/  LDL.LU R36, [R1+0x4fc] ;  /* 0x0004fc0001247983 */ /* 0x000ee20000300800 */
[----:B----4-:R-:W-:-:S03]  /*24390*/  IMAD.MOV.U32 R9, RZ, RZ, R42 ;  /* 0x000000ffff097224 */ /* 0x010fc600078e002a */
[----:B------:R-:W4:Y:S01]  /*243a0*/  LDL.LU R42, [R1+0x98] ;  /* 0x00009800012a7983 */ /* 0x000f220000300800 */
[----:B------:R-:W-:-:S03]  /*243b0*/  IMAD.MOV.U32 R8, RZ, RZ, R43 ;  /* 0x000000ffff087224 */ /* 0x000fc600078e002b */
[----:B------:R-:W4:Y:S04]  /*243c0*/  LDL.LU R43, [R1+0x500] ;  /* 0x00050000012b7983 */ /* 0x000f280000300800 */
[----:B------:R-:W-:Y:S01]  /*243d0*/  STL.64 [R1+0x68], R16 ;  /* 0x0000681001007387 */ /* 0x000fe20000100a00 */
[----:B------:R-:W-:Y:S02]  /*243e0*/  IMAD.MOV.U32 R5, RZ, RZ, R13 ;  /* 0x000000ffff057224 */ /* 0x000fe400078e000d */
[----:B------:R-:W-:Y:S02]  /*243f0*/  IMAD.MOV.U32 R4, RZ, RZ, R27 ;  /* 0x000000ffff047224 */ /* 0x000fe400078e001b */
[----:B------:R-:W-:-:S03]  /*24400*/  IMAD.MOV.U32 R33, RZ, RZ, R22 ;  /* 0x000000ffff217224 */ /* 0x000fc600078e0016 */
[----:B------:R-:W-:Y:S01]  /*24410*/  STL.64 [R1+0x70], R4 ;  /* 0x0000700401007387 */ /* 0x000fe20000100a00 */
[----:B------:R-:W-:-:S03]  /*24420*/  IMAD.MOV.U32 R32, RZ, RZ, R23 ;  /* 0x000000ffff207224 */ /* 0x000fc600078e0017 */
[----:B------:R-:W-:Y:S04]  /*24430*/  STL.64 [R1+0xe40], R16 ;  /* 0x000e401001007387 */ /* 0x000fe80000100a00 */
[----:B------:R-:W-:Y:S04]  /*24440*/  STL.64 [R1+0x160], R8 ;  /* 0x0001600801007387 */ /* 0x000fe80000100a00 */
[----:B------:R-:W-:Y:S01]  /*24450*/  STL.64 [R1+0x168], R32 ;  /* 0x0001682001007387 */ /* 0x000fe20000100a00 */
[----:B------:R-:W-:-:S03]  /*24460*/  IMAD.MOV.U32 R12, RZ, RZ, R7 ;  /* 0x000000ffff0c7224 */ /* 0x000fc600078e0007 */
[----:B------:R-:W-:Y:S01]  /*24470*/  STL [R1+0xe58], R8 ;  /* 0x000e580801007387 */ /* 0x000fe20000100800 */
[----:B------:R-:W-:-:S03]  /*24480*/  IMAD.MOV.U32 R13, RZ, RZ, R6 ;  /* 0x000000ffff0d7224 */ /* 0x000fc600078e0006 */
[----:B------:R-:W-:Y:S01]  /*24490*/  STL [R1+0xe48], R9 ;  /* 0x000e480901007387 */ /* 0x000fe20000100800 */
[----:B------:R-:W-:-:S03]  /*244a0*/  IMAD.MOV.U32 R28, RZ, RZ, R3 ;  /* 0x000000ffff1c7224 */ /* 0x000fc600078e0003 */
[----:B------:R-:W4:Y:S01]  /*244b0*/  LDL.LU R22, [R1+0x210] ;  /* 0x0002100001167983 */ /* 0x000f220000300800 */
[----:B------:R-:W-:-:S03]  /*244c0*/  IMAD.MOV.U32 R29, RZ, RZ, R2 ;  /* 0x000000ffff1d7224 */ /* 0x000fc600078e0002 */
[----:B------:R-:W4:Y:S01]  /*244d0*/  LDL.LU R23, [R1+0x504] ;  /* 0x0005040001177983 */ /* 0x000f220000300800 */
[----:B------:R-:W-:-:S03]  /*244e0*/  IMAD.MOV.U32 R3, RZ, RZ, R46 ;  /* 0x000000ffff037224 */ /* 0x000fc600078e002e */
[----:B------:R-:W4:Y:S01]  /*244f0*/  LDL.LU R6, [R1+0xa0] ;  /* 0x0000a00001067983 */ /* 0x000f220000300800 */
[----:B------:R-:W-:-:S03]  /*24500*/  LOP3.LUT R51, R51, R50, RZ, 0x3c, !PT ;  /* 0x0000003233337212 */ /* 0x000fc600078e3cff */
[----:B------:R-:W4:Y:S01]  /*24510*/  LDL.LU R7, [R1+0x508] ;  /* 0x0005080001077983 */ /* 0x000f220000300800 */
[----:B------:R-:W-:Y:S01]  /*24520*/  IMAD.MOV.U32 R2, RZ, RZ, R47 ;  /* 0x000000ffff027224 */ /* 0x000fe200078e002f */
[C---:B------:R-:W-:Y:S02]  /*24530*/  LOP3.LUT R50, R51.reuse, R50, RZ, 0x3c, !PT ;  /* 0x0000003233327212 */ /* 0x040fe400078e3cff */
[----:B------:R-:W4:Y:S04]  /*24540*/  LDL.LU R46, [R1+0x218] ;  /* 0x00021800012e7983 */ /* 0x000f280000300800 */
[----:B------:R-:W4:Y:S01]  /*24550*/  LDL.LU R47, [R1+0x50c] ;  /* 0x00050c00012f7983 */ /* 0x000f220000300800 */
[----:B------:R-:W-:-:S03]  /*24560*/  LOP3.LUT R51, R51, R50, RZ, 0x3c, !PT ;  /* 0x0000003233337212 */ /* 0x000fc600078e3cff */
[----:B------:R-:W-:Y:S04]  /*24570*/  STL.64 [R1+0x78], R12 ;  /* 0x0000780c01007387 */ /* 0x000fe80000100a00 */
[----:B------:R-:W-:Y:S04]  /*24580*/  STL.64 [R1+0xe50], R12 ;  /* 0x000e500c01007387 */ /* 0x000fe80000100a00 */
[----:B------:R-:W-:Y:S04]  /*24590*/  STL.64 [R1+0x1b0], R28 ;  /* 0x0001b01c01007387 */ /* 0x000fe80000100a00 */
[----:B------:R-:W-:Y:S04]  /*245a0*/  STL.64 [R1+0xe60], R28 ;  /* 0x000e601c01007387 */ /* 0x000fe80000100a00 */
[----:B------:R-:W-:Y:S04]  /*245b0*/  STL.64 [R1+0x80], R2 ;  /* 0x0000800201007387 */ /* 0x000fe80000100a00 */
[----:B------:R-:W-:Y:S04]  /*245c0*/  STL [R1+0xe78], R2 ;  /* 0x000e780201007387 */ /* 0x000fe80000100800 */
[----:B------:R2:W-:Y:S04]  /*245d0*/  STL [R1+0xe68], R3 ;  /* 0x000e680301007387 */ /* 0x0005e80000100800 */
[----:B------:R-:W-:Y:S04]  /*245e0*/  STL.64 [R1+0x1b8], R50 ;  /* 0x0001b83201007387 */ /* 0x000fe80000100a00 */
[----:B------:R-:W-:Y:S01]  /*245f0*/  STL.64 [R1+0xe70], R50 ;  /* 0x000e703201007387 */ /* 0x000fe20000100a00 */
[----:B0-----:R-:W-:-:S03]  /*24600*/  IMAD.MOV.U32 R24, RZ, RZ, R11 ;  /* 0x000000ffff187224 */ /* 0x001fc600078e000b */
[----:B------:R-:W4:Y:S01]  /*24610*/  LDL.LU R38, [R1+0xa8] ;  /* 0x0000a80001267983 */ /* 0x000f220000300800 */
[----:B------:R-:W-:Y:S02]  /*24620*/  IMAD.MOV.U32 R25, RZ, RZ, R26 ;  /* 0x000000ffff197224 */ /* 0x000fe400078e001a */
[----:B-1----:R-:W-:Y:S01]  /*24630*/  IMAD.MOV.U32 R34, RZ, RZ, R37 ;  /* 0x000000ffff227224 */ /* 0x002fe200078e0025 */
[----:B------:R-:W4:Y:S04]  /*24640*/  LDL.LU R39, [R1+0x510] ;  /* 0x0005100001277983 */ /* 0x000f280000300800 */
[----:B------:R-:W4:Y:S01]  /*24650*/  LDL.LU R11, [R1+0x220] ;  /* 0x00022000010b7983 */ /* 0x000f220000300800 */
[----:B------:R-:W-:-:S03]  /*24660*/  IMAD.MOV.U32 R35, RZ, RZ, R10 ;  /* 0x000000ffff237224 */ /* 0x000fc600078e000a */
[----:B------:R-:W4:Y:S01]  /*24670*/  LDL.LU R37, [R1+0x514] ;  /* 0x0005140001257983 */ /* 0x000f220000300800 */
        /* <DEDUP_REMOVED lines=8> */
[----:B------:R-:W-:Y:S04]  /*24700*/  STL.64 [R1+0x88], R24 ;  /* 0x0000881801007387 */ /* 0x000fe80000100a00 */
[----:B------:R-:W-:Y:S04]  /*24710*/  STL.64 [R1+0xe80], R24 ;  /* 0x000e801801007387 */ /* 0x000fe80000100a00 */
[----:B------:R-:W-:Y:S04]  /*24720*/  STL.64 [R1+0x90], R2 ;  /* 0x0000900201007387 */ /* 0x000fe80000100a00 */
[----:B------:R-:W-:Y:S04]  /*24730*/  STL.64 [R1+0x1c0], R34 ;  /* 0x0001c02201007387 */ /* 0x000fe80000100a00 */
[----:B------:R-:W-:Y:S04]  /*24740*/  STL [R1+0xe98], R34 ;  /* 0x000e982201007387 */ /* 0x000fe80000100800 */
[----:B------:R-:W-:Y:S04]  /*24750*/  STL [R1+0xe88], R35 ;  /* 0x000e882301007387 */ /* 0x000fe80000100800 */
        /* <DEDUP_REMOVED lines=10> */
[----:B------:R-:W-:-:S02]  /*24800*/  IMAD.MOV.U32 R5, RZ, RZ, R22 ;  /* 0x000000ffff057224 */ /* 0x000fc400078e0016 */
[----:B------:R-:W-:Y:S01]  /*24810*/  IMAD.MOV.U32 R4, RZ, RZ, R23 ;  /* 0x000000ffff047224 */ /* 0x000fe200078e0017 */
[----:B------:R-:W-:-:S04]  /*24820*/  LOP3.LUT R7, R7, R6, RZ, 0x3c, !PT ;  /* 0x0000000607077212 */ /* 0x000fc800078e3cff */
[C---:B------:R-:W-:Y:S01]  /*24830*/  LOP3.LUT R6, R7.reuse, R6, RZ, 0x3c, !PT ;  /* 0x0000000607067212 */ /* 0x040fe200078e3cff */
[----:B------:R-:W-:Y:S02]  /*24840*/  IMAD.MOV.U32 R23, RZ, RZ, R46 ;  /* 0x000000ffff177224 */ /* 0x000fe400078e002e */
[----:B------:R-:W4:Y:S01]  /*24850*/  LDL.LU R46, [R1+0x2e0] ;  /* 0x0002e000012e7983 */ /* 0x000f220000300800 */
[----:B------:R-:W-:Y:S01]  /*24860*/  IMAD.MOV.U32 R22, RZ, RZ, R47 ;  /* 0x000000ffff167224 */ /* 0x000fe200078e002f */
[----:B------:R-:W-:Y:S02]  /*24870*/  LOP3.LUT R7, R7, R6, RZ, 0x3c, !PT ;  /* 0x0000000607077212 */ /* 0x000fe400078e3cff */
[----:B------:R-:W4:Y:S04]  /*24880*/  LDL.LU R47, [R1+0x534] ;  /* 0x00053400012f7983 */ /* 0x000f280000300800 */
[----:B------:R-:W-:Y:S04]  /*24890*/  STL.64 [R1+0x98], R52 ;  /* 0x0000983401007387 */ /* 0x000fe80000100a00 */
[----:B------:R-:W-:Y:S04]  /*248a0*/  STL.64 [R1+0xe90], R52 ;  /* 0x000e903401007387 */ /* 0x000fe80000100a00 */
[----:B------:R-:W-:Y:S04]  /*248b0*/  STL.64 [R1+0x210], R4 ;  /* 0x0002100401007387 */ /* 0x000fe80000100a00 */
[----:B------:R-:W-:Y:S04]  /*248c0*/  STL.64 [R1+0xec8], R4 ;  /* 0x000ec80401007387 */ /* 0x000fe80000100a00 */
[----:B------:R-:W-:Y:S04]  /*248d0*/  STL.64 [R1+0xa0], R6 ;  /* 0x0000a00601007387 */ /* 0x000fe80000100a00 */
[----:B------:R0:W-:Y:S04]  /*248e0*/  STL.64 [R1+0xed8], R6 ;  /* 0x000ed80601007387 */ /* 0x0001e80000100a00 */
[----:B------:R-:W-:Y:S01]  /*248f0*/  STL.64 [R1+0x218], R22 ;  /* 0x0002181601007387 */ /* 0x000fe20000100a00 */
[----:B------:R-:W-:-:S03]  /*24900*/  IMAD.MOV.U32 R17, RZ, RZ, R38 ;  /* 0x000000ffff117224 */ /* 0x000fc600078e0026 */
        /* <DEDUP_REMOVED lines=10> */
[----:B------:R-:W4:Y:S01]  /*249b0*/  LDL.LU R37, [R1+0x544] ;  /* 0x0005440001257983 */ /* 0x000f220000300800 */
[----:B--2---:R-:W-:-:S03]  /*249c0*/  IMAD.MOV.U32 R49, RZ, RZ, R0 ;  /* 0x000000ffff317224 */ /* 0x004fc600078e0000 */
[----:B------:R1:W2:Y:S01]  /*249d0*/  LDL R0, [R1+0x3e0] ;  /* 0x0003e00001007983 */ /* 0x0002a20000100800 */
[----:B---3--:R-:W-:-:S03]  /*249e0*/  IMAD.MOV.U32 R48, RZ, RZ, R36 ;  /* 0x000000ffff307224 */ /* 0x008fc600078e0024 */
[----:B------:R1:W3:Y:S04]  /*249f0*/  LDL R36, [R1+0x3c4] ;  /* 0x0003c40001247983 */ /* 0x0002e80000100800 */
[----:B------:R-:W-:Y:S01]  /*24a00*/  STL.64 [R1+0xa8], R16 ;  /* 0x0000a81001007387 */ /* 0x000fe20000100a00 */
[----:B----4-:R-:W-:-:S04]  /*24a10*/  LOP3.LUT R43, R43, R42, RZ, 0x3c, !PT ;  /* 0x0000002a2b2b7212 */ /* 0x010fc800078e3cff */
[C---:B------:R-:W-:Y:S01]  /*24a20*/  LOP3.LUT R42, R43.reuse, R42, RZ, 0x3c, !PT ;  /* 0x0000002a2b2a7212 */ /* 0x040fe200078e3cff */
[----:B------:R-:W-:Y:S03]  /*24a30*/  STL.64 [R1+0x220], R12 ;  /* 0x0002200c01007387 */ /* 0x000fe60000100a00 */
[----:B------:R-:W-:Y:S01]  /*24a40*/  LOP3.LUT R43, R43, R42, RZ, 0x3c, !PT ;  /* 0x0000002a2b2b7212 */ /* 0x000fe200078e3cff */
[----:B------:R-:W-:Y:S04]  /*24a50*/  STL.64 [R1+0xb0], R48 ;  /* 0x0000b03001007387 */ /* 0x000fe80000100a00 */
[----:B------:R-:W-:Y:S01]  /*24a60*/  STL.64 [R1+0x278], R42 ;  /* 0x0002782a01007387 */ /* 0x000fe20000100a00 */
[----:B------:R-:W-:-:S04]  /*24a70*/  LOP3.LUT R15, R15, R14, RZ, 0x3c, !PT ;  /* 0x0000000e0f0f7212 */ /* 0x000fc800078e3cff */
[----:B------:R-:W-:Y:S02]  /*24a80*/  LOP3.LUT R14, R15, R14, RZ, 0x3c, !PT ;  /* 0x0000000e0f0e7212 */ /* 0x000fe400078e3cff */
[----:B------:R-:W-:-:S04]  /*24a90*/  LOP3.LUT R31, R31, R30, RZ, 0x3c, !PT ;  /* 0x0000001e1f1f7212 */ /* 0x000fc800078e3cff */
[----:B------:R-:W-:Y:S02]  /*24aa0*/  LOP3.LUT R30, R31, R30, RZ, 0x3c, !PT ;  /* 0x0000001e1f1e7212 */ /* 0x000fe400078e3cff */
[----:B------:R-:W-:Y:S02]  /*24ab0*/  LOP3.LUT R15, R15, R14, RZ, 0x3c, !PT ;  /* 0x0000000e0f0f7212 */ /* 0x000fe400078e3cff */
[----:B------:R-:W-:Y:S01]  /*24ac0*/  LOP3.LUT R31, R31, R30, RZ, 0x3c, !PT ;  /* 0x0000001e1f1f7212 */ /* 0x000fe200078e3cff */
[----:B------:R-:W-:Y:S02]  /*24ad0*/  IMAD.MOV.U32 R28, RZ, RZ, R18 ;  /* 0x000000ffff1c7224 */ /* 0x000fe400078e0012 */
[----:B------:R-:W-:Y:S01]  /*24ae0*/  STL.64 [R1+0xb8], R14 ;  /* 0x0000b80e01007387 */ /* 0x000fe20000100a00 */
[----:B------:R-:W-:-:S03]  /*24af0*/  IMAD.MOV.U32 R29, RZ, RZ, R19 ;  /* 0x000000ffff1d7224 */ /* 0x000fc600078e0013 */
[----:B------:R-:W-:Y:S04]  /*24b00*/  STL.64 [R1+0x280], R30 ;  /* 0x0002801e01007387 */ /* 0x000fe80000100a00 */
[----:B0-----:R-:W4:Y:S04]  /*24b10*/  LDL.64 R6, [R1+0x70] ;  /* 0x0000700001067983 */ /* 0x001f280000100a00 */
[----:B------:R1:W4:Y:S04]  /*24b20*/  LDL R18, [R1+0x3c0] ;  /* 0x0003c00001127983 */ /* 0x0003280000100800 */
[----:B------:R-:W4:Y:S04]  /*24b30*/  LDL.64 R4, [R1+0x108] ;  /* 0x0001080001047983 */ /* 0x000f280000100a00 */
[----:B------:R1:W4:Y:S04]  /*24b40*/  LDL R19, [R1+0x3a4] ;  /* 0x0003a40001137983 */ /* 0x0003280000100800 */
[----:B--2---:R-:W2:Y:S04]  /*24b50*/  @!P0 LDG.E.U16 R0, desc[UR10][R2.64] ;  /* 0x0000000a02008981 */ /* 0x004ea8000c1e1500 */
[----:B---3--:R-:W3:Y:S04]  /*24b60*/  @!P1 LDG.E.U16 R36, desc[UR10][R32.64] ;  /* 0x0000000a20249981 */ /* 0x008ee8000c1e1500 */
[----:B----4-:R-:W4:Y:S04]  /*24b70*/  @!P0 LDG.E.U16 R18, desc[UR10][R6.64] ;  /* 0x0000000a06128981 */ /* 0x010f28000c1e1500 */
[----:B------:R-:W4:Y:S01]  /*24b80*/  @!P1 LDG.E.U16 R19, desc[UR10][R4.64] ;  /* 0x0000000a04139981 */ /* 0x000f22000c1e1500 */
[----:B------:R-:W-:-:S02]  /*24b90*/  LOP3.LUT R47, R47, R46, RZ, 0x3c, !PT ;  /* 0x0000002e2f2f7212 */ /* 0x000fc400078e3cff */
[----:B------:R-:W-:Y:S01]  /*24ba0*/  LOP3.LUT R39, R39, R38, RZ, 0x3c, !PT ;  /* 0x0000002627277212 */ /* 0x000fe200078e3cff */
[----:B------:R-:W-:Y:S01]  /*24bb0*/  IMAD.MOV.U32 R50, RZ, RZ, R27 ;  /* 0x000000ffff327224 */ /* 0x000fe200078e001b */
[----:B------:R-:W-:Y:S01]  /*24bc0*/  LOP3.LUT R46, R47, R46, RZ, 0x3c, !PT ;  /* 0x0000002e2f2e7212 */ /* 0x000fe200078e3cff */
[----:B------:R-:W-:Y:S01]  /*24bd0*/  IMAD.MOV.U32 R51, RZ, RZ, R44 ;  /* 0x000000ffff337224 */ /* 0x000fe200078e002c */
[----:B------:R-:W-:Y:S01]  /*24be0*/  LOP3.LUT R38, R39, R38, RZ, 0x3c, !PT ;  /* 0x0000002627267212 */ /* 0x000fe200078e3cff */
[----:B------:R-:W-:Y:S01]  /*24bf0*/  IMAD.MOV.U32 R20, RZ, RZ, R10 ;  /* 0x000000ffff147224 */ /* 0x000fe200078e000a */
[----:B------:R-:W-:Y:S01]  /*24c00*/  LOP3.LUT R47, R47, R46, RZ, 0x3c, !PT ;  /* 0x0000002e2f2f7212 */ /* 0x000fe200078e3cff */
[----:B------:R-:W-:Y:S01]  /*24c10*/  IMAD.MOV.U32 R21, RZ, RZ, R26 ;  /* 0x000000ffff157224 */ /* 0x000fe200078e001a */
[----:B------:R1:W4:Y:S01]  /*24c20*/  LDL R27, [R1+0x384] ;  /* 0x00038400011b7983 */ /* 0x0003220000100800 */
[----:B------:R-:W-:Y:S01]  /*24c30*/  LOP3.LUT R39, R39, R38, RZ, 0x3c, !PT ;  /* 0x0000002627277212 */ /* 0x000fe200078e3cff */
[----:B------:R-:W-:-:S02]  /*24c40*/  IMAD.MOV.U32 R44, RZ, RZ, R11 ;  /* 0x000000ffff2c7224 */ /* 0x000fc400078e000b */
[----:B------:R1:W4:Y:S04]  /*24c50*/  LDL R26, [R1+0x3a0] ;  /* 0x0003a000011a7983 */ /* 0x0003280000100800 */
[----:B------:R1:W4:Y:S01]  /*24c60*/  LDL R10, [R1+0x380] ;  /* 0x00038000010a7983 */ /* 0x0003220000100800 */
[----:B------:R-:W-:-:S03]  /*24c70*/  IMAD.MOV.U32 R52, RZ, RZ, R37 ;  /* 0x000000ffff347224 */ /* 0x000fc600078e0025 */
[----:B------:R-:W-:Y:S01]  /*24c80*/  STL.64 [R1+0xc0], R28 ;  /* 0x0000c01c01007387 */ /* 0x000fe20000100a00 */
[----:B------:R-:W-:-:S03]  /*24c90*/  IMAD.MOV.U32 R53, RZ, RZ, R40 ;  /* 0x000000ffff357224 */ /* 0x000fc600078e0028 */
[----:B------:R-:W-:Y:S01]  /*24ca0*/  STL.64 [R1+0x288], R50 ;  /* 0x0002883201007387 */ /* 0x000fe20000100a00 */
[----:B------:R-:W-:-:S03]  /*24cb0*/  IMAD.MOV.U32 R24, RZ, RZ, R41 ;  /* 0x000000ffff187224 */ /* 0x000fc600078e0029 */
[----:B------:R1:W4:Y:S01]  /*24cc0*/  LDL R11, [R1+0x364] ;  /* 0x00036400010b7983 */ /* 0x0003220000100800 */
[----:B------:R-:W-:-:S03]  /*24cd0*/  IMAD.MOV.U32 R25, RZ, RZ, R8 ;  /* 0x000000ffff197224 */ /* 0x000fc600078e0008 */
[----:B------:R-:W-:Y:S04]  /*24ce0*/  STL.64 [R1+0xc8], R20 ;  /* 0x0000c81401007387 */ /* 0x000fe80000100a00 */
[----:B------:R-:W-:Y:S04]  /*24cf0*/  STL.64 [R1+0x2e0], R46 ;  /* 0x0002e02e01007387 */ /* 0x000fe80000100a00 */
[----:B------:R-:W-:Y:S04]  /*24d00*/  STL.64 [R1+0xd0], R38 ;  /* 0x0000d02601007387 */ /* 0x000fe80000100a00 */
[----:B------:R-:W-:Y:S04]  /*24d10*/  STL.64 [R1+0x2e8], R44 ;  /* 0x0002e82c01007387 */ /* 0x000fe80000100a00 */
[----:B------:R1:W4:Y:S04]  /*24d20*/  LDL R34, [R1+0x360] ;  /* 0x0003600001227983 */ /* 0x0003280000100800 */
[----:B------:R1:W4:Y:S04]  /*24d30*/  LDL R35, [R1+0x428] ;  /* 0x0004280001237983 */ /* 0x0003280000100800 */
[----:B------:R-:W-:Y:S04]  /*24d40*/  STL.64 [R1+0x2f0], R52 ;  /* 0x0002f03401007387 */ /* 0x000fe80000100a00 */
[----:B------:R-:W-:Y:S04]  /*24d50*/  STL.64 [R1+0xd8], R24 ;  /* 0x0000d81801007387 */ /* 0x000fe80000100a00 */
[----:B------:R1:W4:Y:S04]  /*24d60*/  LDL R2, [R1+0x424] ;  /* 0x0004240001027983 */ /* 0x0003280000100800 */
        /* <DEDUP_REMOVED lines=8> */
[----:B--2---:R0:W-:Y:S04]  /*24df0*/  @!P0 STL [R1+0x3e0], R0 ;  /* 0x0003e00001008387 */ /* 0x0041e80000100800 */
[----:B0-----:R1:W2:Y:S04]  /*24e00*/  LDL R0, [R1+0x39c] ;  /* 0x00039c0001007983 */ /* 0x0012a80000100800 */
[----:B---3--:R0:W-:Y:S04]  /*24e10*/  @!P1 STL [R1+0x3c4], R36 ;  /* 0x0003c42401009387 */ /* 0x0081e80000100800 */
[----:B0-----:R1:W3:Y:S04]  /*24e20*/  LDL R36, [R1+0x398] ;  /* 0x0003980001247983 */ /* 0x0012e80000100800 */
[----:B------:R-:W2:Y:S04]  /*24e30*/  LDL.LU.64 R6, [R1+0xed8] ;  /* 0x000ed80001067983 */ /* 0x000ea80000300a00 */
[----:B----4-:R0:W-:Y:S04]  /*24e40*/  @!P0 STL [R1+0x3c0], R18 ;  /* 0x0003c01201008387 */ /* 0x0101e80000100800 */
[----:B0-----:R-:W4:Y:S04]  /*24e50*/  LDL.LU R18, [R1+0xed0] ;  /* 0x000ed00001127983 */ /* 0x001f280000300800 */
[----:B------:R-:W2:Y:S04]  /*24e60*/  LDL.LU.64 R4, [R1+0xec8] ;  /* 0x000ec80001047983 */ /* 0x000ea80000300a00 */
[----:B------:R0:W-:Y:S04]  /*24e70*/  @!P1 STL [R1+0x3a4], R19 ;  /* 0x0003a41301009387 */ /* 0x0001e80000100800 */
[----:B0-----:R-:W4:Y:S04]  /*24e80*/  LDL.LU R19, [R1+0xec0] ;  /* 0x000ec00001137983 */ /* 0x001f280000300800 */
[----:B------:R-:W2:Y:S04]  /*24e90*/  @!P1 LDG.E.U16 R35, desc[UR10][R52.64] ;  /* 0x0000000a34239981 */ /* 0x000ea8000c1e1500 */
[----:B------:R-:W2:Y:S04]  /*24ea0*/  @!P0 LDG.E.U16 R2, desc[UR10][R24.64] ;  /* 0x0000000a18028981 */ /* 0x000ea8000c1e1500 */
[----:B------:R-:W2:Y:S04]  /*24eb0*/  @!P1 LDG.E.U16 R3, desc[UR10][R50.64] ;  /* 0x0000000a32039981 */ /* 0x000ea8000c1e1500 */
[----:B------:R-:W2:Y:S04]  /*24ec0*/  @!P0 LDG.E.U16 R8, desc[UR10][R28.64] ;  /* 0x0000000a1c088981 */ /* 0x000ea8000c1e1500 */
[----:B------:R-:W2:Y:S04]  /*24ed0*/  @!P1 LDG.E.U16 R9, desc[UR10][R12.64] ;  /* 0x0000000a0c099981 */ /* 0x000ea8000c1e1500 */
[----:B------:R-:W2:Y:S04]  /*24ee0*/  @!P0 LDG.E.U16 R40, desc[UR10][R16.64] ;  /* 0x0000000a10288981 */ /* 0x000ea8000c1e1500 */
[----:B----4-:R-:W4:Y:S04]  /*24ef0*/  @!P0 LDG.E.U16 R26, desc[UR10][R18.64] ;  /* 0x0000000a121a8981 */ /* 0x010f28000c1e1500 */
[----:B------:R-:W2:Y:S04]  /*24f00*/  LDL.LU.64 R18, [R1+0xeb8] ;  /* 0x000eb80001127983 */ /* 0x000ea80000300a00 */
[----:B--2---:R-:W2:Y:S04]  /*24f10*/  @!P1 LDG.E.U16 R27, desc[UR10][R18.64] ;  /* 0x0000000a121b9981 */ /* 0x004ea8000c1e1500 */
[----:B----4-:R0:W-:Y:S04]  /*24f20*/  @!P0 STL [R1+0x3a0], R26 ;  /* 0x0003a01a01008387 */ /* 0x0101e80000100800 */
[----:B0-----:R-:W4:Y:S04]  /*24f30*/  LDL.LU R26, [R1+0xeb0] ;  /* 0x000eb000011a7983 */ /* 0x001f280000300800 */
[----:B------:R-:W3:Y:S04]  /*24f40*/  LDL.LU.64 R18, [R1+0xea8] ;  /* 0x000ea80001127983 */ /* 0x000ee80000300a00 */
[----:B--2---:R0:W-:Y:S04]  /*24f50*/  @!P1 STL [R1+0x384], R27 ;  /* 0x0003841b01009387 */ /* 0x0041e80000100800 */
[----:B0-----:R-:W4:Y:S04]  /*24f60*/  LDL.LU R27, [R1+0xea4] ;  /* 0x000ea400011b7983 */ /* 0x001f280000300800 */
[----:B---3--:R-:W2:Y:S04]  /*24f70*/  @!P0 LDG.E.U16 R10, desc[UR10][R18.64] ;  /* 0x0000000a120a8981 */ /* 0x008ea8000c1e1500 */
[----:B----4-:R-:W3:Y:S04]  /*24f80*/  @!P1 LDG.E.U16 R11, desc[UR10][R26.64] ;  /* 0x0000000a1a0b9981 */ /* 0x010ee8000c1e1500 */
[----:B--2---:R0:W-:Y:S04]  /*24f90*/  @!P0 STL [R1+0x380], R10 ;  /* 0x0003800a01008387 */ /* 0x0041e80000100800 */
[----:B0-----:R-:W2:Y:S04]  /*24fa0*/  LDL.LU R10, [R1+0xea0] ;  /* 0x000ea000010a7983 */ /* 0x001ea80000300800 */
[----:B------:R0:W-:Y:S04]  /*24fb0*/  STL [R1+0xc8c], R18 ;  /* 0x000c8c1201007387 */ /* 0x0001e80000100800 */
[----:B0-----:R1:W4:Y:S04]  /*24fc0*/  LDL.LU R18, [R1+0x3b0] ;  /* 0x0003b00001127983 */ /* 0x0013280000300800 */
[----:B------:R0:W-:Y:S04]  /*24fd0*/  STL [R1+0xc88], R19 ;  /* 0x000c881301007387 */ /* 0x0001e80000100800 */
[----:B0-----:R1:W2:Y:S04]  /*24fe0*/  LDL.LU R19, [R1+0x394] ;  /* 0x0003940001137983 */ /* 0x0012a80000300800 */
[----:B---3--:R0:W-:Y:S04]  /*24ff0*/  @!P1 STL [R1+0x364], R11 ;  /* 0x0003640b01009387 */ /* 0x0081e80000100800 */
[----:B0-----:R-:W2:Y:S04]  /*25000*/  LDL.LU R11, [R1+0xe9c] ;  /* 0x000e9c00010b7983 */ /* 0x001ea80000300800 */
[----:B------:R0:W-:Y:S04]  /*25010*/  STL [R1+0xc94], R26 ;  /* 0x000c941a01007387 */ /* 0x0001e80000100800 */
[----:B0-----:R1:W3:Y:S04]  /*25020*/  LDL.LU R26, [R1+0x3d0] ;  /* 0x0003d000011a7983 */ /* 0x0012e80000300800 */
[----:B--2---:R-:W2:Y:S04]  /*25030*/  @!P0 LDG.E.U16 R34, desc[UR10][R10.64] ;  /* 0x0000000a0a228981 */ /* 0x004ea8000c1e1500 */
[----:B------:R0:W-:Y:S04]  /*25040*/  STL [R1+0xc90], R27 ;  /* 0x000c901b01007387 */ /* 0x0001e80000100800 */
[----:B0-----:R1:W3:Y:S04]  /*25050*/  LDL.LU R27, [R1+0x3b4] ;  /* 0x0003b400011b7983 */ /* 0x0012e80000300800 */
[----:B--2---:R0:W-:Y:S04]  /*25060*/  @!P0 STL [R1+0x360], R34 ;  /* 0x0003602201008387 */ /* 0x0041e80000100800 */
[----:B0-----:R-:W2:Y:S04]  /*25070*/  LDL.LU R34, [R1+0xe98] ;  /* 0x000e980001227983 */ /* 0x001ea80000300800 */
[----:B------:R0:W-:Y:S04]  /*25080*/  STL [R1+0xc9c], R10 ;  /* 0x000c9c0a01007387 */ /* 0x0001e80000100800 */
[----:B0-----:R1:W2:Y:S04]  /*25090*/  LDL.LU R10, [R1+0x3ec] ;  /* 0x0003ec00010a7983 */ /* 0x0012a80000300800 */
[----:B------:R0:W-:Y:S04]  /*250a0*/  STL [R1+0xc98], R11 ;  /* 0x000c980b01007387 */ /* 0x0001e80000100800 */
[----:B0-----:R1:W3:Y:S04]  /*250b0*/  LDL.LU R11, [R1+0x3d4] ;  /* 0x0003d400010b7983 */ /* 0x0012e80000300800 */
[----:B------:R-:W3:Y:S04]  /*250c0*/  LDL.LU.64 R52, [R1+0xe90] ;  /* 0x000e900001347983 */ /* 0x000ee80000300a00 */
[----:B------:R0:W-:Y:S04]  /*250d0*/  @!P1 STL [R1+0x428], R35 ;  /* 0x0004282301009387 */ /* 0x0001e80000100800 */
[----:B0-----:R-:W3:Y:S04]  /*250e0*/  LDL.LU R35, [R1+0xe88] ;  /* 0x000e880001237983 */ /* 0x001ee80000300800 */
[----:B------:R-:W4:Y:S04]  /*250f0*/  LDL.LU.64 R24, [R1+0xe80] ;  /* 0x000e800001187983 */ /* 0x000f280000300a00 */
[----:B------:R0:W-:Y:S04]  /*25100*/  @!P0 STL [R1+0x424], R2 ;  /* 0x0004240201008387 */ /* 0x0001e80000100800 */
[----:B0-----:R-:W4:Y:S04]  /*25110*/  LDL.LU R2, [R1+0xe78] ;  /* 0x000e780001027983 */ /* 0x001f280000300800 */
        /* <DEDUP_REMOVED lines=10> */
[----:B--2---:R-:W2:Y:S04]  /*251c0*/  @!P0 LDG.E.U16 R10, desc[UR10][R6.64] ;  /* 0x0000000a060a8981 */ /* 0x004ea8000c1e1500 */
[----:B---3--:R-:W3:Y:S04]  /*251d0*/  @!P1 LDG.E.U16 R41, desc[UR10][R34.64] ;  /* 0x0000000a22299981 */ /* 0x008ee8000c1e1500 */
[----:B----4-:R-:W4:Y:S04]  /*251e0*/  @!P0 LDG.E.U16 R32, desc[UR10][R24.64] ;  /* 0x0000000a18208981 */ /* 0x010f28000c1e1500 */
[----:B------:R0:W-:Y:S04]  /*251f0*/  @!P0 STL [R1+0x3f4], R40 ;  /* 0x0003f42801008387 */ /* 0x0001e80000100800 */
[----:B0-----:R-:W2:Y:S04]  /*25200*/  LDL.LU R40, [R1+0xe38] ;  /* 0x000e380001287983 */ /* 0x001ea80000300800 */
[----:B------:R-:W2:Y:S04]  /*25210*/  LDL.LU.64 R34, [R1+0xe30] ;  /* 0x000e300001227983 */ /* 0x000ea80000300a00 */
[----:B------:R-:W2:Y:S04]  /*25220*/  @!P1 LDG.E.U16 R11, desc[UR10][R50.64] ;  /* 0x0000000a320b9981 */ /* 0x000ea8000c1e1500 */
[----:B------:R-:W2:Y:S04]  /*25230*/  @!P0 LDG.E.U16 R26, desc[UR10][R2.64] ;  /* 0x0000000a021a8981 */ /* 0x000ea8000c1e1500 */
[----:B------:R-:W2:Y:S04]  /*25240*/  @!P1 LDG.E.U16 R33, desc[UR10][R8.64] ;  /* 0x0000000a08219981 */ /* 0x000ea8000c1e1500 */
[----:B------:R-:W2:Y:S04]  /*25250*/  @!P0 LDG.E.U16 R37, desc[UR10][R16.64] ;  /* 0x0000000a10258981 */ /* 0x000ea8000c1e1500 */
[----:B---3--:R0:W-:Y:S04]  /*25260*/  @!P1 STL [R1+0x3dc], R41 ;  /* 0x0003dc2901009387 */ /* 0x0081e80000100800 */
[----:B0-----:R-:W3:Y:S04]  /*25270*/  LDL.LU R41, [R1+0xe28] ;  /* 0x000e280001297983 */ /* 0x001ee80000300800 */
[----:B------:R-:W3:Y:S04]  /*25280*/  LDL.LU.64 R24, [R1+0xe20] ;  /* 0x000e200001187983 */ /* 0x000ee80000300a00 */
[----:B----4-:R0:W-:Y:S04]  /*25290*/  @!P0 STL [R1+0x3d8], R32 ;  /* 0x0003d82001008387 */ /* 0x0101e80000100800 */
[----:B--2---:R-:W2:Y:S04]  /*252a0*/  @!P1 LDG.E.U16 R27, desc[UR10][R34.64] ;  /* 0x0000000a221b9981 */ /* 0x004ea8000c1e1500 */
[----:B0-----:R-:W4:Y:S04]  /*252b0*/  LDL.LU R32, [R1+0xe18] ;  /* 0x000e180001207983 */ /* 0x001f280000300800 */
[----:B------:R-:W2:Y:S04]  /*252c0*/  LDL.LU.64 R8, [R1+0xe10] ;  /* 0x000e100001087983 */ /* 0x000ea80000300a00 */
[----:B---3--:R-:W3:Y:S04]  /*252d0*/  @!P0 LDG.E.U16 R18, desc[UR10][R40.64] ;  /* 0x0000000a28128981 */ /* 0x008ee8000c1e1500 */
[----:B------:R-:W3:Y:S04]  /*252e0*/  @!P1 LDG.E.U16 R0, desc[UR10][R24.64] ;  /* 0x0000000a18009981 */ /* 0x000ee8000c1e1500 */
[----:B--2---:R-:W2:Y:S04]  /*252f0*/  @!P0 LDG.E.U16 R36, desc[UR10][R8.64] ;  /* 0x0000000a08248981 */ /* 0x004ea8000c1e1500 */
[----:B------:R0:W-:Y:S04]  /*25300*/  @!P1 STL [R1+0x3bc], R33 ;  /* 0x0003bc2101009387 */ /* 0x0001e80000100800 */
[----:B0-----:R-:W4:Y:S04]  /*25310*/  LDL.LU R33, [R1+0xe08] ;  /* 0x000e080001217983 */ /* 0x001f280000300800 */
[----:B------:R-:W4:Y:S04]  /*25320*/  LDL.LU.64 R16, [R1+0xe00] ;  /* 0x000e000001107983 */ /* 0x000f280000300a00 */
[----:B------:R0:W-:Y:S04]  /*25330*/  @!P0 STL [R1+0x3b8], R37 ;  /* 0x0003b82501008387 */ /* 0x0001e80000100800 */
[----:B0-----:R1:W4:Y:S04]  /*25340*/  LDL.LU R37, [R1+0xdf8] ;  /* 0x000df80001257983 */ /* 0x0013280000300800 */
[----:B------:R-:W4:Y:S04]  /*25350*/  LDL.LU.64 R24, [R1+0xdf0] ;  /* 0x000df00001187983 */ /* 0x000f280000300a00 */
[----:B---3--:R0:W-:Y:S04]  /*25360*/  @!P1 STL [R1+0x39c], R0 ;  /* 0x00039c0001009387 */ /* 0x0081e80000100800 */
[----:B0-----:R1:W4:Y:S04]  /*25370*/  LDL.LU R0, [R1+0xde8] ;  /* 0x000de80001007983 */ /* 0x0013280000300800 */
[----:B------:R-:W3:Y:S04]  /*25380*/  LDL.LU.64 R8, [R1+0xde0] ;  /* 0x000de00001087983 */ /* 0x000ee80000300a00 */
[----:B--2---:R0:W-:Y:S04]  /*25390*/  @!P0 STL [R1+0x398], R36 ;  /* 0x0003982401008387 */ /* 0x0041e80000100800 */
[----:B0-----:R1:W2:Y:S04]  /*253a0*/  LDL.LU R36, [R1+0xddc] ;  /* 0x000ddc0001247983 */ /* 0x0012a80000300800 */
[----:B----4-:R-:W4:Y:S04]  /*253b0*/  @!P1 LDG.E.U16 R0, desc[UR10][R24.64] ;  /* 0x0000000a18009981 */ /* 0x010f28000c1e1500 */
[----:B--2---:R-:W2:Y:S04]  /*253c0*/  @!P1 LDG.E.U16 R36, desc[UR10][R32.64] ;  /* 0x0000000a20249981 */ /* 0x004ea8000c1e1500 */
[----:B--2---:R0:W-:Y:S04]  /*253d0*/  STL [R1+0xcc4], R36 ;  /* 0x000cc42401007387 */ /* 0x0041e80000100800 */
[----:B0-----:R1:W2:Y:S04]  /*253e0*/  LDL R36, [R1+0x378] ;  /* 0x0003780001247983 */ /* 0x0012a80000100800 */
[----:B------:R0:W-:Y:S04]  /*253f0*/  STL [R1+0xca4], R32 ;  /* 0x000ca42001007387 */ /* 0x0001e80000100800 */
[----:B0-----:R1:W3:Y:S04]  /*25400*/  LDL.LU R32, [R1+0x404] ;  /* 0x0004040001207983 */ /* 0x0012e80000300800 */
[----:B------:R0:W-:Y:S04]  /*25410*/  STL [R1+0xca0], R33 ;  /* 0x000ca02101007387 */ /* 0x0001e80000100800 */
[----:B0-----:R1:W4:Y:S04]  /*25420*/  LDL.LU R33, [R1+0x3f0] ;  /* 0x0003f00001217983 */ /* 0x0013280000300800 */
[----:B------:R0:W-:Y:S04]  /*25430*/  STL [R1+0xcac], R16 ;  /* 0x000cac1001007387 */ /* 0x0001e80000100800 */
[----:B--2---:R-:W2:Y:S04]  /*25440*/  @!P0 LDG.E.U16 R36, desc[UR10][R16.64] ;  /* 0x0000000a10248981 */ /* 0x004ea8000c1e1500 */
[----:B0-----:R1:W2:Y:S04]  /*25450*/  LDL.LU R16, [R1+0x41c] ;  /* 0x00041c0001107983 */ /* 0x0012a80000300800 */
[----:B------:R0:W-:Y:S04]  /*25460*/  STL [R1+0xca8], R17 ;  /* 0x000ca81101007387 */ /* 0x0001e80000100800 */
[----:B---3--:R-:W3:Y:S04]  /*25470*/  @!P0 LDG.E.U16 R32, desc[UR10][R14.64] ;  /* 0x0000000a0e208981 */ /* 0x008ee8000c1e1500 */
[----:B0-----:R1:W3:Y:S04]  /*25480*/  LDL.LU R17, [R1+0x408] ;  /* 0x0004080001117983 */ /* 0x0012e80000300800 */
[----:B----4-:R0:W-:Y:S04]  /*25490*/  STL [R1+0x35c], R0 ;  /* 0x00035c0001007387 */ /* 0x0101e80000100800 */
[----:B------:R-:W4:Y:S04]  /*254a0*/  @!P1 LDG.E.U16 R33, desc[UR10][R22.64] ;  /* 0x0000000a16219981 */ /* 0x000f28000c1e1500 */
[----:B0-----:R-:W4:Y:S04]  /*254b0*/  LDL.LU R0, [R1+0xdd8] ;  /* 0x000dd80001007983 */ /* 0x001f280000300800 */
[----:B------:R0:W-:Y:S04]  /*254c0*/  STL [R1+0xcb4], R24 ;  /* 0x000cb41801007387 */ /* 0x0001e80000100800 */
[----:B0-----:R1:W4:Y:S04]  /*254d0*/  LDL.LU R24, [R1+0x358] ;  /* 0x0003580001187983 */ /* 0x0013280000300800 */
[----:B------:R0:W-:Y:S04]  /*254e0*/  STL [R1+0xcb0], R25 ;  /* 0x000cb01901007387 */ /* 0x0001e80000100800 */
[----:B0-----:R1:W4:Y:S04]  /*254f0*/  LDL.LU R25, [R1+0x420] ;  /* 0x0004200001197983 */ /* 0x0013280000300800 */
[----:B--2---:R-:W2:Y:S04]  /*25500*/  @!P0 LDG.E.U16 R16, desc[UR10][R38.64] ;  /* 0x0000000a26108981 */ /* 0x004ea8000c1e1500 */
[----:B---3--:R-:W3:Y:S04]  /*25510*/  @!P1 LDG.E.U16 R17, desc[UR10][R30.64] ;  /* 0x0000000a1e119981 */ /* 0x008ee8000c1e1500 */
[----:B----4-:R-:W4:Y:S04]  /*25520*/  @!P0 LDG.E.U16 R24, desc[UR10][R8.64] ;  /* 0x0000000a08188981 */ /* 0x010f28000c1e1500 */
[----:B------:R-:W2:Y:S04]  /*25530*/  @!P1 LDG.E.U16 R25, desc[UR10][R44.64] ;  /* 0x0000000a2c199981 */ /* 0x000ea8000c1e1500 */
[----:B----4-:R-:W-:Y:S04]  /*25540*/  STL [R1+0xcc0], R24 ;  /* 0x000cc01801007387 */ /* 0x010fe80000100800 */
[----:B------:R-:W-:Y:S04]  /*25550*/  STL [R1+0xcbc], R8 ;  /* 0x000cbc0801007387 */ /* 0x000fe80000100800 */
[----:B------:R-:W-:Y:S04]  /*25560*/  STL [R1+0xcb8], R9 ;  /* 0x000cb80901007387 */ /* 0x000fe80000100800 */
[----:B------:R-:W4:Y:S04]  /*25570*/  LDL.LU.64 R44, [R1+0xdd0] ;  /* 0x000dd000012c7983 */ /* 0x000f280000300a00 */
[----:B--2---:R-:W-:Y:S04]  /*25580*/  STL [R1+0xcc8], R25 ;  /* 0x000cc81901007387 */ /* 0x004fe80000100800 */
[----:B------:R-:W2:Y:S04]  /*25590*/  LDL.LU.64 R38, [R1+0xdc8] ;  /* 0x000dc80001267983 */ /* 0x000ea80000300a00 */
[----:B------:R-:W-:Y:S04]  /*255a0*/  STL [R1+0xccc], R16 ;  /* 0x000ccc1001007387 */ /* 0x000fe80000100800 */
[----:B------:R-:W2:Y:S04]  /*255b0*/  LDL.LU.64 R30, [R1+0xdc0] ;  /* 0x000dc000011e7983 */ /* 0x000ea80000300a00 */
[----:B---3--:R-:W-:Y:S04]  /*255c0*/  STL [R1+0xcd0], R17 ;  /* 0x000cd01101007387 */ /* 0x008fe80000100800 */
[----:B------:R-:W3:Y:S04]  /*255d0*/  LDL.LU.64 R14, [R1+0xdb8] ;  /* 0x000db800010e7983 */ /* 0x000ee80000300a00 */
[----:B------:R-:W-:Y:S04]  /*255e0*/  STL [R1+0xcd4], R32 ;  /* 0x000cd42001007387 */ /* 0x000fe80000100800 */
[----:B------:R-:W2:Y:S04]  /*255f0*/  LDL.LU.64 R22, [R1+0xdb0] ;  /* 0x000db00001167983 */ /* 0x000ea80000300a00 */
[----:B------:R-:W-:Y:S04]  /*25600*/  STL [R1+0xcd8], R33 ;  /* 0x000cd82101007387 */ /* 0x000fe80000100800 */
[----:B------:R-:W-:Y:S04]  /*25610*/  @!P0 STL [R1+0x378], R36 ;  /* 0x0003782401008387 */ /* 0x000fe80000100800 */
[----:B------:R-:W2:Y:S04]  /*25620*/  LDL.LU.64 R6, [R1+0xda8] ;  /* 0x000da80001067983 */ /* 0x000ea80000300a00 */
[----:B------:R-:W-:Y:S04]  /*25630*/  STL [R1+0xcdc], R10 ;  /* 0x000cdc0a01007387 */ /* 0x000fe80000100800 */
[----:B------:R1:W3:Y:S04]  /*25640*/  LDL.LU.64 R50, [R1+0xda0] ;  /* 0x000da00001327983 */ /* 0x0002e80000300a00 */
[----:B------:R-:W-:Y:S04]  /*25650*/  STL [R1+0xce0], R11 ;  /* 0x000ce00b01007387 */ /* 0x000fe80000100800 */
[----:B------:R1:W3:Y:S04]  /*25660*/  LDL.LU.64 R2, [R1+0xd98] ;  /* 0x000d980001027983 */ /* 0x0002e80000300a00 */
[----:B------:R-:W-:Y:S04]  /*25670*/  STL [R1+0xce4], R26 ;  /* 0x000ce41a01007387 */ /* 0x000fe80000100800 */
[----:B------:R1:W3:Y:S04]  /*25680*/  LDL.LU.64 R34, [R1+0xd90] ;  /* 0x000d900001227983 */ /* 0x0002e80000300a00 */
[----:B----4-:R-:W4:Y:S04]  /*25690*/  @!P1 LDG.E.U16 R19, desc[UR10][R44.64] ;  /* 0x0000000a2c139981 */ /* 0x010f28000c1e1500 */
[----:B------:R-:W-:Y:S04]  /*256a0*/  STL [R1+0xce8], R27 ;  /* 0x000ce81b01007387 */ /* 0x000fe80000100800 */
[----:B------:R1:W4:Y:S04]  /*256b0*/  LDL.LU.64 R40, [R1+0xd88] ;  /* 0x000d880001287983 */ /* 0x0003280000300a00 */
[----:B------:R-:W-:Y:S04]  /*256c0*/  STL [R1+0xcec], R18 ;  /* 0x000cec1201007387 */ /* 0x000fe80000100800 */
[----:B------:R1:W4:Y:S04]  /*256d0*/  LDL.LU.64 R44, [R1+0xd80] ;  /* 0x000d8000012c7983 */ /* 0x0003280000300a00 */
[----:B--2---:R-:W2:Y:S04]  /*256e0*/  @!P0 LDG.E.U16 R37, desc[UR10][R6.64] ;  /* 0x0000000a06258981 */ /* 0x004ea8000c1e1500 */
[----:B---3--:R-:W3:Y:S04]  /*256f0*/  @!P1 LDG.E.U16 R51, desc[UR10][R30.64] ;  /* 0x0000000a1e339981 */ /* 0x008ee8000c1e1500 */
[----:B------:R-:W2:Y:S04]  /*25700*/  @!P0 LDG.E.U16 R3, desc[UR10][R38.64] ;  /* 0x0000000a26038981 */ /* 0x000ea8000c1e1500 */
[----:B------:R-:W3:Y:S04]  /*25710*/  @!P0 LDG.E.U16 R34, desc[UR10][R14.64] ;  /* 0x0000000a0e228981 */ /* 0x000ee8000c1e1500 */
[----:B------:R-:W3:Y:S04]  /*25720*/  @!P1 LDG.E.U16 R35, desc[UR10][R22.64] ;  /* 0x0000000a16239981 */ /* 0x000ee8000c1e1500 */
[----:B----4-:R-:W-:Y:S04]  /*25730*/  STL [R1+0xcf0], R19 ;  /* 0x000cf01301007387 */ /* 0x010fe80000100800 */
[----:B------:R1:W4:Y:S04]  /*25740*/  LDL.LU.64 R38, [R1+0xd78] ;  /* 0x000d780001267983 */ /* 0x0003280000300a00 */
[----:B------:R-:W4:Y:S04]  /*25750*/  @!P1 LDG.E.U16 R40, desc[UR10][R4.64] ;  /* 0x0000000a04289981 */ /* 0x000f28000c1e1500 */
[----:B------:R-:W4:Y:S04]  /*25760*/  @!P0 LDG.E.U16 R41, desc[UR10][R52.64] ;  /* 0x0000000a34298981 */ /* 0x000f28000c1e1500 */
[----:B------:R-:W4:Y:S04]  /*25770*/  @!P1 LDG.E.U16 R44, desc[UR10][R42.64] ;  /* 0x0000000a2a2c9981 */ /* 0x000f28000c1e1500 */
[----:B------:R-:W4:Y:S04]  /*25780*/  @!P0 LDG.E.U16 R45, desc[UR10][R48.64] ;  /* 0x0000000a302d8981 */ /* 0x000f28000c1e1500 */
[----:B--2---:R-:W-:Y:S04]  /*25790*/  STL [R1+0xcf4], R3 ;  /* 0x000cf40301007387 */ /* 0x004fe80000100800 */
[----:B---3--:R-:W-:Y:S04]  /*257a0*/  STL [R1+0xd00], R51 ;  /* 0x000d003301007387 */ /* 0x008fe80000100800 */
[----:B------:R-:W-:Y:S04]  /*257b0*/  STL [R1+0xcfc], R30 ;  /* 0x000cfc1e01007387 */ /* 0x000fe80000100800 */
[----:B------:R-:W-:Y:S04]  /*257c0*/  STL [R1+0xcf8], R31 ;  /* 0x000cf81f01007387 */ /* 0x000fe80000100800 */
[----:B------:R-:W-:Y:S04]  /*257d0*/  STL [R1+0xd0c], R34 ;  /* 0x000d0c2201007387 */ /* 0x000fe80000100800 */
[----:B------:R-:W-:Y:S04]  /*257e0*/  STL [R1+0xd08], R14 ;  /* 0x000d080e01007387 */ /* 0x000fe80000100800 */
[----:B------:R-:W-:Y:S04]  /*257f0*/  STL [R1+0xd04], R15 ;  /* 0x000d040f01007387 */ /* 0x000fe80000100800 */
[----:B------:R0:W-:Y:S04]  /*25800*/  STL [R1+0xd14], R22 ;  /* 0x000d141601007387 */ /* 0x0001e80000100800 */
[----:B------:R2:W-:Y:S04]  /*25810*/  STL [R1+0xd10], R23 ;  /* 0x000d101701007387 */ /* 0x0005e80000100800 */
[----:B----4-:R-:W3:Y:S04]  /*25820*/  @!P1 LDG.E.U16 R38, desc[UR10][R46.64] ;  /* 0x0000000a2e269981 */ /* 0x010ee8000c1e1500 */
[----:B------:R-:W4:Y:S04]  /*25830*/  @!P0 LDG.E.U16 R39, desc[UR10][R20.64] ;  /* 0x0000000a14278981 */ /* 0x000f28000c1e1500 */
[----:B------:R1:W2:Y:S04]  /*25840*/  LDL.LU.64 R46, [R1+0xd70] ;  /* 0x000d7000012e7983 */ /* 0x0002a80000300a00 */
[----:B------:R-:W3:Y:S04]  /*25850*/  LDL.LU.64 R20, [R1+0xd68] ;  /* 0x000d680001147983 */ /* 0x000ee80000300a00 */
[----:B------:R1:W3:Y:S04]  /*25860*/  LDL.LU.64 R42, [R1+0xd60] ;  /* 0x000d6000012a7983 */ /* 0x0002e80000300a00 */
[----:B------:R-:W4:Y:S04]  /*25870*/  LDL.LU.64 R48, [R1+0xd58] ;  /* 0x000d580001307983 */ /* 0x000f280000300a00 */
[----:B------:R-:W4:Y:S04]  /*25880*/  LDL.LU.64 R4, [R1+0xd50] ;  /* 0x000d500001047983 */ /* 0x000f280000300a00 */
[----:B------:R-:W4:Y:S04]  /*25890*/  LDL.LU.64 R52, [R1+0xd48] ;  /* 0x000d480001347983 */ /* 0x000f280000300a00 */
[----:B--2---:R-:W2:Y:S04]  /*258a0*/  @!P1 LDG.E.U16 R46, desc[UR10][R28.64] ;  /* 0x0000000a1c2e9981 */ /* 0x004ea8000c1e1500 */
[----:B------:R-:W2:Y:S04]  /*258b0*/  @!P0 LDG.E.U16 R47, desc[UR10][R12.64] ;  /* 0x0000000a0c2f8981 */ /* 0x000ea8000c1e1500 */
[----:B---3--:R-:W3:Y:S04]  /*258c0*/  @!P1 LDG.E.U16 R42, desc[UR10][R20.64] ;  /* 0x0000000a142a9981 */ /* 0x008ee8000c1e1500 */
[----:B------:R-:W2:Y:S04]  /*258d0*/  LDL.LU.64 R28, [R1+0xd40] ;  /* 0x000d4000011c7983 */ /* 0x000ea80000300a00 */
[----:B------:R-:W3:Y:S04]  /*258e0*/  LDL.LU.64 R12, [R1+0xd38] ;  /* 0x000d3800010c7983 */ /* 0x000ee80000300a00 */
[----:B------:R-:W3:Y:S04]  /*258f0*/  LDL.LU.64 R20, [R1+0xd30] ;  /* 0x000d300001147983 */ /* 0x000ee80000300a00 */
        /* <DEDUP_REMOVED lines=21> */
[----:B----4-:R-:W4:Y:S04]  /*25a50*/  @!P0 LDG.E.U16 R43, desc[UR10][R48.64] ;  /* 0x0000000a302b8981 */ /* 0x010f28000c1e1500 */
[----:B------:R1:W4:Y:S01]  /*25a60*/  LDL.LU.64 R48, [R1+0xd28] ;  /* 0x000d280001307983 */ /* 0x0003220000300a00 */
[----:B------:R-:W-:-:S03]  /*25a70*/  LOP3.LUT R31, R0, 0x40, RZ, 0x3c, !PT ;  /* 0x00000040001f7812 */ /* 0x000fc600078e3cff */
[----:B--2---:R-:W2:Y:S04]  /*25a80*/  @!P1 LDG.E.U16 R2, desc[UR10][R28.64] ;  /* 0x0000000a1c029981 */ /* 0x004ea8000c1e1500 */
[----:B---3--:R-:W-:Y:S04]  /*25a90*/  STS.U16 [R31+UR9+0x1ce00], R22 ;  /* 0x01ce00161f007988 */ /* 0x008fe80008000409 */
[----:B------:R-:W-:Y:S04]  /*25aa0*/  STS.U16 [R31+UR9+0x19200], R23 ;  /* 0x019200171f007988 */ /* 0x000fe80008000409 */
[----:B------:R-:W-:Y:S04]  /*25ab0*/  STS.U16 [R31+UR9+0x1d200], R34 ;  /* 0x01d200221f007988 */ /* 0x000fe80008000409 */
[----:B------:R-:W-:Y:S04]  /*25ac0*/  STS.U16 [R31+UR9+0x19600], R14 ;  /* 0x0196000e1f007988 */ /* 0x000fe80008000409 */
[----:B------:R-:W-:Y:S04]  /*25ad0*/  STS.U16 [R31+UR9+0x1d600], R15 ;  /* 0x01d6000f1f007988 */ /* 0x000fe80008000409 */
[----:B------:R0:W-:Y:S04]  /*25ae0*/  STS.U16 [R31+UR9+0x19a00], R9 ;  /* 0x019a00091f007988 */ /* 0x0001e80008000409 */
[----:B------:R3:W-:Y:S04]  /*25af0*/  STS.U16 [R31+UR9+0x1da00], R51 ;  /* 0x01da00331f007988 */ /* 0x0007e80008000409 */
[----:B------:R1:W-:Y:S01]  /*25b00*/  STS.U16 [R31+UR9+0x19e00], R30 ;  /* 0x019e001e1f007988 */ /* 0x0003e20008000409 */
[----:B0-----:R-:W-:-:S03]  /*25b10*/  LOP3.LUT R9, R0, 0x50, RZ, 0x3c, !PT ;  /* 0x0000005000097812 */ /* 0x001fc600078e3cff */
[----:B------:R0:W-:Y:S04]  /*25b20*/  STS.U16 [R31+UR9+0x1de00], R3 ;  /* 0x01de00031f007988 */ /* 0x0001e80008000409 */
        /* <DEDUP_REMOVED lines=10> */
[----:B----4-:R-:W4:Y:S04]  /*25bd0*/  @!P1 LDG.E.U16 R48, desc[UR10][R4.64] ;  /* 0x0000000a04309981 */ /* 0x010f28000c1e1500 */
[----:B------:R-:W2:Y:S04]  /*25be0*/  @!P0 LDG.E.U16 R49, desc[UR10][R52.64] ;  /* 0x0000000a34318981 */ /* 0x000ea8000c1e1500 */
[----:B------:R-:W2:Y:S04]  /*25bf0*/  LDL.LU.64 R4, [R1+0xd20] ;  /* 0x000d200001047983 */ /* 0x000ea80000300a00 */
[----:B------:R-:W4:Y:S04]  /*25c00*/  LDL.LU R24, [R1+0x378] ;  /* 0x0003780001187983 */ /* 0x000f280000300800 */
[----:B------:R-:W4:Y:S04]  /*25c10*/  LDL.LU R8, [R1+0x35c] ;  /* 0x00035c0001087983 */ /* 0x000f280000300800 */
[----:B------:R0:W4:Y:S04]  /*25c20*/  LDL.LU.64 R52, [R1+0xd18] ;  /* 0x000d180001347983 */ /* 0x0001280000300a00 */
[----:B------:R0:W5:Y:S04]  /*25c30*/  LDL.LU R22, [R1+0xd14] ;  /* 0x000d140001167983 */ /* 0x0001680000300800 */
[----:B------:R0:W5:Y:S04]  /*25c40*/  LDL.LU R23, [R1+0xd10] ;  /* 0x000d100001177983 */ /* 0x0001680000300800 */
[----:B------:R-:W4:Y:S04]  /*25c50*/  LDL.LU R34, [R1+0xd0c] ;  /* 0x000d0c0001227983 */ /* 0x000f280000300800 */
[----:B------:R0:W5:Y:S04]  /*25c60*/  LDL.LU R14, [R1+0xd08] ;  /* 0x000d0800010e7983 */ /* 0x0001680000300800 */
[----:B------:R0:W5:Y:S04]  /*25c70*/  LDL.LU R15, [R1+0xd04] ;  /* 0x000d0400010f7983 */ /* 0x0001680000300800 */
[----:B---3--:R-:W3:Y:S04]  /*25c80*/  LDL.LU R51, [R1+0xd00] ;  /* 0x000d000001337983 */ /* 0x008ee80000300800 */
[----:B-1----:R1:W5:Y:S04]  /*25c90*/  LDL.LU R30, [R1+0xcfc] ;  /* 0x000cfc00011e7983 */ /* 0x0023680000300800 */
[----:B0-----:R1:W5:Y:S04]  /*25ca0*/  LDL.LU R31, [R1+0xcf8] ;  /* 0x000cf800011f7983 */ /* 0x0013680000300800 */
        /* <DEDUP_REMOVED lines=11> */
[----:B------:R0:W-:Y:S04]  /*25d60*/  STS.U16 [R9+UR9+0x19680], R25 ;  /* 0x0196801909007988 */ /* 0x0001e80008000409 */
[----:B------:R1:W-:Y:S04]  /*25d70*/  STS.U16 [R9+UR9+0x1d680], R36 ;  /* 0x01d6802409007988 */ /* 0x0003e80008000409 */
[----:B0-----:R-:W3:Y:S04]  /*25d80*/  LDL.LU R25, [R1+0xcc8] ;  /* 0x000cc80001197983 */ /* 0x001ee80000300800 */
[----:B-1----:R-:W3:Y:S04]  /*25d90*/  LDL.LU R36, [R1+0xcc4] ;  /* 0x000cc40001247983 */ /* 0x002ee80000300800 */
[----:B--2---:R-:W2:Y:S04]  /*25da0*/  @!P0 LDG.E.U16 R50, desc[UR10][R4.64] ;  /* 0x0000000a04328981 */ /* 0x004ea8000c1e1500 */
[----:B----4-:R-:W4:Y:S04]  /*25db0*/  @!P0 LDG.E.U16 R53, desc[UR10][R12.64] ;  /* 0x0000000a0c358981 */ /* 0x010f28000c1e1500 */
[----:B------:R-:W2:Y:S04]  /*25dc0*/  @!P1 LDG.E.U16 R52, desc[UR10][R20.64] ;  /* 0x0000000a14349981 */ /* 0x000ea8000c1e1500 */
[----:B---3--:R-:W-:Y:S04]  /*25dd0*/  STS.U16 [R9+UR9+0x19a80], R36 ;  /* 0x019a802409007988 */ /* 0x008fe80008000409 */
[----:B------:R0:W-:Y:S04]  /*25de0*/  STS.U16 [R9+UR9+0x1da80], R24 ;  /* 0x01da801809007988 */ /* 0x0001e80008000409 */
[----:B0-----:R-:W3:Y:S01]  /*25df0*/  LDL.LU R24, [R1+0xcc0] ;  /* 0x000cc00001187983 */ /* 0x001ee20000300800 */
[----:B------:R-:W-:-:S03]  /*25e00*/  LOP3.LUT R36, R0, 0x60, RZ, 0x3c, !PT ;  /* 0x0000006000247812 */ /* 0x000fc600078e3cff */
[----:B------:R0:W-:Y:S04]  /*25e10*/  STS.U16 [R9+UR9+0x19e80], R8 ;  /* 0x019e800809007988 */ /* 0x0001e80008000409 */
[----:B0-----:R0:W5:Y:S04]  /*25e20*/  LDL.LU R8, [R1+0xcbc] ;  /* 0x000cbc0001087983 */ /* 0x0011680000300800 */
[----:B---3--:R1:W-:Y:S04]  /*25e30*/  STS.U16 [R9+UR9+0x1de80], R24 ;  /* 0x01de801809007988 */ /* 0x0083e80008000409 */
[----:B------:R3:W-:Y:S04]  /*25e40*/  STS.U16 [R36+UR9+0x18300], R25 ;  /* 0x0183001924007988 */ /* 0x0007e80008000409 */
[----:B------:R0:W-:Y:S04]  /*25e50*/  STS.U16 [R36+UR9+0x1c300], R16 ;  /* 0x01c3001024007988 */ /* 0x0001e80008000409 */
[----:B-1----:R1:W5:Y:S04]  /*25e60*/  LDL.LU R9, [R1+0xcb8] ;  /* 0x000cb80001097983 */ /* 0x0023680000300800 */
[----:B------:R1:W5:Y:S04]  /*25e70*/  LDL.LU R24, [R1+0xcb4] ;  /* 0x000cb40001187983 */ /* 0x0003680000300800 */
[----:B------:R0:W-:Y:S04]  /*25e80*/  STS.U16 [R36+UR9+0x18700], R17 ;  /* 0x0187001124007988 */ /* 0x0001e80008000409 */
[----:B---3--:R1:W5:Y:S04]  /*25e90*/  LDL.LU R25, [R1+0xcb0] ;  /* 0x000cb00001197983 */ /* 0x0083680000300800 */
[----:B------:R3:W-:Y:S04]  /*25ea0*/  STS.U16 [R36+UR9+0x1c700], R32 ;  /* 0x01c7002024007988 */ /* 0x0007e80008000409 */
[----:B0-----:R1:W5:Y:S04]  /*25eb0*/  LDL.LU R16, [R1+0xcac] ;  /* 0x000cac0001107983 */ /* 0x0013680000300800 */
[----:B------:R0:W-:Y:S04]  /*25ec0*/  STS.U16 [R36+UR9+0x18b00], R33 ;  /* 0x018b002124007988 */ /* 0x0001e80008000409 */
        /* <DEDUP_REMOVED lines=17> */
[----:B------:R1:W5:Y:S01]  /*25fe0*/  LDL.LU R3, [R1+0xc84] ;  /* 0x000c840001037983 */ /* 0x0003620000300800 */
[----:B---3--:R-:W-:-:S03]  /*25ff0*/  LOP3.LUT R51, R0, 0x70, RZ, 0x3c, !PT ;  /* 0x0000007000337812 */ /* 0x008fc600078e3cff */
[----:B------:R0:W-:Y:S04]  /*26000*/  STS.U16 [R36+UR9+0x1db00], R34 ;  /* 0x01db002224007988 */ /* 0x0001e80008000409 */
[----:B------:R3:W-:Y:S04]  /*26010*/  STS.U16 [R36+UR9+0x19f00], R35 ;  /* 0x019f002324007988 */ /* 0x0007e80008000409 */
[----:B------:R1:W-:Y:S04]  /*26020*/  STS.U16 [R36+UR9+0x1df00], R37 ;  /* 0x01df002524007988 */ /* 0x0003e80008000409 */
[----:B0-----:R0:W5:Y:S04]  /*26030*/  LDL.LU R34, [R1+0xc80] ;  /* 0x000c800001227983 */ /* 0x0011680000300800 */
[----:B---3--:R0:W5:Y:S04]  /*26040*/  LDL.LU R35, [R1+0xc7c] ;  /* 0x000c7c0001237983 */ /* 0x0081680000300800 */
[----:B-1----:R0:W5:Y:S04]  /*26050*/  LDL.LU R36, [R1+0xc78] ;  /* 0x000c780001247983 */ /* 0x0021680000300800 */
[----:B------:R0:W5:Y:S04]  /*26060*/  LDL.LU R37, [R1+0xc74] ;  /* 0x000c740001257983 */ /* 0x0001680000300800 */
[----:B------:R1:W-:Y:S04]  /*26070*/  STS.U16 [R51+UR9+0x18380], R38 ;  /* 0x0183802633007988 */ /* 0x0003e80008000409 */
[----:B------:R3:W-:Y:S04]  /*26080*/  STS.U16 [R51+UR9+0x1c380], R39 ;  /* 0x01c3802733007988 */ /* 0x0007e80008000409 */
[----:B------:R0:W-:Y:S04]  /*26090*/  STS.U16 [R51+UR9+0x18780], R44 ;  /* 0x0187802c33007988 */ /* 0x0001e80008000409 */
[----:B-1----:R1:W5:Y:S04]  /*260a0*/  LDL.LU R38, [R1+0xc70] ;  /* 0x000c700001267983 */ /* 0x0023680000300800 */
[----:B---3--:R1:W5:Y:S04]  /*260b0*/  LDL.LU R39, [R1+0xc6c] ;  /* 0x000c6c0001277983 */ /* 0x0083680000300800 */
[----:B0-----:R1:W5:Y:S04]  /*260c0*/  LDL.LU R44, [R1+0xc68] ;  /* 0x000c6800012c7983 */ /* 0x0013680000300800 */
[----:B------:R0:W-:Y:S04]  /*260d0*/  STS.U16 [R51+UR9+0x1c780], R45 ;  /* 0x01c7802d33007988 */ /* 0x0001e80008000409 */
[----:B------:R3:W-:Y:S04]  /*260e0*/  STS.U16 [R51+UR9+0x18b80], R40 ;  /* 0x018b802833007988 */ /* 0x0007e80008000409 */
[----:B------:R1:W-:Y:S04]  /*260f0*/  STS.U16 [R51+UR9+0x1cb80], R41 ;  /* 0x01cb802933007988 */ /* 0x0003e80008000409 */
[----:B0-----:R0:W5:Y:S04]  /*26100*/  LDL.LU R45, [R1+0xc64] ;  /* 0x000c6400012d7983 */ /* 0x0011680000300800 */
[----:B---3--:R0:W5:Y:S04]  /*26110*/  LDL.LU R40, [R1+0xc60] ;  /* 0x000c600001287983 */ /* 0x0081680000300800 */
[----:B-1----:R0:W5:Y:S04]  /*26120*/  LDL.LU R41, [R1+0xc5c] ;  /* 0x000c5c0001297983 */ /* 0x0021680000300800 */
        /* <DEDUP_REMOVED lines=13> */
[----:B----4-:R3:W-:Y:S04]  /*26200*/  STS.U16 [R51+UR9+0x1db80], R53 ;  /* 0x01db803533007988 */ /* 0x0107e80008000409 */
[----:B--2---:R2:W-:Y:S04]  /*26210*/  STS.U16 [R51+UR9+0x19f80], R52 ;  /* 0x019f803433007988 */ /* 0x0045e80008000409 */
[----:B-1----:R0:W5:Y:S04]  /*26220*/  LDL.LU R2, [R1+0xc40] ;  /* 0x000c400001027983 */ /* 0x0021680000300800 */
[----:B---3--:R0:W5:Y:S04]  /*26230*/  LDL.LU R53, [R1+0xc3c] ;  /* 0x000c3c0001357983 */ /* 0x0081680000300800 */
[----:B--2---:R0:W5:Y:S04]  /*26240*/  LDL.LU R52, [R1+0xc38] ;  /* 0x000c380001347983 */ /* 0x0041680000300800 */
[----:B------:R1:W-:Y:S01]  /*26250*/  STS.U16 [R51+UR9+0x1df80], R50 ;  /* 0x01df803233007988 */ /* 0x0003e20008000409 */
[----:B------:R2:W-:Y:S06]  /*26260*/  MEMBAR.ALL.CTA ;  /* 0x0000000000007992 */ /* 0x0005ec0000008000 */
[----:B--2---:R-:W2:Y:S04]  /*26270*/  FENCE.VIEW.ASYNC.S ;  /* 0x00000000000073c6 */ /* 0x004ea80000000000 */
[----:B-1----:R0:W5:Y:S01]  /*26280*/  LDL.LU R51, [R1+0xc34] ;  /* 0x000c340001337983 */ /* 0x0021620000300800 */
[----:B------:R-:W1:Y:S01]  /*26290*/  LDC R50, c[0x0][0x3ac] ;  /* 0x0000eb00ff327b82 */ /* 0x000e620000000800 */
[----:B------:R-:W-:-:S04]  /*262a0*/  ULEA UR4, UR76, UR9, 0x3 ;  /* 0x000000094c047291 */ /* 0x000fc8000f8e18ff */
[----:B------:R-:W-:Y:S01]  /*262b0*/  UIADD3 UR4, UPT, UPT, UR4, 0x20000, URZ ;  /* 0x0002000004047890 */ /* 0x000fe2000fffe0ff */
[----:B-1----:R-:W-:-:S04]  /*262c0*/  IMAD.SHL.U32 R50, R50, 0x100, RZ ;  /* 0x0000010032327824 */ /* 0x002fc800078e00ff */
[----:B------:R-:W-:Y:S01]  /*262d0*/  IMAD.SHL.U32 R50, R50, 0x2, RZ ;  /* 0x0000000232327824 */ /* 0x000fe200078e00ff */
[----:B--2---:R-:W-:Y:S06]  /*262e0*/  BAR.SYNC.DEFER_BLOCKING 0x0 ;  /* 0x0000000000007b1d */ /* 0x004fec0000010000 */
[----:B0-----:R-:W-:Y:S05]  /*262f0*/  BRA.U UP1, `(.L_x_9) ;  /* 0x0000000101807547 */ /* 0x001fea000b800000 */
[----:B------:R0:W-:Y:S01]  /*26300*/  STL [R1+0xc34], R0 ;  /* 0x000c340001007387 */ /* 0x0001e20000100800 */
[----:B------:R-:W-:Y:S01]  /*26310*/  MOV.SPILL R50, UR6 ;  /* 0x0000000600327c02 */ /* 0x000fe20009000f00 */
[----:B------:R-:W-:Y:S01]  /*26320*/  UMOV UR73, 0x40004040 ;  /* 0x4000404000497882 */ /* 0x000fe20000000000 */
[----:B------:R-:W-:Y:S01]  /*26330*/  UMOV UR6, 0x0 ;  /* 0x0000000000067882 */ /* 0x000fe20000000000 */
[----:B------:R-:W-:Y:S01]  /*26340*/  UMOV UR75, 0x40004040 ;  /* 0x40004040004b7882 */ /* 0x000fe20000000000 */
[----:B0-----:R-:W-:Y:S01]  /*26350*/  MOV.SPILL R0, UR7 ;  /* 0x0000000700007c02 */ /* 0x001fe20009000f00 */
[----:B------:R-:W-:Y:S02]  /*26360*/  UMOV UR7, 0x4108490 ;  /* 0x0410849000077882 */ /* 0x000fe40000000000 */
[----:B------:R-:W-:Y:S01]  /*26370*/  UTCHMMA gdesc[UR72], gdesc[UR74], tmem[UR8], tmem[UR6], idesc[UR7], UPT ;  /* 0x00ff064a480075ea */ /* 0x000fe2000b800008 */
        /* <DEDUP_REMOVED lines=14> */
[----:B------:R0:W-:Y:S02]  /*26460*/  UTCHMMA gdesc[UR68], gdesc[UR70], tmem[UR8], tmem[UR6], idesc[UR7], UPT ;  /* 0x00ff0646440075ea */ /* 0x0001e4000b800008 */
[----:B0-----:R-:W-:-:S02]  /*26470*/  R2UR.FILL UR7, R0 ;  /* 0x00000000000772ca */ /* 0x001fc400004e0000 */
[----:B------:R0:W5:Y:S01]  /*26480*/  LDL.LU R0, [R1+0xc34] ;  /* 0x000c340001007983 */ /* 0x0001620000300800 */
[----:B------:R-:W-:Y:S01]  /*26490*/  R2UR.FILL UR6, R50 ;  /* 0x00000000320672ca */ /* 0x000fe200004e0000 */
[----:B------:R-:W-:Y:S01]  /*264a0*/  UMOV UR5, URZ ;  /* 0x000000ff00057c82 */ /* 0x000fe20008000000 */
[----:B------:R-:W1:Y:S01]  /*264b0*/  LDC R50, c[0x0][0x3ac] ;  /* 0x0000eb00ff327b82 */ /* 0x000e620000000800 */
[----:B------:R-:W-:Y:S02]  /*264c0*/  UMOV UR5, UR4 ;  /* 0x0000000400057c82 */ /* 0x000fe40008000000 */
[----:B------:R0:W-:Y:S01]  /*264d0*/  UTCBAR [UR5], URZ ;  /* 0x000000ff050073e9 */ /* 0x0001e200080000ff */
[----:B-1----:R-:W-:-:S04]  /*264e0*/  IMAD.SHL.U32 R50, R50, 0x100, RZ ;  /* 0x0000010032327824 */ /* 0x002fc800078e00ff */
[----:B0-----:R-:W-:-:S07]  /*264f0*/  IMAD.SHL.U32 R50, R50, 0x2, RZ ;  /* 0x0000000232327824 */ /* 0x001fce00078e00ff */
.L_x_9:
[----:B------:R-:W-:Y:S01]  /*26500*/  UIADD3 UR76, UPT, UPT, UR76, 0x1, URZ ;  /* 0x000000014c4c7890 */ /* 0x000fe2000fffe0ff */
[----:B------:R-:W-:-:S03]  /*26510*/  UMOV UR5, UR7 ;  /* 0x0000000700057c82 */ /* 0x000fc60008000000 */
[----:B------:R-:W-:-:S04]  /*26520*/  UISETP.GT.AND UP2, UPT, UR76, 0x1, UPT ;  /* 0x000000014c00788c */ /* 0x000fc8000bf44270 */
[----:B------:R-:W-:Y:S02]  /*26530*/  USEL UR73, URZ, 0x1, !UP2 ;  /* 0x00000001ff497887 */ /* 0x000fe4000d000000 */
[----:B------:R-:W-:Y:S02]  /*26540*/  USEL UR76, UR76, URZ, !UP2 ;  /* 0x000000ff4c4c7287 */ /* 0x000fe4000d000000 */
[----:B------:R-:W-:Y:S02]  /*26550*/  UISETP.NE.U32.AND UP2, UPT, UR6, UR77, UPT ;  /* 0x0000004d0600728c */ /* 0x000fe4000bf45070 */
[----:B------:R-:W-:-:S07]  /*26560*/  ULOP3.LUT UR73, UR7, UR73, URZ, 0x3c, !UPT ;  /* 0x0000004907497292 */ /* 0x000fce000f8e3cff */
[----:B------:R-:W-:Y:S01]  /*26570*/  UMOV UR7, UR73 ;  /* 0x0000004900077c82 */ /* 0x000fe20008000000 */
[----:B------:R-:W-:Y:S05]  /*26580*/  BRA.U UP2, `(.L_x_10) ;  /* 0xfffffec502647547 */ /* 0x000fea000b83ffff */
.L_x_7:
[----:B-----5:R-:W2:Y:S02]  /*26590*/  LDL.LU R52, [R1+0xc30] ;  /* 0x000c300001347983 */ /* 0x020ea40000300800 */
[----:B--2---:R-:W-:-:S13]  /*265a0*/  R2UR UR6, R52 ;  /* 0x00000000340672ca */ /* 0x004fda00000e0000 */
[----:B------:R-:W-:-:S09]  /*265b0*/  UISETP.GE.AND UP1, UPT, UR6, 0x100, UPT ;  /* 0x000001000600788c */ /* 0x000fd2000bf26270 */
[----:B------:R-:W-:Y:S05]  /*265c0*/  BRA.U !UP1, `(.L_x_11) ;  /* 0x0000000109107547 */ /* 0x000fea000b800000 */
[----:B------:R-:W-:-:S06]  /*265d0*/  USHF.L.U32 UR5, UR5, 0x1f, URZ ;  /* 0x0000001f05057899 */ /* 0x000fcc00080006ff */
[----:B------:R-:W-:-:S04]  /*265e0*/  IMAD.U32 R0, RZ, RZ, UR5 ;  /* 0x00000005ff007e24 */ /* 0x000fc8000f8e00ff */
[----:B------:R-:W0:Y:S02]  /*265f0*/  SYNCS.PHASECHK.TRANS64.TRYWAIT P0, [UR4], R0 ;  /* 0x00000000ff0075a7 */ /* 0x000e240008001104 */
[----:B0-----:R-:W-:Y:S05]  /*26600*/  @!P0 BRA `(.L_x_12) ;  /* 0x0000001000f48947 */ /* 0x001fea0003800000 */
.L_x_11:
[----:B------:R-:W2:Y:S01]  /*26610*/  LDL.LU R2, [R1+0xc2c] ;  /* 0x000c2c0001027983 */ /* 0x000ea20000300800 */
[----:B------:R-:W0:Y:S03]  /*26620*/  LDCU.128 UR12, c[0x0][0x390] ;  /* 0x00007200ff0c77ac */ /* 0x000e260008000c00 */
[----:B------:R-:W3:Y:S01]  /*26630*/  LDL.LU R40, [R1+0xc28] ;  /* 0x000c280001287983 */ /* 0x000ee20000300800 */
[----:B------:R-:W1:Y:S01]  /*26640*/  LDCU UR5, c[0x0][0x3b8] ;  /* 0x00007700ff0577ac */ /* 0x000e620008000800 */
[----:B------:R-:W-:Y:S06]  /*26650*/  BAR.SYNC.DEFER_BLOCKING 0x0 ;  /* 0x0000000000007b1d */ /* 0x000fec0000010000 */
[----:B------:R-:W4:Y:S01]  /*26660*/  S2R R41, SR_TID.X ;  /* 0x0000000000297919 */ /* 0x000f220000002100 */
[----:B------:R-:W5:Y:S01]  /*26670*/  S2R R38, SR_TID.X ;  /* 0x0000000000267919 */ /* 0x000f620000002100 */
[----:B------:R-:W0:Y:S02]  /*26680*/  @!P2 SYNCS.CCTL.IV [UR9+0x20000] ;  /* 0x02000000ff00a9b1 */ /* 0x000e240008000009 */
[----:B0-----:R-:W-:Y:S01]  /*26690*/  BAR.SYNC.DEFER_BLOCKING 0x0 ;  /* 0x0000000000007b1d */ /* 0x001fe20000010000 */
[----:B----4-:R-:W-:-:S02]  /*266a0*/  IMAD.SHL.U32 R0, R41, 0x10, RZ ;  /* 0x0000001029007824 */ /* 0x010fc400078e00ff */
[----:B------:R-:W-:-:S03]  /*266b0*/  IMAD.SHL.U32 R3, R41, 0x80, RZ ;  /* 0x0000008029037824 */ /* 0x000fc600078e00ff */
[----:B------:R-:W-:Y:S02]  /*266c0*/  LOP3.LUT R0, R0, 0xf0, RZ, 0xc0, !PT ;  /* 0x000000f000007812 */ /* 0x000fe400078ec0ff */
[----:B------:R-:W-:Y:S02]  /*266d0*/  LOP3.LUT R3, R3, 0x800, RZ, 0xc0, !PT ;  /* 0x0000080003037812 */ /* 0x000fe400078ec0ff */
[----:B-----5:R-:W-:Y:S01]  /*266e0*/  LOP3.LUT R42, R38, 0x7f, RZ, 0xc0, !PT ;  /* 0x0000007f262a7812 */ /* 0x020fe200078ec0ff */
[----:B------:R-:W0:Y:S01]  /*266f0*/  @!P2 SYNCS.CCTL.IV [UR9+0x20008] ;  /* 0x02000800ff00a9b1 */ /* 0x000e220008000009 */
[----:B------:R-:W-:Y:S02]  /*26700*/  IADD3 R3, PT, PT, R0, UR9, R3 ;  /* 0x0000000900037c10 */ /* 0x000fe4000fffe003 */
[----:B--2---:R-:W-:-:S13]  /*26710*/  R2UR UR4, R2 ;  /* 0x00000000020472ca */ /* 0x004fda00000e0000 */
[----:B------:R-:W-:Y:S01]  /*26720*/  LDTM.16dp32bit_t0_t15.x32 R4, tmem[UR4] ;  /* 0x00000004000479ee */ /* 0x000fe20008a80000 */
[----:B------:R-:W2:Y:S01]  /*26730*/  LDTM.16dp32bit_t16_t31.x32 R4, tmem[UR4+0x20] ;  /* 0x00002004000479ee */ /* 0x000ea20008aa0000 */
[----:B------:R-:W-:Y:S01]  /*26740*/  IMAD.SHL.U32 R2, R41, 0x8, RZ ;  /* 0x0000000829027824 */ /* 0x000fe200078e00ff */
[----:B------:R-:W3:Y:S01]  /*26750*/  LDCU UR4, c[0x0][0x3b4] ;  /* 0x00007680ff0477ac */ /* 0x000ee20008000800 */
[----:B------:R-:W-:-:S03]  /*26760*/  NOP ;  /* 0x0000000000007918 */ /* 0x000fc60000000000 */
[----:B------:R-:W-:-:S05]  /*26770*/  LOP3.LUT R2, R2, 0x300, RZ, 0xc0, !PT ;  /* 0x0000030002027812 */ /* 0x000fca00078ec0ff */
[----:B------:R-:W-:Y:S01]  /*26780*/  IMAD.IADD R0, R2, 0x1, R3 ;  /* 0x0000000102007824 */ /* 0x000fe200078e0203 */
[----:B--2---:R-:W-:Y:S02]  /*26790*/  F2FP.BF16.F32.PACK_AB R4, R6, R4 ;  /* 0x000000040604723e */ /* 0x004fe400000010ff */
[----:B------:R-:W-:Y:S02]  /*267a0*/  F2FP.BF16.F32.PACK_AB R36, R7, R5 ;  /* 0x000000050724723e */ /* 0x000fe400000010ff */
[----:B------:R-:W-:Y:S02]  /*267b0*/  F2FP.BF16.F32.PACK_AB R5, R10, R8 ;  /* 0x000000080a05723e */ /* 0x000fe400000010ff */
[----:B------:R-:W-:Y:S02]  /*267c0*/  F2FP.BF16.F32.PACK_AB R37, R11, R9 ;  /* 0x000000090b25723e */ /* 0x000fe400000010ff */
[----:B------:R-:W-:Y:S02]  /*267d0*/  F2FP.BF16.F32.PACK_AB R6, R14, R12 ;  /* 0x0000000c0e06723e */ /* 0x000fe400000010ff */
[----:B------:R-:W-:-:S02]  /*267e0*/  F2FP.BF16.F32.PACK_AB R38, R15, R13 ;  /* 0x0000000d0f26723e */ /* 0x000fc400000010ff */
[----:B------:R-:W-:Y:S02]  /*267f0*/  F2FP.BF16.F32.PACK_AB R7, R18, R16 ;  /* 0x000000101207723e */ /* 0x000fe400000010ff */
[----:B------:R-:W-:-:S03]  /*26800*/  F2FP.BF16.F32.PACK_AB R39, R19, R17 ;  /* 0x000000111327723e */ /* 0x000fc600000010ff */
[----:B0-----:R0:W-:Y:S01]  /*26810*/  STS.128 [R0], R4 ;  /* 0x0000000400007388 */ /* 0x0011e20000000c00 */
[----:B------:R-:W-:-:S03]  /*26820*/  SHF.R.U32.HI R16, RZ, 0x6, R41 ;  /* 0x00000006ff107819 */ /* 0x000fc60000011629 */
[----:B------:R-:W-:Y:S01]  /*26830*/  STS.128 [R0+0x400], R36 ;  /* 0x0004002400007388 */ /* 0x000fe20000000c00 */
[----:B------:R-:W-:Y:S01]  /*26840*/  SGXT.U32 R16, R16, 0x1 ;  /* 0x000000011010781a */ /* 0x000fe20000000000 */
[C---:B---3--:R-:W-:Y:S01]  /*26850*/  IMAD R3, R40.reuse, UR4, RZ ;  /* 0x0000000428037c24 */ /* 0x048fe2000f8e02ff */
[----:B------:R-:W-:Y:S02]  /*26860*/  ISETP.GE.AND P0, PT, R40, UR14, PT ;  /* 0x0000000e28007c0c */ /* 0x000fe4000bf06270 */
[----:B0-----:R-:W-:Y:S02]  /*26870*/  LOP3.LUT R4, R53, R16, RZ, 0xfc, !PT ;  /* 0x0000001035047212 */ /* 0x001fe400078efcff */
[C---:B------:R-:W-:Y:S02]  /*26880*/  LEA R17, P1, R3.reuse, UR12, 0x1 ;  /* 0x0000000c03117c11 */ /* 0x040fe4000f8208ff */
[C---:B------:R-:W-:Y:S01]  /*26890*/  ISETP.LT.AND P3, PT, R4.reuse, UR15, !P0 ;  /* 0x0000000f04007c0c */ /* 0x040fe2000c761270 */
[----:B-1----:R-:W-:Y:S01]  /*268a0*/  IMAD R4, R4, UR5, RZ ;  /* 0x0000000504047c24 */ /* 0x002fe2000f8e02ff */
[----:B------:R-:W-:Y:S01]  /*268b0*/  LEA R2, R42, UR9, 0x4 ;  /* 0x000000092a027c11 */ /* 0x000fe2000f8e20ff */
[----:B------:R-:W-:Y:S01]  /*268c0*/  BAR.SYNC.DEFER_BLOCKING 0x0 ;  /* 0x0000000000007b1d */ /* 0x000fe20000010000 */
[----:B------:R-:W-:-:S02]  /*268d0*/  LEA.HI.X.SX32 R3, R3, UR13, 0x1, P1 ;  /* 0x0000000d03037c11 */ /* 0x000fc400088f0eff */
[----:B------:R-:W-:-:S04]  /*268e0*/  LEA R18, P4, R4, R17, 0x1 ;  /* 0x0000001104127211 */ /* 0x000fc800078808ff */
[----:B------:R-:W-:Y:S01]  /*268f0*/  LEA.HI.X.SX32 R19, R4, R3, 0x1, P4 ;  /* 0x0000000304137211 */ /* 0x000fe200020f0eff */
[----:B------:R-:W0:Y:S04]  /*26900*/  LDS.128 R8, [R2] ;  /* 0x0000000002087984 */ /* 0x000e280000000c00 */
[----:B------:R-:W-:Y:S01]  /*26910*/  LDS.128 R4, [R2+0x800] ;  /* 0x0008000002047984 */ /* 0x000fe20000000c00 */
[----:B------:R-:W-:Y:S02]  /*26920*/  F2FP.BF16.F32.PACK_AB R20, R22, R20 ;  /* 0x000000141614723e */ /* 0x000fe400000010ff */
[----:B------:R-:W-:Y:S02]  /*26930*/  F2FP.BF16.F32.PACK_AB R12, R23, R21 ;  /* 0x00000015170c723e */ /* 0x000fe400000010ff */
[----:B------:R-:W-:-:S02]  /*26940*/  F2FP.BF16.F32.PACK_AB R21, R26, R24 ;  /* 0x000000181a15723e */ /* 0x000fc400000010ff */
[----:B------:R-:W-:Y:S02]  /*26950*/  F2FP.BF16.F32.PACK_AB R13, R27, R25 ;  /* 0x000000191b0d723e */ /* 0x000fe400000010ff */
[----:B------:R-:W-:Y:S02]  /*26960*/  F2FP.BF16.F32.PACK_AB R22, R30, R28 ;  /* 0x0000001c1e16723e */ /* 0x000fe400000010ff */
[----:B------:R-:W-:Y:S02]  /*26970*/  F2FP.BF16.F32.PACK_AB R14, R31, R29 ;  /* 0x0000001d1f0e723e */ /* 0x000fe400000010ff */
[----:B------:R-:W-:Y:S01]  /*26980*/  F2FP.BF16.F32.PACK_AB R23, R34, R32 ;  /* 0x000000202217723e */ /* 0x000fe200000010ff */
[----:B------:R-:W-:Y:S01]  /*26990*/  BAR.SYNC.DEFER_BLOCKING 0x0 ;  /* 0x0000000000007b1d */ /* 0x000fe20000010000 */
[----:B------:R-:W-:Y:S02]  /*269a0*/  F2FP.BF16.F32.PACK_AB R15, R35, R33 ;  /* 0x00000021230f723e */ /* 0x000fe400000010ff */
[----:B------:R-:W-:-:S02]  /*269b0*/  LOP3.LUT R28, R53, 0x2, R16, 0xfe, !PT ;  /* 0x00000002351c7812 */ /* 0x000fc400078efe10 */
[C-C-:B------:R-:W-:Y:S02]  /*269c0*/  LOP3.LUT R30, R53.reuse, 0x4, R16.reuse, 0xfe, !PT ;  /* 0x00000004351e7812 */ /* 0x140fe400078efe10 */
[C---:B------:R-:W-:Y:S01]  /*269d0*/  ISETP.LT.AND P2, PT, R28.reuse, UR15, !P0 ;  /* 0x0000000f1c007c0c */ /* 0x040fe2000c741270 */
[----:B------:R-:W-:Y:S01]  /*269e0*/  IMAD R28, R28, UR5, RZ ;  /* 0x000000051c1c7c24 */ /* 0x000fe2000f8e02ff */
[C---:B------:R-:W-:Y:S01]  /*269f0*/  ISETP.LT.AND P1, PT, R30.reuse, UR15, !P0 ;  /* 0x0000000f1e007c0c */ /* 0x040fe2000c721270 */
[----:B------:R-:W-:Y:S04]  /*26a00*/  STS.128 [R0], R20 ;  /* 0x0000001400007388 */ /* 0x000fe80000000c00 */
[----:B------:R1:W-:Y:S01]  /*26a10*/  STS.128 [R0+0x400], R12 ;  /* 0x0004000c00007388 */ /* 0x0003e20000000c00 */
[----:B------:R-:W-:Y:S01]  /*26a20*/  BAR.SYNC.DEFER_BLOCKING 0x0 ;  /* 0x0000000000007b1d */ /* 0x000fe20000010000 */
[----:B------:R-:W-:Y:S01]  /*26a30*/  IMAD R30, R30, UR5, RZ ;  /* 0x000000051e1e7c24 */ /* 0x000fe2000f8e02ff */
[----:B------:R-:W-:-:S02]  /*26a40*/  LOP3.LUT R29, R53, 0x6, R16, 0xfe, !PT ;  /* 0x00000006351d7812 */ /* 0x000fc400078efe10 */
[-C--:B------:R-:W-:Y:S02]  /*26a50*/  LEA R24, P5, R28, R17.reuse, 0x1 ;  /* 0x000000111c187211 */ /* 0x080fe400078a08ff */
[----:B------:R-:W-:Y:S02]  /*26a60*/  LEA R26, P4, R30, R17, 0x1 ;  /* 0x000000111e1a7211 */ /* 0x000fe400078808ff */
[-C--:B------:R-:W-:Y:S01]  /*26a70*/  LEA.HI.X.SX32 R25, R28, R3.reuse, 0x1, P5 ;  /* 0x000000031c197211 */ /* 0x080fe200028f0eff */
[----:B-1----:R-:W-:Y:S01]  /*26a80*/  IMAD R0, R29, UR5, RZ ;  /* 0x000000051d007c24 */ /* 0x002fe2000f8e02ff */
[----:B0-----:R-:W-:Y:S02]  /*26a90*/  PRMT R31, R8, 0x7632, R31 ;  /* 0x00007632081f7816 */ /* 0x001fe4000000001f */
[----:B------:R-:W-:Y:S02]  /*26aa0*/  LEA.HI.X.SX32 R27, R30, R3, 0x1, P4 ;  /* 0x000000031e1b7211 */ /* 0x000fe400020f0eff */
[----:B------:R-:W-:-:S02]  /*26ab0*/  LOP3.LUT R12, R53, 0xc, R16, 0xfe, !PT ;  /* 0x0000000c350c7812 */ /* 0x000fc400078efe10 */
[----:B------:R-:W-:Y:S01]  /*26ac0*/  LOP3.LUT R13, R53, 0xa, R16, 0xfe, !PT ;  /* 0x0000000a350d7812 */ /* 0x000fe200078efe10 */
[----:B------:R0:W-:Y:S04]  /*26ad0*/  @P3 STG.E.U16 desc[UR10][R18.64], R8 ;  /* 0x0000000812003986 */ /* 0x0001e8000c10150a */
[----:B------:R1:W-:Y:S01]  /*26ae0*/  @P2 STG.E.U16 desc[UR10][R24.64], R31 ;  /* 0x0000001f18002986 */ /* 0x0003e2000c10150a */
[----:B------:R-:W-:-:S03]  /*26af0*/  ISETP.LT.AND P2, PT, R29, UR15, !P0 ;  /* 0x0000000f1d007c0c */ /* 0x000fc6000c741270 */
[----:B------:R2:W-:Y:S01]  /*26b00*/  @P1 STG.E.U16 desc[UR10][R26.64], R9 ;  /* 0x000000091a001986 */ /* 0x0005e2000c10150a */
[C---:B0-----:R-:W-:Y:S02]  /*26b10*/  LEA R18, P4, R0.reuse, R17, 0x1 ;  /* 0x0000001100127211 */ /* 0x041fe400078808ff */
[C---:B------:R-:W-:Y:S02]  /*26b20*/  ISETP.LT.AND P1, PT, R13.reuse, UR15, !P0 ;  /* 0x0000000f0d007c0c */ /* 0x040fe4000c721270 */
[----:B------:R-:W-:Y:S01]  /*26b30*/  LEA.HI.X.SX32 R19, R0, R3, 0x1, P4 ;  /* 0x0000000300137211 */ /* 0x000fe200020f0eff */
[----:B-1----:R-:W-:Y:S01]  /*26b40*/  IMAD R24, R13, UR5, RZ ;  /* 0x000000050d187c24 */ /* 0x002fe2000f8e02ff */
[C---:B------:R-:W-:Y:S01]  /*26b50*/  ISETP.LT.AND P4, PT, R12.reuse, UR15, !P0 ;  /* 0x0000000f0c007c0c */ /* 0x040fe2000c781270 */
[----:B------:R-:W-:Y:S02]  /*26b60*/  IMAD R0, R12, UR5, RZ ;  /* 0x000000050c007c24 */ /* 0x000fe4000f8e02ff */
[----:B------:R-:W0:Y:S01]  /*26b70*/  LDS.128 R12, [R2] ;  /* 0x00000000020c7984 */ /* 0x000e220000000c00 */
[----:B------:R-:W-:-:S02]  /*26b80*/  LOP3.LUT R28, R53, 0x8, R16, 0xfe, !PT ;  /* 0x00000008351c7812 */ /* 0x000fc400078efe10 */
[----:B------:R-:W-:Y:S02]  /*26b90*/  PRMT R21, R9, 0x7632, R21 ;  /* 0x0000763209157816 */ /* 0x000fe40000000015 */
[C---:B------:R-:W-:Y:S01]  /*26ba0*/  ISETP.LT.AND P3, PT, R28.reuse, UR15, !P0 ;  /* 0x0000000f1c007c0c */ /* 0x040fe2000c761270 */
[----:B------:R-:W-:Y:S01]  /*26bb0*/  IMAD R28, R28, UR5, RZ ;  /* 0x000000051c1c7c24 */ /* 0x000fe2000f8e02ff */
[-C--:B------:R-:W-:Y:S01]  /*26bc0*/  LEA R22, P6, R0, R17.reuse, 0x1 ;  /* 0x0000001100167211 */ /* 0x080fe200078c08ff */
[----:B------:R1:W-:Y:S01]  /*26bd0*/  @P2 STG.E.U16 desc[UR10][R18.64], R21 ;  /* 0x0000001512002986 */ /* 0x0003e2000c10150a */
[-C--:B------:R-:W-:Y:S02]  /*26be0*/  LEA R20, P2, R24, R17.reuse, 0x1 ;  /* 0x0000001118147211 */ /* 0x080fe400078408ff */
[----:B------:R-:W-:Y:S02]  /*26bf0*/  LEA R8, P5, R28, R17, 0x1 ;  /* 0x000000111c087211 */ /* 0x000fe400078a08ff */
[----:B------:R-:W-:-:S02]  /*26c00*/  LEA.HI.X.SX32 R23, R0, R3, 0x1, P6 ;  /* 0x0000000300177211 */ /* 0x000fc400030f0eff */
[C-C-:B------:R-:W-:Y:S02]  /*26c10*/  LOP3.LUT R0, R53.reuse, 0xe, R16.reuse, 0xfe, !PT ;  /* 0x0000000e35007812 */ /* 0x140fe400078efe10 */
[-C--:B--2---:R-:W-:Y:S02]  /*26c20*/  LEA.HI.X.SX32 R9, R28, R3.reuse, 0x1, P5 ;  /* 0x000000031c097211 */ /* 0x084fe400028f0eff */
[----:B-1----:R-:W-:Y:S02]  /*26c30*/  LEA.HI.X.SX32 R21, R24, R3, 0x1, P2 ;  /* 0x0000000318157211 */ /* 0x002fe400010f0eff */
[----:B------:R-:W-:Y:S02]  /*26c40*/  PRMT R19, R10, 0x7632, R19 ;  /* 0x000076320a137816 */ /* 0x000fe40000000013 */
[C---:B------:R-:W-:Y:S01]  /*26c50*/  ISETP.LT.AND P2, PT, R0.reuse, UR15, !P0 ;  /* 0x0000000f00007c0c */ /* 0x040fe2000c741270 */
[----:B------:R-:W-:Y:S01]  /*26c60*/  IMAD R0, R0, UR5, RZ ;  /* 0x0000000500007c24 */ /* 0x000fe2000f8e02ff */
[----:B------:R1:W-:Y:S01]  /*26c70*/  @P3 STG.E.U16 desc[UR10][R8.64], R10 ;  /* 0x0000000a08003986 */ /* 0x0003e2000c10150a */
[----:B------:R-:W-:-:S02]  /*26c80*/  LOP3.LUT R24, R53, 0x10, R16, 0xfe, !PT ;  /* 0x0000001035187812 */ /* 0x000fc400078efe10 */
[C-C-:B------:R-:W-:Y:S01]  /*26c90*/  LOP3.LUT R26, R53.reuse, 0x12, R16.reuse, 0xfe, !PT ;  /* 0x00000012351a7812 */ /* 0x140fe200078efe10 */
[----:B------:R2:W-:Y:S01]  /*26ca0*/  @P1 STG.E.U16 desc[UR10][R20.64], R19 ;  /* 0x0000001314001986 */ /* 0x0005e2000c10150a */
[----:B------:R-:W-:Y:S02]  /*26cb0*/  LOP3.LUT R18, R53, 0x14, R16, 0xfe, !PT ;  /* 0x0000001435127812 */ /* 0x000fe400078efe10 */
[----:B------:R-:W-:Y:S01]  /*26cc0*/  ISETP.LT.AND P3, PT, R24, UR15, !P0 ;  /* 0x0000000f18007c0c */ /* 0x000fe2000c761270 */
[----:B------:R3:W-:Y:S01]  /*26cd0*/  @P4 STG.E.U16 desc[UR10][R22.64], R11 ;  /* 0x0000000b16004986 */ /* 0x0007e2000c10150a */
[----:B-1----:R-:W-:Y:S01]  /*26ce0*/  LEA R8, P1, R0, R17, 0x1 ;  /* 0x0000001100087211 */ /* 0x002fe200078208ff */
[----:B------:R-:W-:Y:S01]  /*26cf0*/  IMAD R24, R24, UR5, RZ ;  /* 0x0000000518187c24 */ /* 0x000fe2000f8e02ff */
[----:B------:R-:W-:Y:S02]  /*26d00*/  PRMT R25, R11, 0x7632, R25 ;  /* 0x000076320b197816 */ /* 0x000fe40000000019 */
[C---:B------:R-:W-:Y:S01]  /*26d10*/  ISETP.LT.AND P4, PT, R26.reuse, UR15, !P0 ;  /* 0x0000000f1a007c0c */ /* 0x040fe2000c781270 */
[----:B------:R-:W-:Y:S01]  /*26d20*/  IMAD R26, R26, UR5, RZ ;  /* 0x000000051a1a7c24 */ /* 0x000fe2000f8e02ff */
[----:B------:R-:W-:Y:S01]  /*26d30*/  LEA.HI.X.SX32 R9, R0, R3, 0x1, P1 ;  /* 0x0000000300097211 */ /* 0x000fe200008f0eff */
[----:B------:R-:W-:Y:S01]  /*26d40*/  IMAD R0, R18, UR5, RZ ;  /* 0x0000000512007c24 */ /* 0x000fe2000f8e02ff */
[----:B------:R-:W-:-:S02]  /*26d50*/  LEA R10, P5, R24, R17, 0x1 ;  /* 0x00000011180a7211 */ /* 0x000fc400078a08ff */
[----:B------:R-:W-:Y:S01]  /*26d60*/  ISETP.LT.AND P1, PT, R18, UR15, !P0 ;  /* 0x0000000f12007c0c */ /* 0x000fe2000c721270 */
[----:B------:R0:W-:Y:S01]  /*26d70*/  @P2 STG.E.U16 desc[UR10][R8.64], R25 ;  /* 0x0000001908002986 */ /* 0x0001e2000c10150a */
[-C--:B------:R-:W-:Y:S02]  /*26d80*/  LEA R18, P6, R26, R17.reuse, 0x1 ;  /* 0x000000111a127211 */ /* 0x080fe400078c08ff */
[----:B--2---:R-:W-:Y:S02]  /*26d90*/  LEA R20, P2, R0, R17, 0x1 ;  /* 0x0000001100147211 */ /* 0x004fe400078408ff */
[----:B---3--:R-:W-:Y:S02]  /*26da0*/  LOP3.LUT R22, R53, 0x16, R16, 0xfe, !PT ;  /* 0x0000001635167812 */ /* 0x008fe400078efe10 */
[-C--:B------:R-:W-:Y:S02]  /*26db0*/  LEA.HI.X.SX32 R11, R24, R3.reuse, 0x1, P5 ;  /* 0x00000003180b7211 */ /* 0x080fe400028f0eff */
[----:B------:R-:W-:-:S02]  /*26dc0*/  LEA.HI.X.SX32 R19, R26, R3, 0x1, P6 ;  /* 0x000000031a137211 */ /* 0x000fc400030f0eff */
[----:B------:R-:W-:Y:S01]  /*26dd0*/  LEA.HI.X.SX32 R21, R0, R3, 0x1, P2 ;  /* 0x0000000300157211 */ /* 0x000fe200010f0eff */
[----:B------:R-:W-:Y:S01]  /*26de0*/  IMAD R0, R22, UR5, RZ ;  /* 0x0000000516007c24 */ /* 0x000fe2000f8e02ff */
[----:B0-----:R-:W-:Y:S02]  /*26df0*/  PRMT R9, R12, 0x7632, R9 ;  /* 0x000076320c097816 */ /* 0x001fe40000000009 */
[----:B------:R-:W-:Y:S01]  /*26e00*/  ISETP.LT.AND P2, PT, R22, UR15, !P0 ;  /* 0x0000000f16007c0c */ /* 0x000fe2000c741270 */
[----:B------:R0:W-:Y:S01]  /*26e10*/  @P3 STG.E.U16 desc[UR10][R10.64], R12 ;  /* 0x0000000c0a003986 */ /* 0x0001e2000c10150a */
[----:B------:R-:W-:-:S03]  /*26e20*/  LOP3.LUT R24, R53, 0x1a, R16, 0xfe, !PT ;  /* 0x0000001a35187812 */ /* 0x000fc600078efe10 */
[----:B------:R1:W-:Y:S01]  /*26e30*/  @P4 STG.E.U16 desc[UR10][R18.64], R9 ;  /* 0x0000000912004986 */ /* 0x0003e2000c10150a */
[C---:B------:R-:W-:Y:S02]  /*26e40*/  LEA R8, P4, R0.reuse, R17, 0x1 ;  /* 0x0000001100087211 */ /* 0x040fe400078808ff */
[--C-:B------:R-:W-:Y:S01]  /*26e50*/  LOP3.LUT R22, R53, 0x18, R16.reuse, 0xfe, !PT ;  /* 0x0000001835167812 */ /* 0x100fe200078efe10 */
[----:B------:R2:W-:Y:S01]  /*26e60*/  @P1 STG.E.U16 desc[UR10][R20.64], R13 ;  /* 0x0000000d14001986 */ /* 0x0005e2000c10150a */
[----:B0-----:R-:W-:Y:S02]  /*26e70*/  PRMT R11, R13, 0x7632, R11 ;  /* 0x000076320d0b7816 */ /* 0x001fe4000000000b */
[----:B-1----:R-:W-:Y:S01]  /*26e80*/  LEA.HI.X.SX32 R9, R0, R3, 0x1, P4 ;  /* 0x0000000300097211 */ /* 0x002fe200020f0eff */
[----:B------:R-:W-:Y:S01]  /*26e90*/  IMAD R0, R24, UR5, RZ ;  /* 0x0000000518007c24 */ /* 0x000fe2000f8e02ff */
[C---:B------:R-:W-:Y:S01]  /*26ea0*/  ISETP.LT.AND P3, PT, R22.reuse, UR15, !P0 ;  /* 0x0000000f16007c0c */ /* 0x040fe2000c761270 */
[----:B------:R-:W-:Y:S01]  /*26eb0*/  IMAD R22, R22, UR5, RZ ;  /* 0x0000000516167c24 */ /* 0x000fe2000f8e02ff */
[----:B------:R-:W-:Y:S01]  /*26ec0*/  LOP3.LUT R23, R53, 0x1c, R16, 0xfe, !PT ;  /* 0x0000001c35177812 */ /* 0x000fe200078efe10 */
[----:B------:R0:W-:Y:S01]  /*26ed0*/  @P2 STG.E.U16 desc[UR10][R8.64], R11 ;  /* 0x0000000b08002986 */ /* 0x0001e2000c10150a */
[----:B------:R-:W-:-:S02]  /*26ee0*/  LEA R12, P2, R0, R17, 0x1 ;  /* 0x00000011000c7211 */ /* 0x000fc400078408ff */
[----:B------:R-:W-:Y:S01]  /*26ef0*/  ISETP.LT.AND P1, PT, R24, UR15, !P0 ;  /* 0x0000000f18007c0c */ /* 0x000fe2000c721270 */
[C---:B--2---:R-:W-:Y:S01]  /*26f00*/  IMAD R20, R23.reuse, UR5, RZ ;  /* 0x0000000517147c24 */ /* 0x044fe2000f8e02ff */
[----:B------:R-:W-:Y:S02]  /*26f10*/  LEA R10, P5, R22, R17, 0x1 ;  /* 0x00000011160a7211 */ /* 0x000fe400078a08ff */
[-C--:B------:R-:W-:Y:S02]  /*26f20*/  LEA.HI.X.SX32 R13, R0, R3.reuse, 0x1, P2 ;  /* 0x00000003000d7211 */ /* 0x080fe400010f0eff */
[----:B------:R-:W-:Y:S02]  /*26f30*/  ISETP.LT.AND P4, PT, R23, UR15, !P0 ;  /* 0x0000000f17007c0c */ /* 0x000fe4000c781270 */
[----:B------:R-:W-:Y:S02]  /*26f40*/  LOP3.LUT R0, R53, 0x1e, R16, 0xfe, !PT ;  /* 0x0000001e35007812 */ /* 0x000fe400078efe10 */
[----:B0-----:R-:W-:-:S02]  /*26f50*/  LEA.HI.X.SX32 R11, R22, R3, 0x1, P5 ;  /* 0x00000003160b7211 */ /* 0x001fc400028f0eff */
[----:B------:R-:W-:Y:S02]  /*26f60*/  LEA R18, P6, R20, R17, 0x1 ;  /* 0x0000001114127211 */ /* 0x000fe400078c08ff */
[----:B------:R-:W-:Y:S02]  /*26f70*/  PRMT R9, R14, 0x7632, R9 ;  /* 0x000076320e097816 */ /* 0x000fe40000000009 */
[C---:B------:R-:W-:Y:S01]  /*26f80*/  ISETP.LT.AND P2, PT, R0.reuse, UR15, !P0 ;  /* 0x0000000f00007c0c */ /* 0x040fe2000c741270 */
[----:B------:R-:W-:Y:S01]  /*26f90*/  IMAD R0, R0, UR5, RZ ;  /* 0x0000000500007c24 */ /* 0x000fe2000f8e02ff */
[----:B------:R-:W-:Y:S01]  /*26fa0*/  LEA.HI.X.SX32 R19, R20, R3, 0x1, P6 ;  /* 0x0000000314137211 */ /* 0x000fe200030f0eff */
[----:B------:R0:W-:Y:S01]  /*26fb0*/  @P3 STG.E.U16 desc[UR10][R10.64], R14 ;  /* 0x0000000e0a003986 */ /* 0x0001e2000c10150a */
[C-C-:B------:R-:W-:Y:S02]  /*26fc0*/  LOP3.LUT R20, R53.reuse, 0x20, R16.reuse, 0xfe, !PT ;  /* 0x0000002035147812 */ /* 0x140fe400078efe10 */
[----:B------:R-:W-:Y:S01]  /*26fd0*/  LOP3.LUT R22, R53, 0x22, R16, 0xfe, !PT ;  /* 0x0000002235167812 */ /* 0x000fe200078efe10 */
[----:B------:R1:W-:Y:S01]  /*26fe0*/  @P1 STG.E.U16 desc[UR10][R12.64], R9 ;  /* 0x000000090c001986 */ /* 0x0003e2000c10150a */
[----:B------:R-:W-:-:S02]  /*26ff0*/  LEA R8, P1, R0, R17, 0x1 ;  /* 0x0000001100087211 */ /* 0x000fc400078208ff */
[C---:B------:R-:W-:Y:S01]  /*27000*/  ISETP.LT.AND P3, PT, R20.reuse, UR15, !P0 ;  /* 0x0000000f14007c0c */ /* 0x040fe2000c761270 */
[----:B------:R2:W-:Y:S01]  /*27010*/  @P4 STG.E.U16 desc[UR10][R18.64], R15 ;  /* 0x0000000f12004986 */ /* 0x0005e2000c10150a */
[----:B0-----:R-:W-:Y:S01]  /*27020*/  LOP3.LUT R11, R53, 0x24, R16, 0xfe, !PT ;  /* 0x00000024350b7812 */ /* 0x001fe200078efe10 */
[----:B------:R-:W-:Y:S01]  /*27030*/  IMAD R20, R20, UR5, RZ ;  /* 0x0000000514147c24 */ /* 0x000fe2000f8e02ff */
[C---:B------:R-:W-:Y:S01]  /*27040*/  ISETP.LT.AND P4, PT, R22.reuse, UR15, !P0 ;  /* 0x0000000f16007c0c */ /* 0x040fe2000c781270 */
[----:B------:R-:W-:Y:S01]  /*27050*/  IMAD R22, R22, UR5, RZ ;  /* 0x0000000516167c24 */ /* 0x000fe2000f8e02ff */
[----:B-1----:R-:W-:Y:S02]  /*27060*/  PRMT R13, R15, 0x7632, R13 ;  /* 0x000076320f0d7816 */ /* 0x002fe4000000000d */
[----:B------:R-:W-:Y:S01]  /*27070*/  LEA.HI.X.SX32 R9, R0, R3, 0x1, P1 ;  /* 0x0000000300097211 */ /* 0x000fe200008f0eff */
[----:B------:R-:W-:Y:S01]  /*27080*/  IMAD R0, R11, UR5, RZ ;  /* 0x000000050b007c24 */ /* 0x000fe2000f8e02ff */
[----:B------:R-:W-:-:S02]  /*27090*/  LEA R10, P5, R20, R17, 0x1 ;  /* 0x00000011140a7211 */ /* 0x000fc400078a08ff */
[-C--:B------:R-:W-:Y:S01]  /*270a0*/  LEA R12, P6, R22, R17.reuse, 0x1 ;  /* 0x00000011160c7211 */ /* 0x080fe200078c08ff */
[----:B------:R0:W-:Y:S01]  /*270b0*/  @P2 STG.E.U16 desc[UR10][R8.64], R13 ;  /* 0x0000000d08002986 */ /* 0x0001e2000c10150a */
[----:B------:R-:W-:Y:S02]  /*270c0*/  LEA R14, P2, R0, R17, 0x1 ;  /* 0x00000011000e7211 */ /* 0x000fe400078408ff */
[----:B--2---:R-:W-:Y:S02]  /*270d0*/  LOP3.LUT R18, R53, 0x26, R16, 0xfe, !PT ;  /* 0x0000002635127812 */ /* 0x004fe400078efe10 */
[----:B------:R-:W-:Y:S02]  /*270e0*/  ISETP.LT.AND P1, PT, R11, UR15, !P0 ;  /* 0x0000000f0b007c0c */ /* 0x000fe4000c721270 */
[-C--:B------:R-:W-:Y:S02]  /*270f0*/  LEA.HI.X.SX32 R11, R20, R3.reuse, 0x1, P5 ;  /* 0x00000003140b7211 */ /* 0x080fe400028f0eff */
[-C--:B------:R-:W-:Y:S01]  /*27100*/  LEA.HI.X.SX32 R15, R0, R3.reuse, 0x1, P2 ;  /* 0x00000003000f7211 */ /* 0x080fe200010f0eff */
[----:B------:R-:W-:Y:S01]  /*27110*/  IMAD R0, R18, UR5, RZ ;  /* 0x0000000512007c24 */ /* 0x000fe2000f8e02ff */
[----:B0-----:R-:W-:-:S02]  /*27120*/  LEA.HI.X.SX32 R13, R22, R3, 0x1, P6 ;  /* 0x00000003160d7211 */ /* 0x001fc400030f0eff */
[----:B------:R-:W-:Y:S01]  /*27130*/  PRMT R9, R4, 0x7632, R9 ;  /* 0x0000763204097816 */ /* 0x000fe20000000009 */
[----:B------:R-:W-:Y:S01]  /*27140*/  @P3 STG.E.U16 desc[UR10][R10.64], R4 ;  /* 0x000000040a003986 */ /* 0x000fe2000c10150a */
[----:B------:R-:W-:Y:S02]  /*27150*/  ISETP.LT.AND P2, PT, R18, UR15, !P0 ;  /* 0x0000000f12007c0c */ /* 0x000fe4000c741270 */
[C-C-:B------:R-:W-:Y:S01]  /*27160*/  LOP3.LUT R8, R53.reuse, 0x2c, R16.reuse, 0xfe, !PT ;  /* 0x0000002c35087812 */ /* 0x140fe200078efe10 */
[----:B------:R0:W-:Y:S01]  /*27170*/  @P4 STG.E.U16 desc[UR10][R12.64], R9 ;  /* 0x000000090c004986 */ /* 0x0001e2000c10150a */
[C---:B------:R-:W-:Y:S02]  /*27180*/  LEA R18, P4, R0.reuse, R17, 0x1 ;  /* 0x0000001100127211 */ /* 0x040fe400078808ff */
[----:B------:R-:W-:Y:S02]  /*27190*/  LOP3.LUT R20, R53, 0x28, R16, 0xfe, !PT ;  /* 0x0000002835147812 */ /* 0x000fe400078efe10 */
[----:B------:R-:W-:Y:S01]  /*271a0*/  LEA.HI.X.SX32 R19, R0, R3, 0x1, P4 ;  /* 0x0000000300137211 */ /* 0x000fe200020f0eff */
[C---:B------:R-:W-:Y:S01]  /*271b0*/  IMAD R0, R8.reuse, UR5, RZ ;  /* 0x0000000508007c24 */ /* 0x040fe2000f8e02ff */
[----:B------:R-:W-:-:S02]  /*271c0*/  ISETP.LT.AND P4, PT, R8, UR15, !P0 ;  /* 0x0000000f08007c0c */ /* 0x000fc4000c781270 */
[----:B------:R-:W1:Y:S01]  /*271d0*/  LDS.128 R8, [R2+0x800] ;  /* 0x0008000002087984 */ /* 0x000e620000000c00 */
[----:B------:R-:W-:Y:S02]  /*271e0*/  LOP3.LUT R22, R53, 0x2a, R16, 0xfe, !PT ;  /* 0x0000002a35167812 */ /* 0x000fe400078efe10 */
[C---:B------:R-:W-:Y:S01]  /*271f0*/  ISETP.LT.AND P3, PT, R20.reuse, UR15, !P0 ;  /* 0x0000000f14007c0c */ /* 0x040fe2000c761270 */
[----:B------:R2:W-:Y:S01]  /*27200*/  @P1 STG.E.U16 desc[UR10][R14.64], R5 ;  /* 0x000000050e001986 */ /* 0x0005e2000c10150a */
[----:B0-----:R-:W-:Y:S01]  /*27210*/  PRMT R13, R5, 0x7632, R13 ;  /* 0x00007632050d7816 */ /* 0x001fe2000000000d */
[----:B------:R-:W-:Y:S01]  /*27220*/  IMAD R20, R20, UR5, RZ ;  /* 0x0000000514147c24 */ /* 0x000fe2000f8e02ff */
[C---:B------:R-:W-:Y:S01]  /*27230*/  ISETP.LT.AND P1, PT, R22.reuse, UR15, !P0 ;  /* 0x0000000f16007c0c */ /* 0x040fe2000c721270 */
[----:B------:R-:W-:Y:S02]  /*27240*/  IMAD R22, R22, UR5, RZ ;  /* 0x0000000516167c24 */ /* 0x000fe4000f8e02ff */
[----:B------:R0:W-:Y:S01]  /*27250*/  @P2 STG.E.U16 desc[UR10][R18.64], R13 ;  /* 0x0000000d12002986 */ /* 0x0001e2000c10150a */
[----:B------:R-:W-:-:S02]  /*27260*/  LEA R4, P5, R20, R17, 0x1 ;  /* 0x0000001114047211 */ /* 0x000fc400078a08ff */
[-C--:B------:R-:W-:Y:S02]  /*27270*/  LEA R12, P2, R22, R17.reuse, 0x1 ;  /* 0x00000011160c7211 */ /* 0x080fe400078408ff */
[----:B--2---:R-:W-:Y:S02]  /*27280*/  LEA R14, P6, R0, R17, 0x1 ;  /* 0x00000011000e7211 */ /* 0x004fe400078c08ff */
[-C--:B------:R-:W-:Y:S02]  /*27290*/  LEA.HI.X.SX32 R5, R20, R3.reuse, 0x1, P5 ;  /* 0x0000000314057211 */ /* 0x080fe400028f0eff */
[----:B------:R-:W-:Y:S02]  /*272a0*/  PRMT R20, R6, 0x7632, R20 ;  /* 0x0000763206147816 */ /* 0x000fe40000000014 */
[-C--:B0-----:R-:W-:Y:S02]  /*272b0*/  LEA.HI.X.SX32 R13, R22, R3.reuse, 0x1, P2 ;  /* 0x00000003160d7211 */ /* 0x081fe400010f0eff */
[----:B------:R-:W-:Y:S01]  /*272c0*/  LEA.HI.X.SX32 R15, R0, R3, 0x1, P6 ;  /* 0x00000003000f7211 */ /* 0x000fe200030f0eff */
[----:B------:R0:W-:Y:S01]  /*272d0*/  @P3 STG.E.U16 desc[UR10][R4.64], R6 ;  /* 0x0000000604003986 */ /* 0x0001e2000c10150a */
[----:B------:R-:W-:-:S02]  /*272e0*/  LOP3.LUT R0, R53, 0x2e, R16, 0xfe, !PT ;  /* 0x0000002e35007812 */ /* 0x000fc400078efe10 */
[C-C-:B------:R-:W-:Y:S01]  /*272f0*/  LOP3.LUT R2, R53.reuse, 0x30, R16.reuse, 0xfe, !PT ;  /* 0x0000003035027812 */ /* 0x140fe200078efe10 */
[----:B------:R-:W-:Y:S04]  /*27300*/  @P1 STG.E.U16 desc[UR10][R12.64], R20 ;  /* 0x000000140c001986 */ /* 0x000fe8000c10150a */
[----:B------:R2:W-:Y:S01]  /*27310*/  @P4 STG.E.U16 desc[UR10][R14.64], R7 ;  /* 0x000000070e004986 */ /* 0x0005e2000c10150a */
[C---:B------:R-:W-:Y:S01]  /*27320*/  ISETP.LT.AND P4, PT, R0.reuse, UR15, !P0 ;  /* 0x0000000f00007c0c */ /* 0x040fe2000c781270 */
[----:B------:R-:W-:Y:S01]  /*27330*/  IMAD R0, R0, UR5, RZ ;  /* 0x0000000500007c24 */ /* 0x000fe2000f8e02ff */
[C---:B------:R-:W-:Y:S01]  /*27340*/  ISETP.LT.AND P5, PT, R2.reuse, UR15, !P0 ;  /* 0x0000000f02007c0c */ /* 0x040fe2000c7a1270 */
[----:B------:R-:W-:Y:S01]  /*27350*/  IMAD R2, R2, UR5, RZ ;  /* 0x0000000502027c24 */ /* 0x000fe2000f8e02ff */
[----:B------:R-:W-:-:S02]  /*27360*/  LOP3.LUT R18, R53, 0x32, R16, 0xfe, !PT ;  /* 0x0000003235127812 */ /* 0x000fc400078efe10 */
[-C--:B0-----:R-:W-:Y:S02]  /*27370*/  LEA R4, P1, R0, R17.reuse, 0x1 ;  /* 0x0000001100047211 */ /* 0x081fe400078208ff */
[----:B------:R-:W-:Y:S02]  /*27380*/  LEA R6, P2, R2, R17, 0x1 ;  /* 0x0000001102067211 */ /* 0x000fe400078408ff */
[C---:B------:R-:W-:Y:S01]  /*27390*/  ISETP.LT.AND P6, PT, R18.reuse, UR15, !P0 ;  /* 0x0000000f12007c0c */ /* 0x040fe2000c7c1270 */
[----:B--2---:R-:W-:Y:S01]  /*273a0*/  IMAD R14, R18, UR5, RZ ;  /* 0x00000005120e7c24 */ /* 0x004fe2000f8e02ff */
[----:B------:R-:W-:Y:S02]  /*273b0*/  LEA.HI.X.SX32 R5, R0, R3, 0x1, P1 ;  /* 0x0000000300057211 */ /* 0x000fe400008f0eff */
[C-C-:B------:R-:W-:Y:S02]  /*273c0*/  LOP3.LUT R21, R53.reuse, 0x3e, R16.reuse, 0xfe, !PT ;  /* 0x0000003e35157812 */ /* 0x140fe400078efe10 */
[----:B------:R-:W-:-:S02]  /*273d0*/  LOP3.LUT R19, R53, 0x3c, R16, 0xfe, !PT ;  /* 0x0000003c35137812 */ /* 0x000fc400078efe10 */
[C-C-:B------:R-:W-:Y:S02]  /*273e0*/  LOP3.LUT R23, R53.reuse, 0x3a, R16.reuse, 0xfe, !PT ;  /* 0x0000003a35177812 */ /* 0x140fe400078efe10 */
[C-C-:B------:R-:W-:Y:S02]  /*273f0*/  LOP3.LUT R18, R53.reuse, 0x38, R16.reuse, 0xfe, !PT ;  /* 0x0000003835127812 */ /* 0x140fe400078efe10 */
[C-C-:B------:R-:W-:Y:S02]  /*27400*/  LOP3.LUT R15, R53.reuse, 0x36, R16.reuse, 0xfe, !PT ;  /* 0x00000036350f7812 */ /* 0x140fe400078efe10 */
[--C-:B------:R-:W-:Y:S02]  /*27410*/  LOP3.LUT R0, R53, 0x34, R16.reuse, 0xfe, !PT ;  /* 0x0000003435007812 */ /* 0x100fe400078efe10 */
[----:B------:R-:W-:Y:S02]  /*27420*/  PRMT R16, R7, 0x7632, R16 ;  /* 0x0000763207107816 */ /* 0x000fe40000000010 */
[----:B------:R-:W-:-:S02]  /*27430*/  LEA.HI.X.SX32 R7, R2, R3, 0x1, P2 ;  /* 0x0000000302077211 */ /* 0x000fc400010f0eff */
[C---:B------:R-:W-:Y:S01]  /*27440*/  LEA R12, P3, R14.reuse, R17, 0x1 ;  /* 0x000000110e0c7211 */ /* 0x040fe200078608ff */
[----:B------:R0:W-:Y:S03]  /*27450*/  @P4 STG.E.U16 desc[UR10][R4.64], R16 ;  /* 0x0000001004004986 */ /* 0x0001e6000c10150a */
[----:B------:R-:W-:Y:S01]  /*27460*/  LEA.HI.X.SX32 R13, R14, R3, 0x1, P3 ;  /* 0x000000030e0d7211 */ /* 0x000fe200018f0eff */
[----:B-1----:R1:W-:Y:S01]  /*27470*/  @P5 STG.E.U16 desc[UR10][R6.64], R8 ;  /* 0x0000000806005986 */ /* 0x0023e2000c10150a */
[----:B------:R-:W-:Y:S02]  /*27480*/  PRMT R14, R8, 0x7632, R14 ;  /* 0x00007632080e7816 */ /* 0x000fe4000000000e */
[C---:B------:R-:W-:Y:S01]  /*27490*/  ISETP.LT.AND P5, PT, R0.reuse, UR15, !P0 ;  /* 0x0000000f00007c0c */ /* 0x040fe2000c7a1270 */
[----:B------:R-:W-:Y:S02]  /*274a0*/  IMAD R0, R0, UR5, RZ ;  /* 0x0000000500007c24 */ /* 0x000fe4000f8e02ff */
[----:B------:R-:W-:Y:S01]  /*274b0*/  IMAD R2, R15, UR5, RZ ;  /* 0x000000050f027c24 */ /* 0x000fe2000f8e02ff */
[----:B------:R2:W-:Y:S01]  /*274c0*/  @P6 STG.E.U16 desc[UR10][R12.64], R14 ;  /* 0x0000000e0c006986 */ /* 0x0005e2000c10150a */
[----:B------:R-:W-:Y:S01]  /*274d0*/  ISETP.LT.AND P3, PT, R18, UR15, !P0 ;  /* 0x0000000f12007c0c */ /* 0x000fe2000c761270 */
[----:B------:R-:W-:Y:S01]  /*274e0*/  IMAD R20, R23, UR5, RZ ;  /* 0x0000000517147c24 */ /* 0x000fe2000f8e02ff */
[-C--:B0-----:R-:W-:Y:S01]  /*274f0*/  LEA R4, P6, R0, R17.reuse, 0x1 ;  /* 0x0000001100047211 */ /* 0x081fe200078c08ff */
[----:B------:R-:W-:Y:S01]  /*27500*/  IMAD R18, R18, UR5, RZ ;  /* 0x0000000512127c24 */ /* 0x000fe2000f8e02ff */
[----:B-1----:R-:W-:Y:S01]  /*27510*/  LEA R6, P1, R2, R17, 0x1 ;  /* 0x0000001102067211 */ /* 0x002fe200078208ff */
[----:B------:R-:W-:Y:S01]  /*27520*/  IMAD R22, R19, UR5, RZ ;  /* 0x0000000513167c24 */ /* 0x000fe2000f8e02ff */
[----:B------:R-:W-:Y:S01]  /*27530*/  LEA.HI.X.SX32 R5, R0, R3, 0x1, P6 ;  /* 0x0000000300057211 */ /* 0x000fe200030f0eff */
[----:B------:R-:W-:Y:S01]  /*27540*/  IMAD R8, R21, UR5, RZ ;  /* 0x0000000515087c24 */ /* 0x000fe2000f8e02ff */
[----:B------:R-:W-:-:S02]  /*27550*/  ISETP.LT.AND P4, PT, R15, UR15, !P0 ;  /* 0x0000000f0f007c0c */ /* 0x000fc4000c781270 */
[----:B------:R-:W-:Y:S02]  /*27560*/  LEA.HI.X.SX32 R7, R2, R3, 0x1, P1 ;  /* 0x0000000302077211 */ /* 0x000fe400008f0eff */
[-C--:B--2---:R-:W-:Y:S02]  /*27570*/  LEA R14, P6, R20, R17.reuse, 0x1 ;  /* 0x00000011140e7211 */ /* 0x084fe400078c08ff */
[-C--:B------:R-:W-:Y:S02]  /*27580*/  LEA R12, P2, R18, R17.reuse, 0x1 ;  /* 0x00000011120c7211 */ /* 0x080fe400078408ff */
[----:B------:R-:W-:Y:S02]  /*27590*/  LEA R16, P1, R22, R17, 0x1 ;  /* 0x0000001116107211 */ /* 0x000fe400078208ff */
[-C--:B------:R-:W-:Y:S02]  /*275a0*/  LEA.HI.X.SX32 R15, R20, R3.reuse, 0x1, P6 ;  /* 0x00000003140f7211 */ /* 0x080fe400030f0eff */
[----:B------:R-:W-:-:S02]  /*275b0*/  LEA.HI.X.SX32 R13, R18, R3, 0x1, P2 ;  /* 0x00000003120d7211 */ /* 0x000fc400010f0eff */
[----:B------:R-:W-:Y:S02]  /*275c0*/  LEA R2, P6, R8, R17, 0x1 ;  /* 0x0000001108027211 */ /* 0x000fe400078c08ff */
[----:B------:R-:W-:Y:S02]  /*275d0*/  ISETP.LT.AND P2, PT, R23, UR15, !P0 ;  /* 0x0000000f17007c0c */ /* 0x000fe4000c741270 */
[-C--:B------:R-:W-:Y:S02]  /*275e0*/  LEA.HI.X.SX32 R17, R22, R3.reuse, 0x1, P1 ;  /* 0x0000000316117211 */ /* 0x080fe400008f0eff */
[----:B------:R-:W-:Y:S02]  /*275f0*/  ISETP.LT.AND P1, PT, R19, UR15, !P0 ;  /* 0x0000000f13007c0c */ /* 0x000fe4000c721270 */
[----:B------:R-:W-:Y:S02]  /*27600*/  ISETP.LT.AND P0, PT, R21, UR15, !P0 ;  /* 0x0000000f15007c0c */ /* 0x000fe4000c701270 */
[----:B------:R-:W-:Y:S01]  /*27610*/  PRMT R0, R9, 0x7632, R0 ;  /* 0x0000763209007816 */ /* 0x000fe20000000000 */
[----:B------:R0:W-:Y:S01]  /*27620*/  @P5 STG.E.U16 desc[UR10][R4.64], R9 ;  /* 0x0000000904005986 */ /* 0x0001e2000c10150a */
[----:B------:R-:W-:-:S03]  /*27630*/  LEA.HI.X.SX32 R3, R8, R3, 0x1, P6 ;  /* 0x0000000308037211 */ /* 0x000fc600030f0eff */
[----:B------:R1:W-:Y:S04]  /*27640*/  @P4 STG.E.U16 desc[UR10][R6.64], R0 ;  /* 0x0000000006004986 */ /* 0x0003e8000c10150a */
[----:B------:R2:W-:Y:S01]  /*27650*/  @P3 STG.E.U16 desc[UR10][R12.64], R10 ;  /* 0x0000000a0c003986 */ /* 0x0005e2000c10150a */
[----:B0-----:R-:W-:Y:S02]  /*27660*/  PRMT R5, R11, 0x7632, R5 ;  /* 0x000076320b057816 */ /* 0x001fe40000000005 */
[----:B-1----:R-:W-:-:S05]  /*27670*/  PRMT R7, R10, 0x7632, R7 ;  /* 0x000076320a077816 */ /* 0x002fca0000000007 */
[----:B------:R2:W-:Y:S04]  /*27680*/  @P2 STG.E.U16 desc[UR10][R14.64], R7 ;  /* 0x000000070e002986 */ /* 0x0005e8000c10150a */
[----:B------:R2:W-:Y:S04]  /*27690*/  @P1 STG.E.U16 desc[UR10][R16.64], R11 ;  /* 0x0000000b10001986 */ /* 0x0005e8000c10150a */
[----:B------:R2:W-:Y:S01]  /*276a0*/  @P0 STG.E.U16 desc[UR10][R2.64], R5 ;  /* 0x0000000502000986 */ /* 0x0005e2000c10150a */
[----:B------:R-:W-:Y:S06]  /*276b0*/  BAR.SYNC.DEFER_BLOCKING 0x0 ;  /* 0x0000000000007b1d */ /* 0x000fec0000010000 */
[----:B------:R-:W-:Y:S05]  /*276c0*/  BRA.U UP0, `(.L_x_13) ;  /* 0x0000000100a07547 */ /* 0x000fea000b800000 */
[----:B------:R-:W0:Y:S01]  /*276d0*/  S2UR UR5, SR_CgaCtaId ;  /* 0x00000000000579c3 */ /* 0x000e220000008800 */
[----:B------:R-:W-:Y:S01]  /*276e0*/  NOP ;  /* 0x0000000000007918 */ /* 0x000fe20000000000 */
[----:B------:R-:W-:Y:S01]  /*276f0*/  UMOV UR4, 0x50 ;  /* 0x0000005000047882 */ /* 0x000fe20000000000 */
[----:B------:R-:W-:Y:S02]  /*27700*/  IMAD.U32 R0, RZ, RZ, UR8 ;  /* 0x00000008ff007e24 */ /* 0x000fe4000f8e00ff */
[----:B--2---:R-:W-:Y:S02]  /*27710*/  IMAD.MOV.U32 R3, RZ, RZ, 0x3 ;  /* 0x00000003ff037424 */ /* 0x004fe400078e00ff */
[----:B------:R-:W-:Y:S01]  /*27720*/  IMAD.MOV.U32 R7, RZ, RZ, 0x1 ;  /* 0x00000001ff077424 */ /* 0x000fe200078e00ff */
[----:B------:R-:W-:-:S04]  /*27730*/  LOP3.LUT R0, R0, 0xffff, RZ, 0xc0, !PT ;  /* 0x0000ffff00007812 */ /* 0x000fc800078ec0ff */
[----:B------:R-:W-:-:S05]  /*27740*/  SHF.R.U32.HI R0, RZ, 0x5, R0 ;  /* 0x00000005ff007819 */ /* 0x000fca0000011600 */
[----:B------:R-:W-:Y:S01]  /*27750*/  VIADD R2, R0, 0x10 ;  /* 0x0000001000027836 */ /* 0x000fe20000000000 */
[----:B------:R-:W-:Y:S01]  /*27760*/  SHF.L.U32 R0, R3, R0, RZ ;  /* 0x0000000003007219 */ /* 0x000fe200000006ff */
[----:B0-----:R-:W-:-:S03]  /*27770*/  ULEA UR6, UR5, UR4, 0x18 ;  /* 0x0000000405067291 */ /* 0x001fc6000f8ec0ff */
[----:B------:R-:W-:-:S04]  /*27780*/  SHF.L.U32 R3, R7, R2, RZ ;  /* 0x0000000207037219 */ /* 0x000fc800000006ff */
[----:B------:R-:W-:Y:S02]  /*27790*/  LOP3.LUT R0, R3, R0, RZ, 0xfc, !PT ;  /* 0x0000000003007212 */ /* 0x000fe400078efcff */
[----:B------:R-:W0:Y:S02]  /*277a0*/  LDS R5, [UR6] ;  /* 0x00000006ff057984 */ /* 0x000e240008000800 */
[C---:B------:R-:W-:Y:S02]  /*277b0*/  LOP3.LUT R2, R0.reuse, 0xffff, RZ, 0xc0, !PT ;  /* 0x0000ffff00027812 */ /* 0x040fe400078ec0ff */
[----:B0-----:R-:W-:-:S04]  /*277c0*/  LOP3.LUT R3, R0, 0xffff, R5, 0x80, !PT ;  /* 0x0000ffff00037812 */ /* 0x001fc800078e8005 */
[----:B------:R-:W-:-:S13]  /*277d0*/  ISETP.NE.AND P0, PT, R3, R2, PT ;  /* 0x000000020300720c */ /* 0x000fda0003f05270 */
[----:B------:R-:W-:Y:S05]  /*277e0*/  @P0 BRA `(.L_x_14) ;  /* 0x0000000000500947 */ /* 0x000fea0003800000 */
[----:B------:R-:W-:Y:S02]  /*277f0*/  SHF.R.U32.HI R5, RZ, 0x10, R5 ;  /* 0x00000010ff057819 */ /* 0x000fe40000011605 */
[----:B------:R-:W-:-:S04]  /*27800*/  SHF.R.U32.HI R2, RZ, 0x10, R0 ;  /* 0x00000010ff027819 */ /* 0x000fc80000011600 */
[----:B------:R-:W-:-:S04]  /*27810*/  LOP3.LUT R5, R5, R2, RZ, 0xc0, !PT ;  /* 0x0000000205057212 */ /* 0x000fc800078ec0ff */
[----:B------:R-:W-:-:S13]  /*27820*/  ISETP.NE.AND P0, PT, R5, R2, PT ;  /* 0x000000020500720c */ /* 0x000fda0003f05270 */
[----:B------:R-:W-:Y:S05]  /*27830*/  @P0 BRA `(.L_x_15) ;  /* 0x0000000000300947 */ /* 0x000fea0003800000 */
[----:B------:R-:W-:Y:S01]  /*27840*/  R2UR UR4, R0 ;  /* 0x00000000000472ca */ /* 0x000fe200000e0000 */
[----:B------:R-:W-:Y:S01]  /*27850*/  VOTEU.ANY UR5, UPT, PT ;  /* 0x0000000000057886 */ /* 0x000fe200038e0100 */
[----:B------:R-:W0:Y:S01]  /*27860*/  S2R R0, SR_LANEID ;  /* 0x0000000000007919 */ /* 0x000e220000000000 */
[----:B------:R-:W-:-:S10]  /*27870*/  UFLO.U32 UR5, UR5 ;  /* 0x00000005000572bd */ /* 0x000fd400080e0000 */
[----:B------:R-:W-:-:S06]  /*27880*/  ULOP3.LUT UR4, URZ, UR4, URZ, 0x33, !UPT ;  /* 0x00000004ff047292 */ /* 0x000fcc000f8e33ff */
[----:B------:R-:W-:-:S04]  /*27890*/  IMAD.U32 R2, RZ, RZ, UR4 ;  /* 0x00000004ff027e24 */ /* 0x000fc8000f8e00ff */
[----:B------:R-:W1:Y:S02]  /*278a0*/  REDUX UR7, R2 ;  /* 0x00000000020773c4 */ /* 0x000e640000000000 */
[----:B------:R3:W-:Y:S01]  /*278b0*/  UTCATOMSWS.AND URZ, UR4 ;  /* 0x0000000400ff79e3 */ /* 0x0007e20008000000 */
[----:B0-----:R-:W-:Y:S01]  /*278c0*/  ISETP.EQ.U32.AND P0, PT, R0, UR5, PT ;  /* 0x0000000500007c0c */ /* 0x001fe2000bf02070 */
[----:B-1----:R-:W-:-:S12]  /*278d0*/  IMAD.U32 R0, RZ, RZ, UR7 ;  /* 0x00000007ff007e24 */ /* 0x002fd8000f8e00ff */
[----:B------:R3:W-:Y:S01]  /*278e0*/  @P0 ATOMS.AND RZ, [UR6], R0 ;  /* 0x00000000ffff098c */ /* 0x0007e2000a800006 */
[----:B------:R-:W-:Y:S05]  /*278f0*/  BRA `(.L_x_13) ;  /* 0x0000000000147947 */ /* 0x000fea0003800000 */
.L_x_15:
[----:B------:R-:W-:-:S07]  /*27900*/  MOV R2, 0x27920 ;  /* 0x0002792000027802 */ /* 0x000fce0000000f00 */
[----:B------:R-:W-:Y:S05]  /*27910*/  CALL.REL.NOINC `($__internal_0_$__cuda_sm10x_tcgen05_guardrail_trap_col_being_dealloced_not_returned_by_alloc) ;  /* 0x00000000003c7944 */ /* 0x000fea0003c00000 */
[----:B------:R-:W-:Y:S05]  /*27920*/  BRA `(.L_x_13) ;  /* 0x0000000000087947 */ /* 0x000fea0003800000 */
.L_x_14:
[----:B------:R-:W-:-:S07]  /*27930*/  MOV R2, 0x27950 ;  /* 0x0002795000027802 */ /* 0x000fce0000000f00 */
[----:B------:R-:W-:Y:S05]  /*27940*/  CALL.REL.NOINC `($__internal_2_$__cuda_sm10x_tcgen05_guardrail_trap_unallocated_columns_being_dealloced) ;  /* 0x0000000000487944 */ /* 0x000fea0003c00000 */
.L_x_13:
[----:B------:R-:W-:Y:S01]  /*27950*/  NOP ;  /* 0x0000000000007918 */ /* 0x000fe20000000000 */
[----:B---3--:R-:W-:Y:S05]  /*27960*/  EXIT ;  /* 0x000000000000794d */ /* 0x008fea0003800000 */
.L_x_8:
[----:B------:R-:W2:Y:S02]  /*27970*/  LDL R50, [R1+0x348] ;  /* 0x0003480001327983 */ /* 0x000ea40000100800 */
[----:B--2---:R0:W1:Y:S02]  /*27980*/  SYNCS.PHASECHK.TRANS64.TRYWAIT P4, [UR4], R50 ;  /* 0x00000032ff0075a7 */ /* 0x0040640008081104 */
[----:B0-----:R-:W0:Y:S02]  /*27990*/  LDC R50, c[0x0][0x3ac] ;  /* 0x0000eb00ff327b82 */ /* 0x001e240000000800 */
[----:B0-----:R-:W-:-:S04]  /*279a0*/  IMAD.SHL.U32 R50, R50, 0x100, RZ ;  /* 0x0000010032327824 */ /* 0x001fc800078e00ff */
[----:B------:R-:W-:Y:S01]  /*279b0*/  IMAD.SHL.U32 R50, R50, 0x2, RZ ;  /* 0x0000000232327824 */ /* 0x000fe200078e00ff */
[----:B-1----:R-:W-:Y:S06]  /*279c0*/  @!P4 BRA `(.L_x_8) ;  /* 0xfffffffc00e8c947 */ /* 0x002fec000383ffff */
[----:B------:R-:W-:Y:S05]  /*279d0*/  BRA `(.L_x_16) ;  /* 0xfffffee400347947 */ /* 0x000fea000383ffff */
.L_x_12:
[----:B------:R-:W0:Y:S02]  /*279e0*/  SYNCS.PHASECHK.TRANS64.TRYWAIT P0, [UR4], R0 ;  /* 0x00000000ff0075a7 */ /* 0x000e240008001104 */
[----:B0-----:R-:W-:Y:S05]  /*279f0*/  @!P0 BRA `(.L_x_12) ;  /* 0xfffffffc00f88947 */ /* 0x001fea000383ffff */
[----:B------:R-:W-:Y:S05]  /*27a00*/  BRA `(.L_x_11) ;  /* 0xffffffec00007947 */ /* 0x000fea000383ffff */
        .weak           $__internal_0_$__cuda_sm10x_tcgen05_guardrail_trap_col_being_dealloced_not_returned_by_alloc
        .type           $__internal_0_$__cuda_sm10x_tcgen05_guardrail_trap_col_being_dealloced_not_returned_by_alloc,@function
        .size           $__internal_0_$__cuda_sm10x_tcgen05_guardrail_trap_col_being_dealloced_not_returned_by_alloc,($__internal_1_$__cuda_sm10x_tcgen05_guardrail_trap_phase_invalid_during_alloc - $__internal_0_$__cuda_sm10x_tcgen05_guardrail_trap_col_being_dealloced_not_returned_by_alloc)
$__internal_0_$__cuda_sm10x_tcgen05_guardrail_trap_col_being_dealloced_not_returned_by_alloc:
[----:B------:R-:W-:Y:S05]  /*27a10*/  BPT.TRAP 0x1 ;  /* 0x000000040000795c */ /* 0x000fea0000300000 */
[----:B------:R-:W-:-:S04]  /*27a20*/  IMAD.MOV.U32 R3, RZ, RZ, 0x0 ;  /* 0x00000000ff037424 */ /* 0x000fc800078e00ff */
[----:B------:R-:W-:Y:S05]  /*27a30*/  RET.REL.NODEC R2 `(matmul_kernel) ;  /* 0xfffffd8402707950 */ /* 0x000fea0003c3ffff */
        .weak           $__internal_1_$__cuda_sm10x_tcgen05_guardrail_trap_phase_invalid_during_alloc
        .type           $__internal_1_$__cuda_sm10x_tcgen05_guardrail_trap_phase_invalid_during_alloc,@function
        .size           $__internal_1_$__cuda_sm10x_tcgen05_guardrail_trap_phase_invalid_during_alloc,($__internal_2_$__cuda_sm10x_tcgen05_guardrail_trap_unallocated_columns_being_dealloced - $__internal_1_$__cuda_sm10x_tcgen05_guardrail_trap_phase_invalid_during_alloc)
$__internal_1_$__cuda_sm10x_tcgen05_guardrail_trap_phase_invalid_during_alloc:
[----:B------:R-:W-:Y:S05]  /*27a40*/  BPT.TRAP 0x1 ;  /* 0x000000040000795c */ /* 0x000fea0000300000 */
[----:B------:R-:W-:-:S04]  /*27a50*/  IMAD.MOV.U32 R3, RZ, RZ, 0x0 ;  /* 0x00000000ff037424 */ /* 0x000fc800078e00ff */
[----:B------:R-:W-:Y:S05]  /*27a60*/  RET.REL.NODEC R2 `(matmul_kernel) ;  /* 0xfffffd8402647950 */ /* 0x000fea0003c3ffff */
        .weak           $__internal_2_$__cuda_sm10x_tcgen05_guardrail_trap_unallocated_columns_being_dealloced
        .type           $__internal_2_$__cuda_sm10x_tcgen05_guardrail_trap_unallocated_columns_being_dealloced,@function
        .size           $__internal_2_$__cuda_sm10x_tcgen05_guardrail_trap_unallocated_columns_being_dealloced,(.L_x_20 - $__internal_2_$__cuda_sm10x_tcgen05_guardrail_trap_unallocated_columns_being_dealloced)
$__internal_2_$__cuda_sm10x_tcgen05_guardrail_trap_unallocated_columns_being_dealloced:
[----:B------:R-:W-:Y:S05]  /*27a70*/  BPT.TRAP 0x1 ;  /* 0x000000040000795c */ /* 0x000fea0000300000 */
[----:B------:R-:W-:-:S04]  /*27a80*/  IMAD.MOV.U32 R3, RZ, RZ, 0x0 ;  /* 0x00000000ff037424 */ /* 0x000fc800078e00ff */
[----:B------:R-:W-:Y:S05]  /*27a90*/  RET.REL.NODEC R2 `(matmul_kernel) ;  /* 0xfffffd8402587950 */ /* 0x000fea0003c3ffff */
.L_x_17:
[----:B------:R-:W-:-:S00]  /*27aa0*/  BRA `(.L_x_17) ;  /* 0xfffffffc00fc7947 */ /* 0x000fc0000383ffff */
[----:B------:R-:W-:-:S00]  /*27ab0*/  NOP ;  /* 0x0000000000007918 */ /* 0x000fc00000000000 */
        /* <DEDUP_REMOVED lines=12> */
.L_x_20:


//--------------------- .nv.shared.matmul_kernel  --------------------------
	.section	.nv.shared.matmul_kernel,"aw",@nobits
	.sectionflags	@""
	.align	16
	.zero		1024


//--------------------- .nv.shared.reserved.0     --------------------------
	.section	.nv.shared.reserved.0,"aw",@nobits
	.align	8
	.weak		__nv_reservedSMEM_offset_0_alias
	.size		__nv_reservedSMEM_offset_0_alias, 0, 64
	.other		__nv_reservedSMEM_offset_0_alias,@"STO_CUDA_RESERVED_SHARED STV_DEFAULT"
__nv_reservedSMEM_offset_0_alias:
	.zero		0
.nv.shared.reserved.0:
	.zero		64
	.weak		__nv_reservedSMEM_allocation_phase
	.type		__nv_reservedSMEM_allocation_phase,@object
	.size		__nv_reservedSMEM_allocation_phase,(.L_0 - __nv_reservedSMEM_allocation_phase)
__nv_reservedSMEM_allocation_phase:
	.zero		1
.L_0:
	.zero		7
	.weak		__nv_reservedSMEM_devtool_atexit_pc
	.type		__nv_reservedSMEM_devtool_atexit_pc,@object
	.size		__nv_reservedSMEM_devtool_atexit_pc,(__nv_reservedSMEM_allocation_mask - __nv_reservedSMEM_devtool_atexit_pc)
__nv_reservedSMEM_devtool_atexit_pc:
	.zero		8
	.weak		__nv_reservedSMEM_allocation_mask
	.type		__nv_reservedSMEM_allocation_mask,@object
	.size		__nv_reservedSMEM_allocation_mask,(.L_2 - __nv_reservedSMEM_allocation_mask)
__nv_reservedSMEM_allocation_mask:
	.zero		4
.L_2:


//--------------------- .nv.constant0.matmul_kernel --------------------------
	.section	.nv.constant0.matmul_kernel,"a",@progbits
	.sectionflags	@""
	.align	4
.nv.constant0.matmul_kernel:
	.zero		976


//--------------------- SYMBOLS --------------------------

	.type		.nv.reservedSmem.offset0,@object
	.size		.nv.reservedSmem.offset0,0x4
	.type		.nv.reservedSmem.cap,@object
	.size		.nv.reservedSmem.cap,0x4
